	.target	sm_90a

	.elftype	@"ET_EXEC"


//--------------------- .note.nv.tkinfo           --------------------------
	.section	.note.nv.tkinfo,"",@"SHT_NOTE"
	.sectionflags	@"SHF_NOTE_NV_TKINFO"
	.tkinfo
        /*0018*/ 	.word	0x00000002
        /*0030*/ 	.string	""
        /*0030*/ 	.string	"ptxas"
        /*0030*/ 	.string	"Cuda compilation tools, release 13.0, V13.0.88"
        /*0030*/ 	.string	"Build cuda_13.0.r13.0/compiler.36424714_0"
        /*0030*/ 	.string	"-arch sm_90a -m 64 "



//--------------------- .note.nv.cuinfo           --------------------------
	.section	.note.nv.cuinfo,"",@"SHT_NOTE"
	.sectionflags	@"SHF_NOTE_NV_CUINFO"
        /*0018*/ 	.short	0x0002
        /*001a*/ 	.short	0x005a
        /*001c*/ 	.short	0x0082
	.zero		2


//--------------------- .nv.info                  --------------------------
	.section	.nv.info,"",@"SHT_CUDA_INFO"
	.align	4


	//----- nvinfo : EIATTR_REGCOUNT
	.align		4
        /*0000*/ 	.byte	0x04, 0x2f
        /*0002*/ 	.short	(.L_15 - .L_14)
	.align		4
.L_14:
        /*0004*/ 	.word	index@(_ZN7cutlass13device_kernelINS_4gemm6kernel13GemmUniversalINS1_17GroupProblemShapeIN4cute5tupleIJiiiEEEEENS1_10collective13CollectiveMmaINS1_39MainloopSm90ArrayTmaGmmaWarpSpecializedILi6ENS6_IJNS5_1CILi2EEENSC_ILi1EEESE_EEENS1_40KernelPtrArrayTmaWarpSpecializedPingpongEEENS6_IJNSC_ILi128EEESI_NSC_ILi64EEEEEENS_6half_tEPNS6_IJlSE_NSC_ILi0EEEEEESL_SO_NS5_8TiledMMAINS5_8MMA_AtomIJNS5_4SM904GMMA26MMA_64x128x16_F32F16F16_SSILNSS_5MajorE0ELSU_0ELNSS_7ScaleInE1ELSV_1EEEEEENS5_6LayoutINS6_IJSE_SE_SE_EEENS6_IJSM_SM_SM_EEEEENS6_IJNS5_10UnderscoreES12_S12_EEEEENS5_13SM90_TMA_LOADENS5_14ComposedLayoutINS5_7SwizzleILi3ELi4ELi3EEENS5_18smem_ptr_flag_bitsILi16EEENSY_INS6_IJNSC_ILi8EEESJ_EEENS6_IJSJ_SE_EEEEEEEvNS5_8identityENS5_23SM90_TMA_LOAD_MULTICASTES1F_vS1G_EENS_8epilogue10collective18CollectiveEpilogueINS1J_30Sm90PtrArrayTmaWarpSpecializedILi4ELi2ELi16ELb1ELb0ELi2EEEJSK_NS6_IJSJ_NSC_ILi32EEEEEESL_PNS6_IJSE_lSM_EEESL_S1R_NS1J_6fusion15FusionCallbacksIS1N_NS1S_17LinearCombinationISL_fSL_fLNS_15FloatRoundStyleE2EEESK_S1P_JEEES15_NS16_IS18_S1A_NSY_INS6_IJSJ_S1B_EEENS6_IJSE_SJ_EEEEEEENS5_17SM75_U16x8_LDSM_TENS5_14SM90_TMA_STOREES21_NS5_17SM90_U16x8_STSM_TENS5_9Copy_AtomIJNS5_17SM90_U32x4_STSM_NESL_EEEvEEEvvEEEEvNT_6ParamsE)
        /*0008*/ 	.word	0x000000a8


	//----- nvinfo : EIATTR_FRAME_SIZE
	.align		4
.L_15:
        /*000c*/ 	.byte	0x04, 0x11
        /*000e*/ 	.short	(.L_17 - .L_16)
	.align		4
.L_16:
        /*0010*/ 	.word	index@($__internal_0_$__cuda_sm20_div_u64)
        /*0014*/ 	.word	0x00000000


	//----- nvinfo : EIATTR_FRAME_SIZE
	.align		4
.L_17:
        /*0018*/ 	.byte	0x04, 0x11
        /*001a*/ 	.short	(.L_19 - .L_18)
	.align		4
.L_18:
        /*001c*/ 	.word	index@(_ZN7cutlass13device_kernelINS_4gemm6kernel13GemmUniversalINS1_17GroupProblemShapeIN4cute5tupleIJiiiEEEEENS1_10collective13CollectiveMmaINS1_39MainloopSm90ArrayTmaGmmaWarpSpecializedILi6ENS6_IJNS5_1CILi2EEENSC_ILi1EEESE_EEENS1_40KernelPtrArrayTmaWarpSpecializedPingpongEEENS6_IJNSC_ILi128EEESI_NSC_ILi64EEEEEENS_6half_tEPNS6_IJlSE_NSC_ILi0EEEEEESL_SO_NS5_8TiledMMAINS5_8MMA_AtomIJNS5_4SM904GMMA26MMA_64x128x16_F32F16F16_SSILNSS_5MajorE0ELSU_0ELNSS_7ScaleInE1ELSV_1EEEEEENS5_6LayoutINS6_IJSE_SE_SE_EEENS6_IJSM_SM_SM_EEEEENS6_IJNS5_10UnderscoreES12_S12_EEEEENS5_13SM90_TMA_LOADENS5_14ComposedLayoutINS5_7SwizzleILi3ELi4ELi3EEENS5_18smem_ptr_flag_bitsILi16EEENSY_INS6_IJNSC_ILi8EEESJ_EEENS6_IJSJ_SE_EEEEEEEvNS5_8identityENS5_23SM90_TMA_LOAD_MULTICASTES1F_vS1G_EENS_8epilogue10collective18CollectiveEpilogueINS1J_30Sm90PtrArrayTmaWarpSpecializedILi4ELi2ELi16ELb1ELb0ELi2EEEJSK_NS6_IJSJ_NSC_ILi32EEEEEESL_PNS6_IJSE_lSM_EEESL_S1R_NS1J_6fusion15FusionCallbacksIS1N_NS1S_17LinearCombinationISL_fSL_fLNS_15FloatRoundStyleE2EEESK_S1P_JEEES15_NS16_IS18_S1A_NSY_INS6_IJSJ_S1B_EEENS6_IJSE_SJ_EEEEEEENS5_17SM75_U16x8_LDSM_TENS5_14SM90_TMA_STOREES21_NS5_17SM90_U16x8_STSM_TENS5_9Copy_AtomIJNS5_17SM90_U32x4_STSM_NESL_EEEvEEEvvEEEEvNT_6ParamsE)
        /*0020*/ 	.word	0x00000000


	//----- nvinfo : EIATTR_MIN_STACK_SIZE
	.align		4
.L_19:
        /*0024*/ 	.byte	0x04, 0x12
        /*0026*/ 	.short	(.L_21 - .L_20)
	.align		4
.L_20:
        /*0028*/ 	.word	index@(_ZN7cutlass13device_kernelINS_4gemm6kernel13GemmUniversalINS1_17GroupProblemShapeIN4cute5tupleIJiiiEEEEENS1_10collective13CollectiveMmaINS1_39MainloopSm90ArrayTmaGmmaWarpSpecializedILi6ENS6_IJNS5_1CILi2EEENSC_ILi1EEESE_EEENS1_40KernelPtrArrayTmaWarpSpecializedPingpongEEENS6_IJNSC_ILi128EEESI_NSC_ILi64EEEEEENS_6half_tEPNS6_IJlSE_NSC_ILi0EEEEEESL_SO_NS5_8TiledMMAINS5_8MMA_AtomIJNS5_4SM904GMMA26MMA_64x128x16_F32F16F16_SSILNSS_5MajorE0ELSU_0ELNSS_7ScaleInE1ELSV_1EEEEEENS5_6LayoutINS6_IJSE_SE_SE_EEENS6_IJSM_SM_SM_EEEEENS6_IJNS5_10UnderscoreES12_S12_EEEEENS5_13SM90_TMA_LOADENS5_14ComposedLayoutINS5_7SwizzleILi3ELi4ELi3EEENS5_18smem_ptr_flag_bitsILi16EEENSY_INS6_IJNSC_ILi8EEESJ_EEENS6_IJSJ_SE_EEEEEEEvNS5_8identityENS5_23SM90_TMA_LOAD_MULTICASTES1F_vS1G_EENS_8epilogue10collective18CollectiveEpilogueINS1J_30Sm90PtrArrayTmaWarpSpecializedILi4ELi2ELi16ELb1ELb0ELi2EEEJSK_NS6_IJSJ_NSC_ILi32EEEEEESL_PNS6_IJSE_lSM_EEESL_S1R_NS1J_6fusion15FusionCallbacksIS1N_NS1S_17LinearCombinationISL_fSL_fLNS_15FloatRoundStyleE2EEESK_S1P_JEEES15_NS16_IS18_S1A_NSY_INS6_IJSJ_S1B_EEENS6_IJSE_SJ_EEEEEEENS5_17SM75_U16x8_LDSM_TENS5_14SM90_TMA_STOREES21_NS5_17SM90_U16x8_STSM_TENS5_9Copy_AtomIJNS5_17SM90_U32x4_STSM_NESL_EEEvEEEvvEEEEvNT_6ParamsE)
        /*002c*/ 	.word	0x00000000
.L_21:


//--------------------- .nv.compat                --------------------------
	.section	.nv.compat,"",@"SHT_CUDA_COMPAT_INFO"
	.align	4
        /*0000*/ 	.byte	0x02, 0x09, 0x01, 0x00, 0x02, 0x02, 0x04, 0x00, 0x02, 0x05, 0x05, 0x00, 0x03, 0x07, 0x01, 0x01
        /*0010*/ 	.byte	0x02, 0x03, 0x03, 0x00, 0x02, 0x06, 0x01, 0x00, 0x04, 0x0b, 0x08, 0x00, 0x00, 0x00, 0x00, 0x00
        /*0020*/ 	.byte	0x00, 0x00, 0x00, 0x00


//--------------------- .nv.info._ZN7cutlass13device_kernelINS_4gemm6kernel13GemmUniversalINS1_17GroupProblemShapeIN4cute5tupleIJiiiEEEEENS1_10collective13CollectiveMmaINS1_39MainloopSm90ArrayTmaGmmaWarpSpecializedILi6ENS6_IJNS5_1CILi2EEENSC_ILi1EEESE_EEENS1_40KernelPtrArrayTmaWarpSpecializedPingpongEEENS6_IJNSC_ILi128EEESI_NSC_ILi64EEEEEENS_6half_tEPNS6_IJlSE_NSC_ILi0EEEEEESL_SO_NS5_8TiledMMAINS5_8MMA_AtomIJNS5_4SM904GMMA26MMA_64x128x16_F32F16F16_SSILNSS_5MajorE0ELSU_0ELNSS_7ScaleInE1ELSV_1EEEEEENS5_6LayoutINS6_IJSE_SE_SE_EEENS6_IJSM_SM_SM_EEEEENS6_IJNS5_10UnderscoreES12_S12_EEEEENS5_13SM90_TMA_LOADENS5_14ComposedLayoutINS5_7SwizzleILi3ELi4ELi3EEENS5_18smem_ptr_flag_bitsILi16EEENSY_INS6_IJNSC_ILi8EEESJ_EEENS6_IJSJ_SE_EEEEEEEvNS5_8identityENS5_23SM90_TMA_LOAD_MULTICASTES1F_vS1G_EENS_8epilogue10collective18CollectiveEpilogueINS1J_30Sm90PtrArrayTmaWarpSpecializedILi4ELi2ELi16ELb1ELb0ELi2EEEJSK_NS6_IJSJ_NSC_ILi32EEEEEESL_PNS6_IJSE_lSM_EEESL_S1R_NS1J_6fusion15FusionCallbacksIS1N_NS1S_17LinearCombinationISL_fSL_fLNS_15FloatRoundStyleE2EEESK_S1P_JEEES15_NS16_IS18_S1A_NSY_INS6_IJSJ_S1B_EEENS6_IJSE_SJ_EEEEEEENS5_17SM75_U16x8_LDSM_TENS5_14SM90_TMA_STOREES21_NS5_17SM90_U16x8_STSM_TENS5_9Copy_AtomIJNS5_17SM90_U32x4_STSM_NESL_EEEvEEEvvEEEEvNT_6ParamsE --------------------------
	.section	.nv.info._ZN7cutlass13device_kernelINS_4gemm6kernel13GemmUniversalINS1_17GroupProblemShapeIN4cute5tupleIJiiiEEEEENS1_10collective13CollectiveMmaINS1_39MainloopSm90ArrayTmaGmmaWarpSpecializedILi6ENS6_IJNS5_1CILi2EEENSC_ILi1EEESE_EEENS1_40KernelPtrArrayTmaWarpSpecializedPingpongEEENS6_IJNSC_ILi128EEESI_NSC_ILi64EEEEEENS_6half_tEPNS6_IJlSE_NSC_ILi0EEEEEESL_SO_NS5_8TiledMMAINS5_8MMA_AtomIJNS5_4SM904GMMA26MMA_64x128x16_F32F16F16_SSILNSS_5MajorE0ELSU_0ELNSS_7ScaleInE1ELSV_1EEEEEENS5_6LayoutINS6_IJSE_SE_SE_EEENS6_IJSM_SM_SM_EEEEENS6_IJNS5_10UnderscoreES12_S12_EEEEENS5_13SM90_TMA_LOADENS5_14ComposedLayoutINS5_7SwizzleILi3ELi4ELi3EEENS5_18smem_ptr_flag_bitsILi16EEENSY_INS6_IJNSC_ILi8EEESJ_EEENS6_IJSJ_SE_EEEEEEEvNS5_8identityENS5_23SM90_TMA_LOAD_MULTICASTES1F_vS1G_EENS_8epilogue10collective18CollectiveEpilogueINS1J_30Sm90PtrArrayTmaWarpSpecializedILi4ELi2ELi16ELb1ELb0ELi2EEEJSK_NS6_IJSJ_NSC_ILi32EEEEEESL_PNS6_IJSE_lSM_EEESL_S1R_NS1J_6fusion15FusionCallbacksIS1N_NS1S_17LinearCombinationISL_fSL_fLNS_15FloatRoundStyleE2EEESK_S1P_JEEES15_NS16_IS18_S1A_NSY_INS6_IJSJ_S1B_EEENS6_IJSE_SJ_EEEEEEENS5_17SM75_U16x8_LDSM_TENS5_14SM90_TMA_STOREES21_NS5_17SM90_U16x8_STSM_TENS5_9Copy_AtomIJNS5_17SM90_U32x4_STSM_NESL_EEEvEEEvvEEEEvNT_6ParamsE,"",@"SHT_CUDA_INFO"
	.sectionflags	@""
	.align	4


	//----- nvinfo : EIATTR_CUDA_API_VERSION
	.align		4
        /*0000*/ 	.byte	0x04, 0x37
        /*0002*/ 	.short	(.L_23 - .L_22)
.L_22:
        /*0004*/ 	.word	0x00000082


	//----- nvinfo : EIATTR_KPARAM_INFO
	.align		4
.L_23:
        /*0008*/ 	.byte	0x04, 0x17
        /*000a*/ 	.short	(.L_25 - .L_24)
.L_24:
        /*000c*/ 	.word	0x00000000
        /*0010*/ 	.short	0x0000
        /*0012*/ 	.short	0x0070
        /*0014*/ 	.byte	0x00, 0xf0, 0x01, 0x1c


	//----- nvinfo : EIATTR_SPARSE_MMA_MASK
	.align		4
.L_25:
        /*0018*/ 	.byte	0x03, 0x50
        /*001a*/ 	.short	0x0000


	//----- nvinfo : EIATTR_MAXREG_COUNT
	.align		4
        /*001c*/ 	.byte	0x03, 0x1b
        /*001e*/ 	.short	0x00a8


	//----- nvinfo : EIATTR_NUM_BARRIERS
	.align		4
        /*0020*/ 	.byte	0x02, 0x4c
        /*0022*/ 	.byte	0x02
	.zero		1


	//----- nvinfo : EIATTR_EXTERNS
	.align		4
        /*0024*/ 	.byte	0x04, 0x0f
        /*0026*/ 	.short	(.L_27 - .L_26)


	//   ....[0]....
	.align		4
.L_26:
        /*0028*/ 	.word	index@(__assertfail)


	//----- nvinfo : EIATTR_MERCURY_ISA_VERSION
	.align		4
.L_27:
        /*002c*/ 	.byte	0x03, 0x5f
        /*002e*/ 	.short	0x0101


	//----- nvinfo : EIATTR_INT_WARP_WIDE_INSTR_OFFSETS
	.align		4
        /*0030*/ 	.byte	0x04, 0x31
        /*0032*/ 	.short	(.L_29 - .L_28)


	//   ....[0]....
.L_28:
        /*0034*/ 	.word	0x00001320


	//   ....[1]....
        /*0038*/ 	.word	0x00001350


	//   ....[2]....
        /*003c*/ 	.word	0x00001480


	//   ....[3]....
        /*0040*/ 	.word	0x00001510


	//   ....[4]....
        /*0044*/ 	.word	0x00001580


	//   ....[5]....
        /*0048*/ 	.word	0x000015b0


	//   ....[6]....
        /*004c*/ 	.word	0x00001600


	//   ....[7]....
        /*0050*/ 	.word	0x00001620


	//----- nvinfo : EIATTR_COOP_GROUP_MASK_REGIDS
	.align		4
.L_29:
        /*0054*/ 	.byte	0x04, 0x29
        /*0056*/ 	.short	(.L_31 - .L_30)


	//   ....[0]....
.L_30:
        /*0058*/ 	.word	0xffffffff


	//   ....[1]....
        /*005c*/ 	.word	0xffffffff


	//   ....[2]....
        /*0060*/ 	.word	0xffffffff


	//   ....[3]....
        /*0064*/ 	.word	0xffffffff


	//   ....[4]....
        /*0068*/ 	.word	0xffffffff


	//   ....[5]....
        /*006c*/ 	.word	0xffffffff


	//   ....[6]....
        /*0070*/ 	.word	0xffffffff


	//   ....[7]....
        /*0074*/ 	.word	0xffffffff


	//   ....[8]....
        /*0078*/ 	.word	0xffffffff


	//   ....[9]....
        /*007c*/ 	.word	0xffffffff


	//   ....[10]....
        /*0080*/ 	.word	0xffffffff


	//   ....[11]....
        /*0084*/ 	.word	0xffffffff


	//   ....[12]....
        /*0088*/ 	.word	0xffffffff


	//   ....[13]....
        /*008c*/ 	.word	0xffffffff


	//   ....[14]....
        /*0090*/ 	.word	0xffffffff


	//   ....[15]....
        /*0094*/ 	.word	0xffffffff


	//   ....[16]....
        /*0098*/ 	.word	0xffffffff


	//   ....[17]....
        /*009c*/ 	.word	0xffffffff


	//   ....[18]....
        /*00a0*/ 	.word	0xffffffff


	//   ....[19]....
        /*00a4*/ 	.word	0xffffffff


	//   ....[20]....
        /*00a8*/ 	.word	0xffffffff


	//   ....[21]....
        /*00ac*/ 	.word	0xffffffff


	//   ....[22]....
        /*00b0*/ 	.word	0xffffffff


	//   ....[23]....
        /*00b4*/ 	.word	0xffffffff


	//   ....[24]....
        /*00b8*/ 	.word	0xffffffff


	//   ....[25]....
        /*00bc*/ 	.word	0xffffffff


	//   ....[26]....
        /*00c0*/ 	.word	0xffffffff


	//   ....[27]....
        /*00c4*/ 	.word	0xffffffff


	//   ....[28]....
        /*00c8*/ 	.word	0xffffffff


	//   ....[29]....
        /*00cc*/ 	.word	0xffffffff


	//   ....[30]....
        /*00d0*/ 	.word	0xffffffff


	//   ....[31]....
        /*00d4*/ 	.word	0xffffffff


	//   ....[32]....
        /*00d8*/ 	.word	0xffffffff


	//   ....[33]....
        /*00dc*/ 	.word	0xffffffff


	//   ....[34]....
        /*00e0*/ 	.word	0xffffffff


	//   ....[35]....
        /*00e4*/ 	.word	0xffffffff


	//   ....[36]....
        /*00e8*/ 	.word	0xffffffff


	//   ....[37]....
        /*00ec*/ 	.word	0xffffffff


	//   ....[38]....
        /*00f0*/ 	.word	0xffffffff


	//   ....[39]....
        /*00f4*/ 	.word	0xffffffff


	//   ....[40]....
        /*00f8*/ 	.word	0xffffffff


	//   ....[41]....
        /*00fc*/ 	.word	0xffffffff


	//   ....[42]....
        /*0100*/ 	.word	0xffffffff


	//   ....[43]....
        /*0104*/ 	.word	0xffffffff


	//   ....[44]....
        /*0108*/ 	.word	0xffffffff


	//   ....[45]....
        /*010c*/ 	.word	0xffffffff


	//   ....[46]....
        /*0110*/ 	.word	0xffffffff


	//   ....[47]....
        /*0114*/ 	.word	0xffffffff


	//   ....[48]....
        /*0118*/ 	.word	0xffffffff


	//   ....[49]....
        /*011c*/ 	.word	0xffffffff


	//   ....[50]....
        /*0120*/ 	.word	0xffffffff


	//   ....[51]....
        /*0124*/ 	.word	0xffffffff


	//   ....[52]....
        /*0128*/ 	.word	0xffffffff


	//   ....[53]....
        /*012c*/ 	.word	0xffffffff


	//   ....[54]....
        /*0130*/ 	.word	0xffffffff


	//   ....[55]....
        /*0134*/ 	.word	0xffffffff


	//   ....[56]....
        /*0138*/ 	.word	0xffffffff


	//   ....[57]....
        /*013c*/ 	.word	0xffffffff


	//   ....[58]....
        /*0140*/ 	.word	0xffffffff


	//   ....[59]....
        /*0144*/ 	.word	0xffffffff


	//   ....[60]....
        /*0148*/ 	.word	0xffffffff


	//   ....[61]....
        /*014c*/ 	.word	0xffffffff


	//   ....[62]....
        /*0150*/ 	.word	0xffffffff


	//   ....[63]....
        /*0154*/ 	.word	0xffffffff


	//   ....[64]....
        /*0158*/ 	.word	0xffffffff


	//   ....[65]....
        /*015c*/ 	.word	0xffffffff


	//   ....[66]....
        /*0160*/ 	.word	0xffffffff


	//   ....[67]....
        /*0164*/ 	.word	0xffffffff


	//   ....[68]....
        /*0168*/ 	.word	0xffffffff


	//   ....[69]....
        /*016c*/ 	.word	0xffffffff


	//   ....[70]....
        /*0170*/ 	.word	0xffffffff


	//   ....[71]....
        /*0174*/ 	.word	0xffffffff


	//   ....[72]....
        /*0178*/ 	.word	0xffffffff


	//   ....[73]....
        /*017c*/ 	.word	0xffffffff


	//   ....[74]....
        /*0180*/ 	.word	0xffffffff


	//   ....[75]....
        /*0184*/ 	.word	0xffffffff


	//   ....[76]....
        /*0188*/ 	.word	0xffffffff


	//   ....[77]....
        /*018c*/ 	.word	0xffffffff


	//   ....[78]....
        /*0190*/ 	.word	0xffffffff


	//   ....[79]....
        /*0194*/ 	.word	0x0500000f


	//----- nvinfo : EIATTR_COOP_GROUP_INSTR_OFFSETS
	.align		4
.L_31:
        /*0198*/ 	.byte	0x04, 0x28
        /*019a*/ 	.short	(.L_33 - .L_32)


	//   ....[0]....
.L_32:
        /*019c*/ 	.word	0x000007c0


	//   ....[1]....
        /*01a0*/ 	.word	0x00000890


	//   ....[2]....
        /*01a4*/ 	.word	0x00000d20


	//   ....[3]....
        /*01a8*/ 	.word	0x00000f60


	//   ....[4]....
        /*01ac*/ 	.word	0x000011c0


	//   ....[5]....
        /*01b0*/ 	.word	0x00001200


	//   ....[6]....
        /*01b4*/ 	.word	0x000016e0


	//   ....[7]....
        /*01b8*/ 	.word	0x00001e20


	//   ....[8]....
        /*01bc*/ 	.word	0x00001e50


	//   ....[9]....
        /*01c0*/ 	.word	0x00001ed0


	//   ....[10]....
        /*01c4*/ 	.word	0x00001ee0


	//   ....[11]....
        /*01c8*/ 	.word	0x00001f20


	//   ....[12]....
        /*01cc*/ 	.word	0x00001f40


	//   ....[13]....
        /*01d0*/ 	.word	0x00001f80


	//   ....[14]....
        /*01d4*/ 	.word	0x00001fa0


	//   ....[15]....
        /*01d8*/ 	.word	0x00001fe0


	//   ....[16]....
        /*01dc*/ 	.word	0x00002000


	//   ....[17]....
        /*01e0*/ 	.word	0x00002070


	//   ....[18]....
        /*01e4*/ 	.word	0x00002190


	//   ....[19]....
        /*01e8*/ 	.word	0x000021b0


	//   ....[20]....
        /*01ec*/ 	.word	0x00002810


	//   ....[21]....
        /*01f0*/ 	.word	0x00002820


	//   ....[22]....
        /*01f4*/ 	.word	0x00002870


	//   ....[23]....
        /*01f8*/ 	.word	0x00002880


	//   ....[24]....
        /*01fc*/ 	.word	0x000028d0


	//   ....[25]....
        /*0200*/ 	.word	0x000028e0


	//   ....[26]....
        /*0204*/ 	.word	0x00002930


	//   ....[27]....
        /*0208*/ 	.word	0x00002940


	//   ....[28]....
        /*020c*/ 	.word	0x00002990


	//   ....[29]....
        /*0210*/ 	.word	0x000029a0


	//   ....[30]....
        /*0214*/ 	.word	0x00002a30


	//   ....[31]....
        /*0218*/ 	.word	0x00002a80


	//   ....[32]....
        /*021c*/ 	.word	0x00002b10


	//   ....[33]....
        /*0220*/ 	.word	0x00002b30


	//   ....[34]....
        /*0224*/ 	.word	0x00002b40


	//   ....[35]....
        /*0228*/ 	.word	0x00002b50


	//   ....[36]....
        /*022c*/ 	.word	0x00002b60


	//   ....[37]....
        /*0230*/ 	.word	0x00002b70


	//   ....[38]....
        /*0234*/ 	.word	0x00003480


	//   ....[39]....
        /*0238*/ 	.word	0x00003720


	//   ....[40]....
        /*023c*/ 	.word	0x00003a90


	//   ....[41]....
        /*0240*/ 	.word	0x00008b70


	//   ....[42]....
        /*0244*/ 	.word	0x00008f70


	//   ....[43]....
        /*0248*/ 	.word	0x00009310


	//   ....[44]....
        /*024c*/ 	.word	0x0000a640


	//   ....[45]....
        /*0250*/ 	.word	0x0000ad10


	//   ....[46]....
        /*0254*/ 	.word	0x0000b200


	//   ....[47]....
        /*0258*/ 	.word	0x0000c080


	//   ....[48]....
        /*025c*/ 	.word	0x0000cfe0


	//   ....[49]....
        /*0260*/ 	.word	0x0000d000


	//   ....[50]....
        /*0264*/ 	.word	0x0000d050


	//   ....[51]....
        /*0268*/ 	.word	0x0000d070


	//   ....[52]....
        /*026c*/ 	.word	0x0000d0b0


	//   ....[53]....
        /*0270*/ 	.word	0x0000d0e0


	//   ....[54]....
        /*0274*/ 	.word	0x0000d120


	//   ....[55]....
        /*0278*/ 	.word	0x0000d150


	//   ....[56]....
        /*027c*/ 	.word	0x0000d190


	//   ....[57]....
        /*0280*/ 	.word	0x0000d1c0


	//   ....[58]....
        /*0284*/ 	.word	0x0000d250


	//   ....[59]....
        /*0288*/ 	.word	0x0000d370


	//   ....[60]....
        /*028c*/ 	.word	0x0000d390


	//   ....[61]....
        /*0290*/ 	.word	0x0000d9e0


	//   ....[62]....
        /*0294*/ 	.word	0x0000d9f0


	//   ....[63]....
        /*0298*/ 	.word	0x0000da40


	//   ....[64]....
        /*029c*/ 	.word	0x0000da50


	//   ....[65]....
        /*02a0*/ 	.word	0x0000daa0


	//   ....[66]....
        /*02a4*/ 	.word	0x0000dab0


	//   ....[67]....
        /*02a8*/ 	.word	0x0000db00


	//   ....[68]....
        /*02ac*/ 	.word	0x0000db10


	//   ....[69]....
        /*02b0*/ 	.word	0x0000db60


	//   ....[70]....
        /*02b4*/ 	.word	0x0000db70


	//   ....[71]....
        /*02b8*/ 	.word	0x0000dc00


	//   ....[72]....
        /*02bc*/ 	.word	0x0000dc70


	//   ....[73]....
        /*02c0*/ 	.word	0x0000dd00


	//   ....[74]....
        /*02c4*/ 	.word	0x0000dd20


	//   ....[75]....
        /*02c8*/ 	.word	0x0000dd30


	//   ....[76]....
        /*02cc*/ 	.word	0x0000dd40


	//   ....[77]....
        /*02d0*/ 	.word	0x0000dd50


	//   ....[78]....
        /*02d4*/ 	.word	0x0000dd60


	//   ....[79]....
        /*02d8*/ 	.word	0x0000f630


	//----- nvinfo : EIATTR_REG_RECONFIG
	.align		4
.L_33:
        /*02dc*/ 	.byte	0x01, 0x54
	.zero		2


	//----- nvinfo : EIATTR_SYSCALL_OFFSETS
	.align		4
        /*02e0*/ 	.byte	0x04, 0x46
        /*02e2*/ 	.short	(.L_35 - .L_34)


	//   ....[0]....
.L_34:
        /*02e4*/ 	.word	0x000052c0


	//   ....[1]....
        /*02e8*/ 	.word	0x000053b0


	//----- nvinfo : EIATTR_MBARRIER_INSTR_OFFSETS
	.align		4
.L_35:
        /*02ec*/ 	.byte	0x04, 0x39
        /*02ee*/ 	.short	(.L_37 - .L_36)


	//   ....[0]....
.L_36:
        /*02f0*/ 	.word	0x00000c00
        /*02f4*/ 	.word	0x000000ff
        /*02f8*/ 	.word	0x00034400
        /*02fc*/ 	.short	0x0100
        /*02fe*/ 	.byte	0x0b
	.zero		1


	//   ....[1]....
        /*0300*/ 	.word	0x00000c10
        /*0304*/ 	.word	0x000000ff
        /*0308*/ 	.word	0x00034440
        /*030c*/ 	.short	0x0100
        /*030e*/ 	.byte	0x0b
	.zero		1


	//   ....[2]....
        /*0310*/ 	.word	0x00000c20
        /*0314*/ 	.word	0x000000ff
        /*0318*/ 	.word	0x00034408
        /*031c*/ 	.short	0x0100
        /*031e*/ 	.byte	0x0b
	.zero		1


	//   ....[3]....
        /*0320*/ 	.word	0x00000c30
        /*0324*/ 	.word	0x000000ff
        /*0328*/ 	.word	0x00034448
        /*032c*/ 	.short	0x0100
        /*032e*/ 	.byte	0x0b
	.zero		1


	//   ....[4]....
        /*0330*/ 	.word	0x00000c40
        /*0334*/ 	.word	0x000000ff
        /*0338*/ 	.word	0x00034410
        /*033c*/ 	.short	0x0100
        /*033e*/ 	.byte	0x0b
	.zero		1


	//   ....[5]....
        /*0340*/ 	.word	0x00000c50
        /*0344*/ 	.word	0x000000ff
        /*0348*/ 	.word	0x00034450
        /*034c*/ 	.short	0x0100
        /*034e*/ 	.byte	0x0b
	.zero		1


	//   ....[6]....
        /*0350*/ 	.word	0x00000c60
        /*0354*/ 	.word	0x000000ff
        /*0358*/ 	.word	0x00034418
        /*035c*/ 	.short	0x0100
        /*035e*/ 	.byte	0x0b
	.zero		1


	//   ....[7]....
        /*0360*/ 	.word	0x00000c70
        /*0364*/ 	.word	0x000000ff
        /*0368*/ 	.word	0x00034458
        /*036c*/ 	.short	0x0100
        /*036e*/ 	.byte	0x0b
	.zero		1


	//   ....[8]....
        /*0370*/ 	.word	0x00000c80
        /*0374*/ 	.word	0x000000ff
        /*0378*/ 	.word	0x00034420
        /*037c*/ 	.short	0x0100
        /*037e*/ 	.byte	0x0b
	.zero		1


	//   ....[9]....
        /*0380*/ 	.word	0x00000c90
        /*0384*/ 	.word	0x000000ff
        /*0388*/ 	.word	0x00034460
        /*038c*/ 	.short	0x0100
        /*038e*/ 	.byte	0x0b
	.zero		1


	//   ....[10]....
        /*0390*/ 	.word	0x00000ca0
        /*0394*/ 	.word	0x000000ff
        /*0398*/ 	.word	0x00034428
        /*039c*/ 	.short	0x0100
        /*039e*/ 	.byte	0x0b
	.zero		1


	//   ....[11]....
        /*03a0*/ 	.word	0x00000cb0
        /*03a4*/ 	.word	0x000000ff
        /*03a8*/ 	.word	0x00034468
        /*03ac*/ 	.short	0x0100
        /*03ae*/ 	.byte	0x0b
	.zero		1


	//   ....[12]....
        /*03b0*/ 	.word	0x00000cc0
        /*03b4*/ 	.word	0x000000ff
        /*03b8*/ 	.word	0x00034430
        /*03bc*/ 	.short	0x0100
        /*03be*/ 	.byte	0x0b
	.zero		1


	//   ....[13]....
        /*03c0*/ 	.word	0x00000cd0
        /*03c4*/ 	.word	0x000000ff
        /*03c8*/ 	.word	0x00034470
        /*03cc*/ 	.short	0x0100
        /*03ce*/ 	.byte	0x0b
	.zero		1


	//   ....[14]....
        /*03d0*/ 	.word	0x00000ce0
        /*03d4*/ 	.word	0x000000ff
        /*03d8*/ 	.word	0x00034438
        /*03dc*/ 	.short	0x0100
        /*03de*/ 	.byte	0x0b
	.zero		1


	//   ....[15]....
        /*03e0*/ 	.word	0x00000cf0
        /*03e4*/ 	.word	0x000000ff
        /*03e8*/ 	.word	0x00034478
        /*03ec*/ 	.short	0x0100
        /*03ee*/ 	.byte	0x0b
	.zero		1


	//   ....[16]....
        /*03f0*/ 	.word	0x00000e90
        /*03f4*/ 	.word	0x000000ff
        /*03f8*/ 	.word	0x00034480
        /*03fc*/ 	.short	0x0100
        /*03fe*/ 	.byte	0x0b
	.zero		1


	//   ....[17]....
        /*0400*/ 	.word	0x00000ea0
        /*0404*/ 	.word	0x000000ff
        /*0408*/ 	.word	0x000344b0
        /*040c*/ 	.short	0x0100
        /*040e*/ 	.byte	0x0b
	.zero		1


	//   ....[18]....
        /*0410*/ 	.word	0x00000eb0
        /*0414*/ 	.word	0x000000ff
        /*0418*/ 	.word	0x00034488
        /*041c*/ 	.short	0x0100
        /*041e*/ 	.byte	0x0b
	.zero		1


	//   ....[19]....
        /*0420*/ 	.word	0x00000ec0
        /*0424*/ 	.word	0x000000ff
        /*0428*/ 	.word	0x000344b8
        /*042c*/ 	.short	0x0100
        /*042e*/ 	.byte	0x0b
	.zero		1


	//   ....[20]....
        /*0430*/ 	.word	0x00000ed0
        /*0434*/ 	.word	0x000000ff
        /*0438*/ 	.word	0x00034490
        /*043c*/ 	.short	0x0100
        /*043e*/ 	.byte	0x0b
	.zero		1


	//   ....[21]....
        /*0440*/ 	.word	0x00000ee0
        /*0444*/ 	.word	0x000000ff
        /*0448*/ 	.word	0x000344c0
        /*044c*/ 	.short	0x0100
        /*044e*/ 	.byte	0x0b
	.zero		1


	//   ....[22]....
        /*0450*/ 	.word	0x00000ef0
        /*0454*/ 	.word	0x000000ff
        /*0458*/ 	.word	0x00034498
        /*045c*/ 	.short	0x0100
        /*045e*/ 	.byte	0x0b
	.zero		1


	//   ....[23]....
        /*0460*/ 	.word	0x00000f00
        /*0464*/ 	.word	0x000000ff
        /*0468*/ 	.word	0x000344c8
        /*046c*/ 	.short	0x0100
        /*046e*/ 	.byte	0x0b
	.zero		1


	//   ....[24]....
        /*0470*/ 	.word	0x00000f10
        /*0474*/ 	.word	0x000000ff
        /*0478*/ 	.word	0x000344a0
        /*047c*/ 	.short	0x0100
        /*047e*/ 	.byte	0x0b
	.zero		1


	//   ....[25]....
        /*0480*/ 	.word	0x00000f20
        /*0484*/ 	.word	0x000000ff
        /*0488*/ 	.word	0x000344d0
        /*048c*/ 	.short	0x0100
        /*048e*/ 	.byte	0x0b
	.zero		1


	//   ....[26]....
        /*0490*/ 	.word	0x00000f30
        /*0494*/ 	.word	0x000000ff
        /*0498*/ 	.word	0x000344a8
        /*049c*/ 	.short	0x0100
        /*049e*/ 	.byte	0x0b
	.zero		1


	//   ....[27]....
        /*04a0*/ 	.word	0x00000f40
        /*04a4*/ 	.word	0x000000ff
        /*04a8*/ 	.word	0x000344d8
        /*04ac*/ 	.short	0x0100
        /*04ae*/ 	.byte	0x0b
	.zero		1


	//   ....[28]....
        /*04b0*/ 	.word	0x00001130
        /*04b4*/ 	.word	0x000000ff
        /*04b8*/ 	.word	0x000344e0
        /*04bc*/ 	.short	0x0100
        /*04be*/ 	.byte	0x06
	.zero		1


	//   ....[29]....
        /*04c0*/ 	.word	0x00001140
        /*04c4*/ 	.word	0x000000ff
        /*04c8*/ 	.word	0x00034500
        /*04cc*/ 	.short	0x0100
        /*04ce*/ 	.byte	0x06
	.zero		1


	//   ....[30]....
        /*04d0*/ 	.word	0x00001150
        /*04d4*/ 	.word	0x000000ff
        /*04d8*/ 	.word	0x000344e8
        /*04dc*/ 	.short	0x0100
        /*04de*/ 	.byte	0x06
	.zero		1


	//   ....[31]....
        /*04e0*/ 	.word	0x00001160
        /*04e4*/ 	.word	0x000000ff
        /*04e8*/ 	.word	0x00034508
        /*04ec*/ 	.short	0x0100
        /*04ee*/ 	.byte	0x06
	.zero		1


	//   ....[32]....
        /*04f0*/ 	.word	0x00001170
        /*04f4*/ 	.word	0x000000ff
        /*04f8*/ 	.word	0x000344f0
        /*04fc*/ 	.short	0x0100
        /*04fe*/ 	.byte	0x06
	.zero		1


	//   ....[33]....
        /*0500*/ 	.word	0x00001180
        /*0504*/ 	.word	0x000000ff
        /*0508*/ 	.word	0x00034510
        /*050c*/ 	.short	0x0100
        /*050e*/ 	.byte	0x06
	.zero		1


	//   ....[34]....
        /*0510*/ 	.word	0x00001190
        /*0514*/ 	.word	0x000000ff
        /*0518*/ 	.word	0x000344f8
        /*051c*/ 	.short	0x0100
        /*051e*/ 	.byte	0x06
	.zero		1


	//   ....[35]....
        /*0520*/ 	.word	0x000011a0
        /*0524*/ 	.word	0x000000ff
        /*0528*/ 	.word	0x00034518
        /*052c*/ 	.short	0x0100
        /*052e*/ 	.byte	0x06
	.zero		1


	//   ....[36]....
        /*0530*/ 	.word	0x00001570
        /*0534*/ 	.word	0x000000ff
        /*0538*/ 	.word	0x00034520
        /*053c*/ 	.short	0x0100
        /*053e*/ 	.byte	0x06
	.zero		1


	//   ....[37]....
        /*0540*/ 	.word	0x000015a0
        /*0544*/ 	.word	0x000000ff
        /*0548*/ 	.word	0x00034528
        /*054c*/ 	.short	0x0100
        /*054e*/ 	.byte	0x06
	.zero		1


	//   ....[38]....
        /*0550*/ 	.word	0x000015f0
        /*0554*/ 	.word	0x000000ff
        /*0558*/ 	.word	0x00034530
        /*055c*/ 	.short	0x0100
        /*055e*/ 	.byte	0x0b
	.zero		1


	//   ....[39]....
        /*0560*/ 	.word	0x00001610
        /*0564*/ 	.word	0x000000ff
        /*0568*/ 	.word	0x00034538
        /*056c*/ 	.short	0x0100
        /*056e*/ 	.byte	0x0b
	.zero		1


	//   ....[40]....
        /*0570*/ 	.word	0x00001680
        /*0574*/ 	.word	0x000000ff
        /*0578*/ 	.word	0x00034540
        /*057c*/ 	.short	0x0100
        /*057e*/ 	.byte	0x0b
	.zero		1


	//   ....[41]....
        /*0580*/ 	.word	0x00001690
        /*0584*/ 	.word	0x000000ff
        /*0588*/ 	.word	0x00034548
        /*058c*/ 	.short	0x0100
        /*058e*/ 	.byte	0x0b
	.zero		1


	//   ....[42]....
        /*0590*/ 	.word	0x000031b0
        /*0594*/ 	.word	0x000000ff
        /*0598*/ 	.word	0x00034400
        /*059c*/ 	.short	0x010a
        /*059e*/ 	.byte	0x0b
	.zero		1


	//   ....[43]....
        /*05a0*/ 	.word	0x000032c0
        /*05a4*/ 	.word	0x000000ff
        /*05a8*/ 	.word	0x00000000
        /*05ac*/ 	.short	0x0101
        /*05ae*/ 	.byte	0x0b
	.zero		1


	//   ....[44]....
        /*05b0*/ 	.word	0x00003ee0
        /*05b4*/ 	.word	0x0000000a
        /*05b8*/ 	.word	0x00000000
        /*05bc*/ 	.short	0x010a
        /*05be*/ 	.byte	0x30
	.zero		1


	//   ....[45]....
        /*05c0*/ 	.word	0x00004410
        /*05c4*/ 	.word	0x000000ff
        /*05c8*/ 	.word	0x00034480
        /*05cc*/ 	.short	0x010a
        /*05ce*/ 	.byte	0x04
	.zero		1


	//   ....[46]....
        /*05d0*/ 	.word	0x00004450
        /*05d4*/ 	.word	0x000000ff
        /*05d8*/ 	.word	0x00034480
        /*05dc*/ 	.short	0x010a
        /*05de*/ 	.byte	0x04
	.zero		1


	//   ....[47]....
        /*05e0*/ 	.word	0x00004930
        /*05e4*/ 	.word	0x000000ff
        /*05e8*/ 	.word	0x00034480
        /*05ec*/ 	.short	0x010a
        /*05ee*/ 	.byte	0x04
	.zero		1


	//   ....[48]....
        /*05f0*/ 	.word	0x00004970
        /*05f4*/ 	.word	0x000000ff
        /*05f8*/ 	.word	0x00034480
        /*05fc*/ 	.short	0x010a
        /*05fe*/ 	.byte	0x04
	.zero		1


	//   ....[49]....
        /*0600*/ 	.word	0x00004da0
        /*0604*/ 	.word	0x00000005
        /*0608*/ 	.word	0x00000000
        /*060c*/ 	.short	0x0101
        /*060e*/ 	.byte	0x3f
	.zero		1


	//   ....[50]....
        /*0610*/ 	.word	0x00004eb0
        /*0614*/ 	.word	0x00000003
        /*0618*/ 	.word	0x00000000
        /*061c*/ 	.short	0x0101
        /*061e*/ 	.byte	0x33
	.zero		1


	//   ....[51]....
        /*0620*/ 	.word	0x00004fa0
        /*0624*/ 	.word	0x00000003
        /*0628*/ 	.word	0x00000000
        /*062c*/ 	.short	0x0101
        /*062e*/ 	.byte	0x3f
	.zero		1


	//   ....[52]....
        /*0630*/ 	.word	0x00005000
        /*0634*/ 	.word	0x0000000a
        /*0638*/ 	.word	0x00000010
        /*063c*/ 	.short	0x010a
        /*063e*/ 	.byte	0x30
	.zero		1


	//   ....[53]....
        /*0640*/ 	.word	0x00005760
        /*0644*/ 	.word	0x000000ff
        /*0648*/ 	.word	0x000344e0
        /*064c*/ 	.short	0x010a
        /*064e*/ 	.byte	0x32
	.zero		1


	//   ....[54]....
        /*0650*/ 	.word	0x00005d20
        /*0654*/ 	.word	0x000000ff
        /*0658*/ 	.word	0x000344e8
        /*065c*/ 	.short	0x010a
        /*065e*/ 	.byte	0x32
	.zero		1


	//   ....[55]....
        /*0660*/ 	.word	0x00006270
        /*0664*/ 	.word	0x000000ff
        /*0668*/ 	.word	0x00000000
        /*066c*/ 	.short	0x0101
        /*066e*/ 	.byte	0x08
	.zero		1


	//   ....[56]....
        /*0670*/ 	.word	0x000062a0
        /*0674*/ 	.word	0x000000ff
        /*0678*/ 	.word	0x000344f0
        /*067c*/ 	.short	0x010a
        /*067e*/ 	.byte	0x32
	.zero		1


	//   ....[57]....
        /*0680*/ 	.word	0x000067f0
        /*0684*/ 	.word	0x000000ff
        /*0688*/ 	.word	0x00000000
        /*068c*/ 	.short	0x0101
        /*068e*/ 	.byte	0x09
	.zero		1


	//   ....[58]....
        /*0690*/ 	.word	0x00006820
        /*0694*/ 	.word	0x000000ff
        /*0698*/ 	.word	0x000344f8
        /*069c*/ 	.short	0x010a
        /*069e*/ 	.byte	0x32
	.zero		1


	//   ....[59]....
        /*06a0*/ 	.word	0x00006d70
        /*06a4*/ 	.word	0x000000ff
        /*06a8*/ 	.word	0x00000000
        /*06ac*/ 	.short	0x0101
        /*06ae*/ 	.byte	0x0a
	.zero		1


	//   ....[60]....
        /*06b0*/ 	.word	0x00006dc0
        /*06b4*/ 	.word	0x000000ff
        /*06b8*/ 	.word	0x000344e0
        /*06bc*/ 	.short	0x010a
        /*06be*/ 	.byte	0x32
	.zero		1


	//   ....[61]....
        /*06c0*/ 	.word	0x00007310
        /*06c4*/ 	.word	0x000000ff
        /*06c8*/ 	.word	0x00000000
        /*06cc*/ 	.short	0x0101
        /*06ce*/ 	.byte	0x07
	.zero		1


	//   ....[62]....
        /*06d0*/ 	.word	0x00007340
        /*06d4*/ 	.word	0x000000ff
        /*06d8*/ 	.word	0x000344e8
        /*06dc*/ 	.short	0x010a
        /*06de*/ 	.byte	0x32
	.zero		1


	//   ....[63]....
        /*06e0*/ 	.word	0x00007870
        /*06e4*/ 	.word	0x000000ff
        /*06e8*/ 	.word	0x00000000
        /*06ec*/ 	.short	0x0101
        /*06ee*/ 	.byte	0x08
	.zero		1


	//   ....[64]....
        /*06f0*/ 	.word	0x000078a0
        /*06f4*/ 	.word	0x000000ff
        /*06f8*/ 	.word	0x000344f0
        /*06fc*/ 	.short	0x010a
        /*06fe*/ 	.byte	0x32
	.zero		1


	//   ....[65]....
        /*0700*/ 	.word	0x00007dd0
        /*0704*/ 	.word	0x000000ff
        /*0708*/ 	.word	0x00000000
        /*070c*/ 	.short	0x0101
        /*070e*/ 	.byte	0x09
	.zero		1


	//   ....[66]....
        /*0710*/ 	.word	0x00007e00
        /*0714*/ 	.word	0x000000ff
        /*0718*/ 	.word	0x000344f8
        /*071c*/ 	.short	0x010a
        /*071e*/ 	.byte	0x32
	.zero		1


	//   ....[67]....
        /*0720*/ 	.word	0x00008340
        /*0724*/ 	.word	0x000000ff
        /*0728*/ 	.word	0x00000000
        /*072c*/ 	.short	0x0101
        /*072e*/ 	.byte	0x0a
	.zero		1


	//   ....[68]....
        /*0730*/ 	.word	0x000083c0
        /*0734*/ 	.word	0x000000ff
        /*0738*/ 	.word	0x00034400
        /*073c*/ 	.short	0x010a
        /*073e*/ 	.byte	0x04
	.zero		1


	//   ....[69]....
        /*0740*/ 	.word	0x000084e0
        /*0744*/ 	.word	0x000000ff
        /*0748*/ 	.word	0x00000000
        /*074c*/ 	.short	0x0101
        /*074e*/ 	.byte	0x04
	.zero		1


	//   ....[70]....
        /*0750*/ 	.word	0x00008690
        /*0754*/ 	.word	0x000000ff
        /*0758*/ 	.word	0x00034400
        /*075c*/ 	.short	0x010a
        /*075e*/ 	.byte	0x04
	.zero		1


	//   ....[71]....
        /*0760*/ 	.word	0x000087a0
        /*0764*/ 	.word	0x000000ff
        /*0768*/ 	.word	0x00000000
        /*076c*/ 	.short	0x0101
        /*076e*/ 	.byte	0x04
	.zero		1


	//   ....[72]....
        /*0770*/ 	.word	0x00008c60
        /*0774*/ 	.word	0x000000ff
        /*0778*/ 	.word	0x00000000
        /*077c*/ 	.short	0x0101
        /*077e*/ 	.byte	0x07
	.zero		1


	//   ....[73]....
        /*0780*/ 	.word	0x00008c80
        /*0784*/ 	.word	0x00000000
        /*0788*/ 	.word	0x00000000
        /*078c*/ 	.short	0x0101
        /*078e*/ 	.byte	0x33
	.zero		1


	//   ....[74]....
        /*0790*/ 	.word	0x00009410
        /*0794*/ 	.word	0x000000ff
        /*0798*/ 	.word	0x00034528
        /*079c*/ 	.short	0x010a
        /*079e*/ 	.byte	0x06
	.zero		1


	//   ....[75]....
        /*07a0*/ 	.word	0x00009530
        /*07a4*/ 	.word	0x000000ff
        /*07a8*/ 	.word	0x00034400
        /*07ac*/ 	.short	0x010a
        /*07ae*/ 	.byte	0x07
	.zero		1


	//   ....[76]....
        /*07b0*/ 	.word	0x00009650
        /*07b4*/ 	.word	0x000000ff
        /*07b8*/ 	.word	0x00000000
        /*07bc*/ 	.short	0x0101
        /*07be*/ 	.byte	0x07
	.zero		1


	//   ....[77]....
        /*07c0*/ 	.word	0x00009840
        /*07c4*/ 	.word	0x000000ff
        /*07c8*/ 	.word	0x00034500
        /*07cc*/ 	.short	0x010a
        /*07ce*/ 	.byte	0x06
	.zero		1


	//   ....[78]....
        /*07d0*/ 	.word	0x00009900
        /*07d4*/ 	.word	0x000000ff
        /*07d8*/ 	.word	0x000344e0
        /*07dc*/ 	.short	0x010b
        /*07de*/ 	.byte	0x06
	.zero		1


	//   ....[79]....
        /*07e0*/ 	.word	0x00009960
        /*07e4*/ 	.word	0x000000ff
        /*07e8*/ 	.word	0x00000000
        /*07ec*/ 	.short	0x0101
        /*07ee*/ 	.byte	0x07
	.zero		1


	//   ....[80]....
        /*07f0*/ 	.word	0x00009990
        /*07f4*/ 	.word	0x000000ff
        /*07f8*/ 	.word	0x00034508
        /*07fc*/ 	.short	0x010a
        /*07fe*/ 	.byte	0x06
	.zero		1


	//   ....[81]....
        /*0800*/ 	.word	0x00009a70
        /*0804*/ 	.word	0x000000ff
        /*0808*/ 	.word	0x000344e8
        /*080c*/ 	.short	0x010b
        /*080e*/ 	.byte	0x06
	.zero		1


	//   ....[82]....
        /*0810*/ 	.word	0x00009ae0
        /*0814*/ 	.word	0x000000ff
        /*0818*/ 	.word	0x00000000
        /*081c*/ 	.short	0x0101
        /*081e*/ 	.byte	0x10
	.zero		1


	//   ....[83]....
        /*0820*/ 	.word	0x00009b10
        /*0824*/ 	.word	0x000000ff
        /*0828*/ 	.word	0x00034510
        /*082c*/ 	.short	0x010a
        /*082e*/ 	.byte	0x06
	.zero		1


	//   ....[84]....
        /*0830*/ 	.word	0x00009be0
        /*0834*/ 	.word	0x000000ff
        /*0838*/ 	.word	0x000344f0
        /*083c*/ 	.short	0x010b
        /*083e*/ 	.byte	0x06
	.zero		1


	//   ....[85]....
        /*0840*/ 	.word	0x00009c40
        /*0844*/ 	.word	0x000000ff
        /*0848*/ 	.word	0x00000000
        /*084c*/ 	.short	0x0101
        /*084e*/ 	.byte	0x21
	.zero		1


	//   ....[86]....
        /*0850*/ 	.word	0x00009c70
        /*0854*/ 	.word	0x000000ff
        /*0858*/ 	.word	0x00034518
        /*085c*/ 	.short	0x010a
        /*085e*/ 	.byte	0x06
	.zero		1


	//   ....[87]....
        /*0860*/ 	.word	0x00009d40
        /*0864*/ 	.word	0x000000ff
        /*0868*/ 	.word	0x000344f8
        /*086c*/ 	.short	0x010b
        /*086e*/ 	.byte	0x06
	.zero		1


	//   ....[88]....
        /*0870*/ 	.word	0x00009db0
        /*0874*/ 	.word	0x000000ff
        /*0878*/ 	.word	0x00000000
        /*087c*/ 	.short	0x0101
        /*087e*/ 	.byte	0x22
	.zero		1


	//   ....[89]....
        /*0880*/ 	.word	0x00009df0
        /*0884*/ 	.word	0x000000ff
        /*0888*/ 	.word	0x00034500
        /*088c*/ 	.short	0x010a
        /*088e*/ 	.byte	0x06
	.zero		1


	//   ....[90]....
        /*0890*/ 	.word	0x00009eb0
        /*0894*/ 	.word	0x000000ff
        /*0898*/ 	.word	0x000344e0
        /*089c*/ 	.short	0x010b
        /*089e*/ 	.byte	0x06
	.zero		1


	//   ....[91]....
        /*08a0*/ 	.word	0x00009ef0
        /*08a4*/ 	.word	0x000000ff
        /*08a8*/ 	.word	0x00000000
        /*08ac*/ 	.short	0x0101
        /*08ae*/ 	.byte	0x07
	.zero		1


	//   ....[92]....
        /*08b0*/ 	.word	0x00009f20
        /*08b4*/ 	.word	0x000000ff
        /*08b8*/ 	.word	0x00034508
        /*08bc*/ 	.short	0x010a
        /*08be*/ 	.byte	0x06
	.zero		1


	//   ....[93]....
        /*08c0*/ 	.word	0x00009ff0
        /*08c4*/ 	.word	0x000000ff
        /*08c8*/ 	.word	0x000344e8
        /*08cc*/ 	.short	0x010b
        /*08ce*/ 	.byte	0x06
	.zero		1


	//   ....[94]....
        /*08d0*/ 	.word	0x0000a030
        /*08d4*/ 	.word	0x000000ff
        /*08d8*/ 	.word	0x00000000
        /*08dc*/ 	.short	0x0101
        /*08de*/ 	.byte	0x10
	.zero		1


	//   ....[95]....
        /*08e0*/ 	.word	0x0000a070
        /*08e4*/ 	.word	0x000000ff
        /*08e8*/ 	.word	0x00034510
        /*08ec*/ 	.short	0x010a
        /*08ee*/ 	.byte	0x06
	.zero		1


	//   ....[96]....
        /*08f0*/ 	.word	0x0000a120
        /*08f4*/ 	.word	0x000000ff
        /*08f8*/ 	.word	0x000344f0
        /*08fc*/ 	.short	0x010b
        /*08fe*/ 	.byte	0x06
	.zero		1


	//   ....[97]....
        /*0900*/ 	.word	0x0000a160
        /*0904*/ 	.word	0x000000ff
        /*0908*/ 	.word	0x00000000
        /*090c*/ 	.short	0x0101
        /*090e*/ 	.byte	0x21
	.zero		1


	//   ....[98]....
        /*0910*/ 	.word	0x0000a190
        /*0914*/ 	.word	0x000000ff
        /*0918*/ 	.word	0x00034518
        /*091c*/ 	.short	0x010a
        /*091e*/ 	.byte	0x06
	.zero		1


	//   ....[99]....
        /*0920*/ 	.word	0x0000a260
        /*0924*/ 	.word	0x000000ff
        /*0928*/ 	.word	0x000344f8
        /*092c*/ 	.short	0x010b
        /*092e*/ 	.byte	0x06
	.zero		1


	//   ....[100]....
        /*0930*/ 	.word	0x0000a2b0
        /*0934*/ 	.word	0x000000ff
        /*0938*/ 	.word	0x00000000
        /*093c*/ 	.short	0x0101
        /*093e*/ 	.byte	0x22
	.zero		1


	//   ....[101]....
        /*0940*/ 	.word	0x0000a800
        /*0944*/ 	.word	0x000000ff
        /*0948*/ 	.word	0x00034500
        /*094c*/ 	.short	0x010a
        /*094e*/ 	.byte	0x06
	.zero		1


	//   ....[102]....
        /*0950*/ 	.word	0x0000a840
        /*0954*/ 	.word	0x000000ff
        /*0958*/ 	.word	0x00034508
        /*095c*/ 	.short	0x010a
        /*095e*/ 	.byte	0x06
	.zero		1


	//   ....[103]....
        /*0960*/ 	.word	0x0000a880
        /*0964*/ 	.word	0x000000ff
        /*0968*/ 	.word	0x00034510
        /*096c*/ 	.short	0x010a
        /*096e*/ 	.byte	0x06
	.zero		1


	//   ....[104]....
        /*0970*/ 	.word	0x0000a8f0
        /*0974*/ 	.word	0x00000003
        /*0978*/ 	.word	0x00034518
        /*097c*/ 	.short	0x010a
        /*097e*/ 	.byte	0x3f
	.zero		1


	//   ....[105]....
        /*0980*/ 	.word	0x0000b610
        /*0984*/ 	.word	0x0000000a
        /*0988*/ 	.word	0x000344b0
        /*098c*/ 	.short	0x010a
        /*098e*/ 	.byte	0x3f
	.zero		1


	//   ....[106]....
        /*0990*/ 	.word	0x0000b8d0
        /*0994*/ 	.word	0x000000ff
        /*0998*/ 	.word	0x00034528
        /*099c*/ 	.short	0x0101
        /*099e*/ 	.byte	0x12
	.zero		1


	//   ....[107]....
        /*09a0*/ 	.word	0x0000b990
        /*09a4*/ 	.word	0x00000008
        /*09a8*/ 	.word	0x00034400
        /*09ac*/ 	.short	0x010a
        /*09ae*/ 	.byte	0x3f
	.zero		1


	//   ....[108]....
        /*09b0*/ 	.word	0x0000bad0
        /*09b4*/ 	.word	0x00000004
        /*09b8*/ 	.word	0x00000000
        /*09bc*/ 	.short	0x0101
        /*09be*/ 	.byte	0x3f
	.zero		1


	//   ....[109]....
        /*09c0*/ 	.word	0x0000c310
        /*09c4*/ 	.word	0x00000007
        /*09c8*/ 	.word	0x00000000
        /*09cc*/ 	.short	0x010a
        /*09ce*/ 	.byte	0x3f
	.zero		1


	//   ....[110]....
        /*09d0*/ 	.word	0x0000c390
        /*09d4*/ 	.word	0x00000006
        /*09d8*/ 	.word	0x00000000
        /*09dc*/ 	.short	0x010a
        /*09de*/ 	.byte	0x3f
	.zero		1


	//   ....[111]....
        /*09e0*/ 	.word	0x0000c420
        /*09e4*/ 	.word	0x00000007
        /*09e8*/ 	.word	0x00000000
        /*09ec*/ 	.short	0x010a
        /*09ee*/ 	.byte	0x3f
	.zero		1


	//   ....[112]....
        /*09f0*/ 	.word	0x0000c4b0
        /*09f4*/ 	.word	0x00000006
        /*09f8*/ 	.word	0x00000000
        /*09fc*/ 	.short	0x010a
        /*09fe*/ 	.byte	0x3f
	.zero		1


	//   ....[113]....
        /*0a00*/ 	.word	0x0000c540
        /*0a04*/ 	.word	0x00000007
        /*0a08*/ 	.word	0x00000000
        /*0a0c*/ 	.short	0x010a
        /*0a0e*/ 	.byte	0x3f
	.zero		1


	//   ....[114]....
        /*0a10*/ 	.word	0x0000c5d0
        /*0a14*/ 	.word	0x00000005
        /*0a18*/ 	.word	0x00000000
        /*0a1c*/ 	.short	0x010a
        /*0a1e*/ 	.byte	0x3f
	.zero		1


	//   ....[115]....
        /*0a20*/ 	.word	0x0000e250
        /*0a24*/ 	.word	0x00000011
        /*0a28*/ 	.word	0x00034440
        /*0a2c*/ 	.short	0x010a
        /*0a2e*/ 	.byte	0x3f
	.zero		1


	//   ....[116]....
        /*0a30*/ 	.word	0x0000e370
        /*0a34*/ 	.word	0x00000011
        /*0a38*/ 	.word	0x00034400
        /*0a3c*/ 	.short	0x0101
        /*0a3e*/ 	.byte	0x3f
	.zero		1


	//   ....[117]....
        /*0a40*/ 	.word	0x0000e440
        /*0a44*/ 	.word	0x00000005
        /*0a48*/ 	.word	0x00034440
        /*0a4c*/ 	.short	0x010a
        /*0a4e*/ 	.byte	0x3f
	.zero		1


	//   ....[118]....
        /*0a50*/ 	.word	0x0000e4f0
        /*0a54*/ 	.word	0x00000007
        /*0a58*/ 	.word	0x00034440
        /*0a5c*/ 	.short	0x010a
        /*0a5e*/ 	.byte	0x3f
	.zero		1


	//   ....[119]....
        /*0a60*/ 	.word	0x0000e5a0
        /*0a64*/ 	.word	0x00000007
        /*0a68*/ 	.word	0x00034440
        /*0a6c*/ 	.short	0x010a
        /*0a6e*/ 	.byte	0x3f
	.zero		1


	//   ....[120]....
        /*0a70*/ 	.word	0x0000e650
        /*0a74*/ 	.word	0x00000007
        /*0a78*/ 	.word	0x00034440
        /*0a7c*/ 	.short	0x010a
        /*0a7e*/ 	.byte	0x3f
	.zero		1


	//   ....[121]....
        /*0a80*/ 	.word	0x0000e700
        /*0a84*/ 	.word	0x00000007
        /*0a88*/ 	.word	0x00034440
        /*0a8c*/ 	.short	0x010a
        /*0a8e*/ 	.byte	0x3f
	.zero		1


	//   ....[122]....
        /*0a90*/ 	.word	0x0000e7b0
        /*0a94*/ 	.word	0x00000007
        /*0a98*/ 	.word	0x00034440
        /*0a9c*/ 	.short	0x010a
        /*0a9e*/ 	.byte	0x3f
	.zero		1


	//   ....[123]....
        /*0aa0*/ 	.word	0x0000e860
        /*0aa4*/ 	.word	0x00000007
        /*0aa8*/ 	.word	0x00034440
        /*0aac*/ 	.short	0x010a
        /*0aae*/ 	.byte	0x3f
	.zero		1


	//   ....[124]....
        /*0ab0*/ 	.word	0x0000e910
        /*0ab4*/ 	.word	0x00000003
        /*0ab8*/ 	.word	0x00034440
        /*0abc*/ 	.short	0x010a
        /*0abe*/ 	.byte	0x3f
	.zero		1


	//   ....[125]....
        /*0ac0*/ 	.word	0x0000e970
        /*0ac4*/ 	.word	0x00000003
        /*0ac8*/ 	.word	0x00034400
        /*0acc*/ 	.short	0x010a
        /*0ace*/ 	.byte	0x3f
	.zero		1


	//   ....[126]....
        /*0ad0*/ 	.word	0x0000e9e0
        /*0ad4*/ 	.word	0x00000004
        /*0ad8*/ 	.word	0x00000000
        /*0adc*/ 	.short	0x010a
        /*0ade*/ 	.byte	0x3f
	.zero		1


	//   ....[127]....
        /*0ae0*/ 	.word	0x0000ea40
        /*0ae4*/ 	.word	0x00000004
        /*0ae8*/ 	.word	0x00034480
        /*0aec*/ 	.short	0x010a
        /*0aee*/ 	.byte	0x3f
	.zero		1


	//   ....[128]....
        /*0af0*/ 	.word	0x0000eaa0
        /*0af4*/ 	.word	0x0000000c
        /*0af8*/ 	.word	0x00034480
        /*0afc*/ 	.short	0x010a
        /*0afe*/ 	.byte	0x3f
	.zero		1


	//   ....[129]....
        /*0b00*/ 	.word	0x0000eb10
        /*0b04*/ 	.word	0x00000004
        /*0b08*/ 	.word	0x00000010
        /*0b0c*/ 	.short	0x010a
        /*0b0e*/ 	.byte	0x3f
	.zero		1


	//   ....[130]....
        /*0b10*/ 	.word	0x0000ebd0
        /*0b14*/ 	.word	0x00000005
        /*0b18*/ 	.word	0x000344e0
        /*0b1c*/ 	.short	0x010a
        /*0b1e*/ 	.byte	0x3f
	.zero		1


	//   ....[131]....
        /*0b20*/ 	.word	0x0000ec30
        /*0b24*/ 	.word	0x0000000d
        /*0b28*/ 	.word	0x000344e8
        /*0b2c*/ 	.short	0x010a
        /*0b2e*/ 	.byte	0x3f
	.zero		1


	//   ....[132]....
        /*0b30*/ 	.word	0x0000ec90
        /*0b34*/ 	.word	0x0000000d
        /*0b38*/ 	.word	0x000344f0
        /*0b3c*/ 	.short	0x010a
        /*0b3e*/ 	.byte	0x3f
	.zero		1


	//   ....[133]....
        /*0b40*/ 	.word	0x0000ecf0
        /*0b44*/ 	.word	0x0000000d
        /*0b48*/ 	.word	0x000344f8
        /*0b4c*/ 	.short	0x010a
        /*0b4e*/ 	.byte	0x3f
	.zero		1


	//   ....[134]....
        /*0b50*/ 	.word	0x0000ed50
        /*0b54*/ 	.word	0x0000000d
        /*0b58*/ 	.word	0x000344e0
        /*0b5c*/ 	.short	0x010a
        /*0b5e*/ 	.byte	0x3f
	.zero		1


	//   ....[135]....
        /*0b60*/ 	.word	0x0000edb0
        /*0b64*/ 	.word	0x0000000d
        /*0b68*/ 	.word	0x000344e8
        /*0b6c*/ 	.short	0x010a
        /*0b6e*/ 	.byte	0x3f
	.zero		1


	//   ....[136]....
        /*0b70*/ 	.word	0x0000ee10
        /*0b74*/ 	.word	0x0000000d
        /*0b78*/ 	.word	0x000344f0
        /*0b7c*/ 	.short	0x010a
        /*0b7e*/ 	.byte	0x3f
	.zero		1


	//   ....[137]....
        /*0b80*/ 	.word	0x0000ee70
        /*0b84*/ 	.word	0x0000000d
        /*0b88*/ 	.word	0x000344f8
        /*0b8c*/ 	.short	0x010a
        /*0b8e*/ 	.byte	0x3f
	.zero		1


	//   ....[138]....
        /*0b90*/ 	.word	0x0000eed0
        /*0b94*/ 	.word	0x00000003
        /*0b98*/ 	.word	0x00034400
        /*0b9c*/ 	.short	0x010a
        /*0b9e*/ 	.byte	0x3f
	.zero		1


	//   ....[139]....
        /*0ba0*/ 	.word	0x0000ef30
        /*0ba4*/ 	.word	0x00000004
        /*0ba8*/ 	.word	0x00034400
        /*0bac*/ 	.short	0x010a
        /*0bae*/ 	.byte	0x3f
	.zero		1


	//   ....[140]....
        /*0bb0*/ 	.word	0x0000ef90
        /*0bb4*/ 	.word	0x00000003
        /*0bb8*/ 	.word	0x00034528
        /*0bbc*/ 	.short	0x010a
        /*0bbe*/ 	.byte	0x3f
	.zero		1


	//   ....[141]....
        /*0bc0*/ 	.word	0x0000eff0
        /*0bc4*/ 	.word	0x00000006
        /*0bc8*/ 	.word	0x00034400
        /*0bcc*/ 	.short	0x010a
        /*0bce*/ 	.byte	0x3f
	.zero		1


	//   ....[142]....
        /*0bd0*/ 	.word	0x0000f050
        /*0bd4*/ 	.word	0x00000004
        /*0bd8*/ 	.word	0x00034500
        /*0bdc*/ 	.short	0x010a
        /*0bde*/ 	.byte	0x3f
	.zero		1


	//   ....[143]....
        /*0be0*/ 	.word	0x0000f0b0
        /*0be4*/ 	.word	0x00000004
        /*0be8*/ 	.word	0x00034508
        /*0bec*/ 	.short	0x010a
        /*0bee*/ 	.byte	0x3f
	.zero		1


	//   ....[144]....
        /*0bf0*/ 	.word	0x0000f110
        /*0bf4*/ 	.word	0x00000004
        /*0bf8*/ 	.word	0x00034510
        /*0bfc*/ 	.short	0x010a
        /*0bfe*/ 	.byte	0x3f
	.zero		1


	//   ....[145]....
        /*0c00*/ 	.word	0x0000f170
        /*0c04*/ 	.word	0x00000004
        /*0c08*/ 	.word	0x00034518
        /*0c0c*/ 	.short	0x010a
        /*0c0e*/ 	.byte	0x3f
	.zero		1


	//   ....[146]....
        /*0c10*/ 	.word	0x0000f1d0
        /*0c14*/ 	.word	0x00000005
        /*0c18*/ 	.word	0x00034500
        /*0c1c*/ 	.short	0x010a
        /*0c1e*/ 	.byte	0x3f
	.zero		1


	//   ....[147]....
        /*0c20*/ 	.word	0x0000f230
        /*0c24*/ 	.word	0x00000005
        /*0c28*/ 	.word	0x00034508
        /*0c2c*/ 	.short	0x010a
        /*0c2e*/ 	.byte	0x3f
	.zero		1


	//   ....[148]....
        /*0c30*/ 	.word	0x0000f290
        /*0c34*/ 	.word	0x00000005
        /*0c38*/ 	.word	0x00034510
        /*0c3c*/ 	.short	0x010a
        /*0c3e*/ 	.byte	0x3f
	.zero		1


	//   ....[149]....
        /*0c40*/ 	.word	0x0000f2f0
        /*0c44*/ 	.word	0x00000005
        /*0c48*/ 	.word	0x00034518
        /*0c4c*/ 	.short	0x010a
        /*0c4e*/ 	.byte	0x3f
	.zero		1


	//   ....[150]....
        /*0c50*/ 	.word	0x0000f350
        /*0c54*/ 	.word	0x00000000
        /*0c58*/ 	.word	0x00034500
        /*0c5c*/ 	.short	0x010a
        /*0c5e*/ 	.byte	0x3f
	.zero		1


	//   ....[151]....
        /*0c60*/ 	.word	0x0000f3b0
        /*0c64*/ 	.word	0x00000000
        /*0c68*/ 	.word	0x00034508
        /*0c6c*/ 	.short	0x010a
        /*0c6e*/ 	.byte	0x3f
	.zero		1


	//   ....[152]....
        /*0c70*/ 	.word	0x0000f410
        /*0c74*/ 	.word	0x00000000
        /*0c78*/ 	.word	0x00034510
        /*0c7c*/ 	.short	0x010a
        /*0c7e*/ 	.byte	0x3f
	.zero		1


	//   ....[153]....
        /*0c80*/ 	.word	0x0000f4e0
        /*0c84*/ 	.word	0x0000000a
        /*0c88*/ 	.word	0x000344b0
        /*0c8c*/ 	.short	0x010a
        /*0c8e*/ 	.byte	0x3f
	.zero		1


	//   ....[154]....
        /*0c90*/ 	.word	0x0000f530
        /*0c94*/ 	.word	0x00000008
        /*0c98*/ 	.word	0x00034400
        /*0c9c*/ 	.short	0x010a
        /*0c9e*/ 	.byte	0x3f
	.zero		1


	//   ....[155]....
        /*0ca0*/ 	.word	0x0000f740
        /*0ca4*/ 	.word	0x00000007
        /*0ca8*/ 	.word	0x00000000
        /*0cac*/ 	.short	0x010a
        /*0cae*/ 	.byte	0x3f
	.zero		1


	//   ....[156]....
        /*0cb0*/ 	.word	0x0000f790
        /*0cb4*/ 	.word	0x00000006
        /*0cb8*/ 	.word	0x00000000
        /*0cbc*/ 	.short	0x010a
        /*0cbe*/ 	.byte	0x3f
	.zero		1


	//   ....[157]....
        /*0cc0*/ 	.word	0x0000f7e0
        /*0cc4*/ 	.word	0x00000007
        /*0cc8*/ 	.word	0x00000000
        /*0ccc*/ 	.short	0x010a
        /*0cce*/ 	.byte	0x3f
	.zero		1


	//   ....[158]....
        /*0cd0*/ 	.word	0x0000f830
        /*0cd4*/ 	.word	0x00000006
        /*0cd8*/ 	.word	0x00000000
        /*0cdc*/ 	.short	0x010a
        /*0cde*/ 	.byte	0x3f
	.zero		1


	//   ....[159]....
        /*0ce0*/ 	.word	0x0000f880
        /*0ce4*/ 	.word	0x00000007
        /*0ce8*/ 	.word	0x00000000
        /*0cec*/ 	.short	0x010a
        /*0cee*/ 	.byte	0x3f
	.zero		1


	//   ....[160]....
        /*0cf0*/ 	.word	0x0000f8d0
        /*0cf4*/ 	.word	0x00000011
        /*0cf8*/ 	.word	0x00034440
        /*0cfc*/ 	.short	0x010a
        /*0cfe*/ 	.byte	0x3f
	.zero		1


	//   ....[161]....
        /*0d00*/ 	.word	0x0000f920
        /*0d04*/ 	.word	0x00000005
        /*0d08*/ 	.word	0x00034440
        /*0d0c*/ 	.short	0x010a
        /*0d0e*/ 	.byte	0x3f
	.zero		1


	//   ....[162]....
        /*0d10*/ 	.word	0x0000f970
        /*0d14*/ 	.word	0x00000007
        /*0d18*/ 	.word	0x00034440
        /*0d1c*/ 	.short	0x010a
        /*0d1e*/ 	.byte	0x3f
	.zero		1


	//   ....[163]....
        /*0d20*/ 	.word	0x0000f9c0
        /*0d24*/ 	.word	0x00000007
        /*0d28*/ 	.word	0x00034440
        /*0d2c*/ 	.short	0x010a
        /*0d2e*/ 	.byte	0x3f
	.zero		1


	//   ....[164]....
        /*0d30*/ 	.word	0x0000fa10
        /*0d34*/ 	.word	0x00000007
        /*0d38*/ 	.word	0x00034440
        /*0d3c*/ 	.short	0x010a
        /*0d3e*/ 	.byte	0x3f
	.zero		1


	//   ....[165]....
        /*0d40*/ 	.word	0x0000fa60
        /*0d44*/ 	.word	0x00000007
        /*0d48*/ 	.word	0x00034440
        /*0d4c*/ 	.short	0x010a
        /*0d4e*/ 	.byte	0x3f
	.zero		1


	//   ....[166]....
        /*0d50*/ 	.word	0x0000fab0
        /*0d54*/ 	.word	0x00000007
        /*0d58*/ 	.word	0x00034440
        /*0d5c*/ 	.short	0x010a
        /*0d5e*/ 	.byte	0x3f
	.zero		1


	//   ....[167]....
        /*0d60*/ 	.word	0x0000fb00
        /*0d64*/ 	.word	0x00000007
        /*0d68*/ 	.word	0x00034440
        /*0d6c*/ 	.short	0x010a
        /*0d6e*/ 	.byte	0x3f
	.zero		1


	//----- nvinfo : EIATTR_NUM_MBARRIERS
	.align		4
.L_37:
        /*0d70*/ 	.byte	0x03, 0x38
        /*0d72*/ 	.short	0x002a


	//----- nvinfo : EIATTR_EXIT_INSTR_OFFSETS
	.align		4
        /*0d74*/ 	.byte	0x04, 0x1c
        /*0d76*/ 	.short	(.L_39 - .L_38)


	//   ....[0]....
.L_38:
        /*0d78*/ 	.word	0x00003010


	//   ....[1]....
        /*0d7c*/ 	.word	0x000032d0


	//   ....[2]....
        /*0d80*/ 	.word	0x00003430


	//   ....[3]....
        /*0d84*/ 	.word	0x00008cb0


	//   ....[4]....
        /*0d88*/ 	.word	0x00008d50


	//   ....[5]....
        /*0d8c*/ 	.word	0x0000a940


	//   ....[6]....
        /*0d90*/ 	.word	0x0000c620


	//   ....[7]....
        /*0d94*/ 	.word	0x0000e940


	//----- nvinfo : EIATTR_MAX_THREADS
	.align		4
.L_39:
        /*0d98*/ 	.byte	0x04, 0x05
        /*0d9a*/ 	.short	(.L_41 - .L_40)
.L_40:
        /*0d9c*/ 	.word	0x00000180
        /*0da0*/ 	.word	0x00000001
        /*0da4*/ 	.word	0x00000001


	//----- nvinfo : EIATTR_CRS_STACK_SIZE
	.align		4
.L_41:
        /*0da8*/ 	.byte	0x04, 0x1e
        /*0daa*/ 	.short	(.L_43 - .L_42)
.L_42:
        /*0dac*/ 	.word	0x00000000


	//----- nvinfo : EIATTR_CBANK_PARAM_SIZE
	.align		4
.L_43:
        /*0db0*/ 	.byte	0x03, 0x19
        /*0db2*/ 	.short	0x0770


	//----- nvinfo : EIATTR_PARAM_CBANK
	.align		4
        /*0db4*/ 	.byte	0x04, 0x0a
        /*0db6*/ 	.short	(.L_45 - .L_44)
	.align		4
.L_44:
        /*0db8*/ 	.word	index@(.nv.constant0._ZN7cutlass13device_kernelINS_4gemm6kernel13GemmUniversalINS1_17GroupProblemShapeIN4cute5tupleIJiiiEEEEENS1_10collective13CollectiveMmaINS1_39MainloopSm90ArrayTmaGmmaWarpSpecializedILi6ENS6_IJNS5_1CILi2EEENSC_ILi1EEESE_EEENS1_40KernelPtrArrayTmaWarpSpecializedPingpongEEENS6_IJNSC_ILi128EEESI_NSC_ILi64EEEEEENS_6half_tEPNS6_IJlSE_NSC_ILi0EEEEEESL_SO_NS5_8TiledMMAINS5_8MMA_AtomIJNS5_4SM904GMMA26MMA_64x128x16_F32F16F16_SSILNSS_5MajorE0ELSU_0ELNSS_7ScaleInE1ELSV_1EEEEEENS5_6LayoutINS6_IJSE_SE_SE_EEENS6_IJSM_SM_SM_EEEEENS6_IJNS5_10UnderscoreES12_S12_EEEEENS5_13SM90_TMA_LOADENS5_14ComposedLayoutINS5_7SwizzleILi3ELi4ELi3EEENS5_18smem_ptr_flag_bitsILi16EEENSY_INS6_IJNSC_ILi8EEESJ_EEENS6_IJSJ_SE_EEEEEEEvNS5_8identityENS5_23SM90_TMA_LOAD_MULTICASTES1F_vS1G_EENS_8epilogue10collective18CollectiveEpilogueINS1J_30Sm90PtrArrayTmaWarpSpecializedILi4ELi2ELi16ELb1ELb0ELi2EEEJSK_NS6_IJSJ_NSC_ILi32EEEEEESL_PNS6_IJSE_lSM_EEESL_S1R_NS1J_6fusion15FusionCallbacksIS1N_NS1S_17LinearCombinationISL_fSL_fLNS_15FloatRoundStyleE2EEESK_S1P_JEEES15_NS16_IS18_S1A_NSY_INS6_IJSJ_S1B_EEENS6_IJSE_SJ_EEEEEEENS5_17SM75_U16x8_LDSM_TENS5_14SM90_TMA_STOREES21_NS5_17SM90_U16x8_STSM_TENS5_9Copy_AtomIJNS5_17SM90_U32x4_STSM_NESL_EEEvEEEvvEEEEvNT_6ParamsE)
        /*0dbc*/ 	.short	0x0210
        /*0dbe*/ 	.short	0x0770


	//----- nvinfo : EIATTR_SW_WAR
	.align		4
.L_45:
        /*0dc0*/ 	.byte	0x04, 0x36
        /*0dc2*/ 	.short	(.L_47 - .L_46)
.L_46:
        /*0dc4*/ 	.word	0x00000008
.L_47:


//--------------------- .nv.callgraph             --------------------------
	.section	.nv.callgraph,"",@"SHT_CUDA_CALLGRAPH"
	.align	4
	.sectionentsize	8
	.align		4
        /*0000*/ 	.word	0x00000000
	.align		4
        /*0004*/ 	.word	0xffffffff
	.align		4
        /*0008*/ 	.word	index@(_ZN7cutlass13device_kernelINS_4gemm6kernel13GemmUniversalINS1_17GroupProblemShapeIN4cute5tupleIJiiiEEEEENS1_10collective13CollectiveMmaINS1_39MainloopSm90ArrayTmaGmmaWarpSpecializedILi6ENS6_IJNS5_1CILi2EEENSC_ILi1EEESE_EEENS1_40KernelPtrArrayTmaWarpSpecializedPingpongEEENS6_IJNSC_ILi128EEESI_NSC_ILi64EEEEEENS_6half_tEPNS6_IJlSE_NSC_ILi0EEEEEESL_SO_NS5_8TiledMMAINS5_8MMA_AtomIJNS5_4SM904GMMA26MMA_64x128x16_F32F16F16_SSILNSS_5MajorE0ELSU_0ELNSS_7ScaleInE1ELSV_1EEEEEENS5_6LayoutINS6_IJSE_SE_SE_EEENS6_IJSM_SM_SM_EEEEENS6_IJNS5_10UnderscoreES12_S12_EEEEENS5_13SM90_TMA_LOADENS5_14ComposedLayoutINS5_7SwizzleILi3ELi4ELi3EEENS5_18smem_ptr_flag_bitsILi16EEENSY_INS6_IJNSC_ILi8EEESJ_EEENS6_IJSJ_SE_EEEEEEEvNS5_8identityENS5_23SM90_TMA_LOAD_MULTICASTES1F_vS1G_EENS_8epilogue10collective18CollectiveEpilogueINS1J_30Sm90PtrArrayTmaWarpSpecializedILi4ELi2ELi16ELb1ELb0ELi2EEEJSK_NS6_IJSJ_NSC_ILi32EEEEEESL_PNS6_IJSE_lSM_EEESL_S1R_NS1J_6fusion15FusionCallbacksIS1N_NS1S_17LinearCombinationISL_fSL_fLNS_15FloatRoundStyleE2EEESK_S1P_JEEES15_NS16_IS18_S1A_NSY_INS6_IJSJ_S1B_EEENS6_IJSE_SJ_EEEEEEENS5_17SM75_U16x8_LDSM_TENS5_14SM90_TMA_STOREES21_NS5_17SM90_U16x8_STSM_TENS5_9Copy_AtomIJNS5_17SM90_U32x4_STSM_NESL_EEEvEEEvvEEEEvNT_6ParamsE)
	.align		4
        /*000c*/ 	.word	index@(__assertfail)
	.align		4
        /*0010*/ 	.word	0x00000000
	.align		4
        /*0014*/ 	.word	0xfffffffe
	.align		4
        /*0018*/ 	.word	0x00000000
	.align		4
        /*001c*/ 	.word	0xfffffffd
	.align		4
        /*0020*/ 	.word	0x00000000
	.align		4
        /*0024*/ 	.word	0xfffffffc


//--------------------- .nv.constant4             --------------------------
	.section	.nv.constant4,"a",@progbits
	.align	8
	.align		8
.nv.constant4:
        /*0000*/ 	.dword	__assertfail
	.align		8
        /*0008*/ 	.dword	__unnamed_1
	.align		8
        /*0010*/ 	.dword	_ZN39_INTERNAL_1eba8844_4_k_cu_bd127dd2_29144cuda3std3__45__cpo5beginE
	.align		8
        /*0018*/ 	.dword	_ZN39_INTERNAL_1eba8844_4_k_cu_bd127dd2_29144cuda3std3__45__cpo3endE
	.align		8
        /*0020*/ 	.dword	_ZN39_INTERNAL_1eba8844_4_k_cu_bd127dd2_29144cuda3std3__45__cpo6cbeginE
	.align		8
        /*0028*/ 	.dword	_ZN39_INTERNAL_1eba8844_4_k_cu_bd127dd2_29144cuda3std3__45__cpo4cendE
	.align		8
        /*0030*/ 	.dword	_ZN39_INTERNAL_1eba8844_4_k_cu_bd127dd2_29144cuda3std3__441_GLOBAL__N__1eba8844_4_k_cu_bd127dd2_29146ignoreE
	.align		8
        /*0038*/ 	.dword	_ZN39_INTERNAL_1eba8844_4_k_cu_bd127dd2_29144cuda3std3__419piecewise_constructE
	.align		8
        /*0040*/ 	.dword	_ZN39_INTERNAL_1eba8844_4_k_cu_bd127dd2_29144cuda3std3__48in_placeE
	.align		8
        /*0048*/ 	.dword	_ZN39_INTERNAL_1eba8844_4_k_cu_bd127dd2_29144cuda3std6ranges3__45__cpo4swapE
	.align		8
        /*0050*/ 	.dword	_ZN39_INTERNAL_1eba8844_4_k_cu_bd127dd2_29144cuda3std6ranges3__45__cpo9iter_moveE
	.align		8
        /*0058*/ 	.dword	_ZN39_INTERNAL_1eba8844_4_k_cu_bd127dd2_29144cute7productE
	.align		8
        /*0060*/ 	.dword	_ZN39_INTERNAL_1eba8844_4_k_cu_bd127dd2_29144cute1_E
	.align		8
        /*0068*/ 	.dword	$str$24
	.align		8
        /*0070*/ 	.dword	$str$25


//--------------------- .text._ZN7cutlass13device_kernelINS_4gemm6kernel13GemmUniversalINS1_17GroupProblemShapeIN4cute5tupleIJiiiEEEEENS1_10collective13CollectiveMmaINS1_39MainloopSm90ArrayTmaGmmaWarpSpecializedILi6ENS6_IJNS5_1CILi2EEENSC_ILi1EEESE_EEENS1_40KernelPtrArrayTmaWarpSpecializedPingpongEEENS6_IJNSC_ILi128EEESI_NSC_ILi64EEEEEENS_6half_tEPNS6_IJlSE_NSC_ILi0EEEEEESL_SO_NS5_8TiledMMAINS5_8MMA_AtomIJNS5_4SM904GMMA26MMA_64x128x16_F32F16F16_SSILNSS_5MajorE0ELSU_0ELNSS_7ScaleInE1ELSV_1EEEEEENS5_6LayoutINS6_IJSE_SE_SE_EEENS6_IJSM_SM_SM_EEEEENS6_IJNS5_10UnderscoreES12_S12_EEEEENS5_13SM90_TMA_LOADENS5_14ComposedLayoutINS5_7SwizzleILi3ELi4ELi3EEENS5_18smem_ptr_flag_bitsILi16EEENSY_INS6_IJNSC_ILi8EEESJ_EEENS6_IJSJ_SE_EEEEEEEvNS5_8identityENS5_23SM90_TMA_LOAD_MULTICASTES1F_vS1G_EENS_8epilogue10collective18CollectiveEpilogueINS1J_30Sm90PtrArrayTmaWarpSpecializedILi4ELi2ELi16ELb1ELb0ELi2EEEJSK_NS6_IJSJ_NSC_ILi32EEEEEESL_PNS6_IJSE_lSM_EEESL_S1R_NS1J_6fusion15FusionCallbacksIS1N_NS1S_17LinearCombinationISL_fSL_fLNS_15FloatRoundStyleE2EEESK_S1P_JEEES15_NS16_IS18_S1A_NSY_INS6_IJSJ_S1B_EEENS6_IJSE_SJ_EEEEEEENS5_17SM75_U16x8_LDSM_TENS5_14SM90_TMA_STOREES21_NS5_17SM90_U16x8_STSM_TENS5_9Copy_AtomIJNS5_17SM90_U32x4_STSM_NESL_EEEvEEEvvEEEEvNT_6ParamsE --------------------------
	.section	.text._ZN7cutlass13device_kernelINS_4gemm6kernel13GemmUniversalINS1_17GroupProblemShapeIN4cute5tupleIJiiiEEEEENS1_10collective13CollectiveMmaINS1_39MainloopSm90ArrayTmaGmmaWarpSpecializedILi6ENS6_IJNS5_1CILi2EEENSC_ILi1EEESE_EEENS1_40KernelPtrArrayTmaWarpSpecializedPingpongEEENS6_IJNSC_ILi128EEESI_NSC_ILi64EEEEEENS_6half_tEPNS6_IJlSE_NSC_ILi0EEEEEESL_SO_NS5_8TiledMMAINS5_8MMA_AtomIJNS5_4SM904GMMA26MMA_64x128x16_F32F16F16_SSILNSS_5MajorE0ELSU_0ELNSS_7ScaleInE1ELSV_1EEEEEENS5_6LayoutINS6_IJSE_SE_SE_EEENS6_IJSM_SM_SM_EEEEENS6_IJNS5_10UnderscoreES12_S12_EEEEENS5_13SM90_TMA_LOADENS5_14ComposedLayoutINS5_7SwizzleILi3ELi4ELi3EEENS5_18smem_ptr_flag_bitsILi16EEENSY_INS6_IJNSC_ILi8EEESJ_EEENS6_IJSJ_SE_EEEEEEEvNS5_8identityENS5_23SM90_TMA_LOAD_MULTICASTES1F_vS1G_EENS_8epilogue10collective18CollectiveEpilogueINS1J_30Sm90PtrArrayTmaWarpSpecializedILi4ELi2ELi16ELb1ELb0ELi2EEEJSK_NS6_IJSJ_NSC_ILi32EEEEEESL_PNS6_IJSE_lSM_EEESL_S1R_NS1J_6fusion15FusionCallbacksIS1N_NS1S_17LinearCombinationISL_fSL_fLNS_15FloatRoundStyleE2EEESK_S1P_JEEES15_NS16_IS18_S1A_NSY_INS6_IJSJ_S1B_EEENS6_IJSE_SJ_EEEEEEENS5_17SM75_U16x8_LDSM_TENS5_14SM90_TMA_STOREES21_NS5_17SM90_U16x8_STSM_TENS5_9Copy_AtomIJNS5_17SM90_U32x4_STSM_NESL_EEEvEEEvvEEEEvNT_6ParamsE,"ax",@progbits
	.align	128
.text._ZN7cutlass13device_kernelINS_4gemm6kernel13GemmUniversalINS1_17GroupProblemShapeIN4cute5tupleIJiiiEEEEENS1_10collective13CollectiveMmaINS1_39MainloopSm90ArrayTmaGmmaWarpSpecializedILi6ENS6_IJNS5_1CILi2EEENSC_ILi1EEESE_EEENS1_40KernelPtrArrayTmaWarpSpecializedPingpongEEENS6_IJNSC_ILi128EEESI_NSC_ILi64EEEEEENS_6half_tEPNS6_IJlSE_NSC_ILi0EEEEEESL_SO_NS5_8TiledMMAINS5_8MMA_AtomIJNS5_4SM904GMMA26MMA_64x128x16_F32F16F16_SSILNSS_5MajorE0ELSU_0ELNSS_7ScaleInE1ELSV_1EEEEEENS5_6LayoutINS6_IJSE_SE_SE_EEENS6_IJSM_SM_SM_EEEEENS6_IJNS5_10UnderscoreES12_S12_EEEEENS5_13SM90_TMA_LOADENS5_14ComposedLayoutINS5_7SwizzleILi3ELi4ELi3EEENS5_18smem_ptr_flag_bitsILi16EEENSY_INS6_IJNSC_ILi8EEESJ_EEENS6_IJSJ_SE_EEEEEEEvNS5_8identityENS5_23SM90_TMA_LOAD_MULTICASTES1F_vS1G_EENS_8epilogue10collective18CollectiveEpilogueINS1J_30Sm90PtrArrayTmaWarpSpecializedILi4ELi2ELi16ELb1ELb0ELi2EEEJSK_NS6_IJSJ_NSC_ILi32EEEEEESL_PNS6_IJSE_lSM_EEESL_S1R_NS1J_6fusion15FusionCallbacksIS1N_NS1S_17LinearCombinationISL_fSL_fLNS_15FloatRoundStyleE2EEESK_S1P_JEEES15_NS16_IS18_S1A_NSY_INS6_IJSJ_S1B_EEENS6_IJSE_SJ_EEEEEEENS5_17SM75_U16x8_LDSM_TENS5_14SM90_TMA_STOREES21_NS5_17SM90_U16x8_STSM_TENS5_9Copy_AtomIJNS5_17SM90_U32x4_STSM_NESL_EEEvEEEvvEEEEvNT_6ParamsE:
        .type           _ZN7cutlass13device_kernelINS_4gemm6kernel13GemmUniversalINS1_17GroupProblemShapeIN4cute5tupleIJiiiEEEEENS1_10collective13CollectiveMmaINS1_39MainloopSm90ArrayTmaGmmaWarpSpecializedILi6ENS6_IJNS5_1CILi2EEENSC_ILi1EEESE_EEENS1_40KernelPtrArrayTmaWarpSpecializedPingpongEEENS6_IJNSC_ILi128EEESI_NSC_ILi64EEEEEENS_6half_tEPNS6_IJlSE_NSC_ILi0EEEEEESL_SO_NS5_8TiledMMAINS5_8MMA_AtomIJNS5_4SM904GMMA26MMA_64x128x16_F32F16F16_SSILNSS_5MajorE0ELSU_0ELNSS_7ScaleInE1ELSV_1EEEEEENS5_6LayoutINS6_IJSE_SE_SE_EEENS6_IJSM_SM_SM_EEEEENS6_IJNS5_10UnderscoreES12_S12_EEEEENS5_13SM90_TMA_LOADENS5_14ComposedLayoutINS5_7SwizzleILi3ELi4ELi3EEENS5_18smem_ptr_flag_bitsILi16EEENSY_INS6_IJNSC_ILi8EEESJ_EEENS6_IJSJ_SE_EEEEEEEvNS5_8identityENS5_23SM90_TMA_LOAD_MULTICASTES1F_vS1G_EENS_8epilogue10collective18CollectiveEpilogueINS1J_30Sm90PtrArrayTmaWarpSpecializedILi4ELi2ELi16ELb1ELb0ELi2EEEJSK_NS6_IJSJ_NSC_ILi32EEEEEESL_PNS6_IJSE_lSM_EEESL_S1R_NS1J_6fusion15FusionCallbacksIS1N_NS1S_17LinearCombinationISL_fSL_fLNS_15FloatRoundStyleE2EEESK_S1P_JEEES15_NS16_IS18_S1A_NSY_INS6_IJSJ_S1B_EEENS6_IJSE_SJ_EEEEEEENS5_17SM75_U16x8_LDSM_TENS5_14SM90_TMA_STOREES21_NS5_17SM90_U16x8_STSM_TENS5_9Copy_AtomIJNS5_17SM90_U32x4_STSM_NESL_EEEvEEEvvEEEEvNT_6ParamsE,@function
        .size           _ZN7cutlass13device_kernelINS_4gemm6kernel13GemmUniversalINS1_17GroupProblemShapeIN4cute5tupleIJiiiEEEEENS1_10collective13CollectiveMmaINS1_39MainloopSm90ArrayTmaGmmaWarpSpecializedILi6ENS6_IJNS5_1CILi2EEENSC_ILi1EEESE_EEENS1_40KernelPtrArrayTmaWarpSpecializedPingpongEEENS6_IJNSC_ILi128EEESI_NSC_ILi64EEEEEENS_6half_tEPNS6_IJlSE_NSC_ILi0EEEEEESL_SO_NS5_8TiledMMAINS5_8MMA_AtomIJNS5_4SM904GMMA26MMA_64x128x16_F32F16F16_SSILNSS_5MajorE0ELSU_0ELNSS_7ScaleInE1ELSV_1EEEEEENS5_6LayoutINS6_IJSE_SE_SE_EEENS6_IJSM_SM_SM_EEEEENS6_IJNS5_10UnderscoreES12_S12_EEEEENS5_13SM90_TMA_LOADENS5_14ComposedLayoutINS5_7SwizzleILi3ELi4ELi3EEENS5_18smem_ptr_flag_bitsILi16EEENSY_INS6_IJNSC_ILi8EEESJ_EEENS6_IJSJ_SE_EEEEEEEvNS5_8identityENS5_23SM90_TMA_LOAD_MULTICASTES1F_vS1G_EENS_8epilogue10collective18CollectiveEpilogueINS1J_30Sm90PtrArrayTmaWarpSpecializedILi4ELi2ELi16ELb1ELb0ELi2EEEJSK_NS6_IJSJ_NSC_ILi32EEEEEESL_PNS6_IJSE_lSM_EEESL_S1R_NS1J_6fusion15FusionCallbacksIS1N_NS1S_17LinearCombinationISL_fSL_fLNS_15FloatRoundStyleE2EEESK_S1P_JEEES15_NS16_IS18_S1A_NSY_INS6_IJSJ_S1B_EEENS6_IJSE_SJ_EEEEEEENS5_17SM75_U16x8_LDSM_TENS5_14SM90_TMA_STOREES21_NS5_17SM90_U16x8_STSM_TENS5_9Copy_AtomIJNS5_17SM90_U32x4_STSM_NESL_EEEvEEEvvEEEEvNT_6ParamsE,(.L_x_332 - _ZN7cutlass13device_kernelINS_4gemm6kernel13GemmUniversalINS1_17GroupProblemShapeIN4cute5tupleIJiiiEEEEENS1_10collective13CollectiveMmaINS1_39MainloopSm90ArrayTmaGmmaWarpSpecializedILi6ENS6_IJNS5_1CILi2EEENSC_ILi1EEESE_EEENS1_40KernelPtrArrayTmaWarpSpecializedPingpongEEENS6_IJNSC_ILi128EEESI_NSC_ILi64EEEEEENS_6half_tEPNS6_IJlSE_NSC_ILi0EEEEEESL_SO_NS5_8TiledMMAINS5_8MMA_AtomIJNS5_4SM904GMMA26MMA_64x128x16_F32F16F16_SSILNSS_5MajorE0ELSU_0ELNSS_7ScaleInE1ELSV_1EEEEEENS5_6LayoutINS6_IJSE_SE_SE_EEENS6_IJSM_SM_SM_EEEEENS6_IJNS5_10UnderscoreES12_S12_EEEEENS5_13SM90_TMA_LOADENS5_14ComposedLayoutINS5_7SwizzleILi3ELi4ELi3EEENS5_18smem_ptr_flag_bitsILi16EEENSY_INS6_IJNSC_ILi8EEESJ_EEENS6_IJSJ_SE_EEEEEEEvNS5_8identityENS5_23SM90_TMA_LOAD_MULTICASTES1F_vS1G_EENS_8epilogue10collective18CollectiveEpilogueINS1J_30Sm90PtrArrayTmaWarpSpecializedILi4ELi2ELi16ELb1ELb0ELi2EEEJSK_NS6_IJSJ_NSC_ILi32EEEEEESL_PNS6_IJSE_lSM_EEESL_S1R_NS1J_6fusion15FusionCallbacksIS1N_NS1S_17LinearCombinationISL_fSL_fLNS_15FloatRoundStyleE2EEESK_S1P_JEEES15_NS16_IS18_S1A_NSY_INS6_IJSJ_S1B_EEENS6_IJSE_SJ_EEEEEEENS5_17SM75_U16x8_LDSM_TENS5_14SM90_TMA_STOREES21_NS5_17SM90_U16x8_STSM_TENS5_9Copy_AtomIJNS5_17SM90_U32x4_STSM_NESL_EEEvEEEvvEEEEvNT_6ParamsE)
        .other          _ZN7cutlass13device_kernelINS_4gemm6kernel13GemmUniversalINS1_17GroupProblemShapeIN4cute5tupleIJiiiEEEEENS1_10collective13CollectiveMmaINS1_39MainloopSm90ArrayTmaGmmaWarpSpecializedILi6ENS6_IJNS5_1CILi2EEENSC_ILi1EEESE_EEENS1_40KernelPtrArrayTmaWarpSpecializedPingpongEEENS6_IJNSC_ILi128EEESI_NSC_ILi64EEEEEENS_6half_tEPNS6_IJlSE_NSC_ILi0EEEEEESL_SO_NS5_8TiledMMAINS5_8MMA_AtomIJNS5_4SM904GMMA26MMA_64x128x16_F32F16F16_SSILNSS_5MajorE0ELSU_0ELNSS_7ScaleInE1ELSV_1EEEEEENS5_6LayoutINS6_IJSE_SE_SE_EEENS6_IJSM_SM_SM_EEEEENS6_IJNS5_10UnderscoreES12_S12_EEEEENS5_13SM90_TMA_LOADENS5_14ComposedLayoutINS5_7SwizzleILi3ELi4ELi3EEENS5_18smem_ptr_flag_bitsILi16EEENSY_INS6_IJNSC_ILi8EEESJ_EEENS6_IJSJ_SE_EEEEEEEvNS5_8identityENS5_23SM90_TMA_LOAD_MULTICASTES1F_vS1G_EENS_8epilogue10collective18CollectiveEpilogueINS1J_30Sm90PtrArrayTmaWarpSpecializedILi4ELi2ELi16ELb1ELb0ELi2EEEJSK_NS6_IJSJ_NSC_ILi32EEEEEESL_PNS6_IJSE_lSM_EEESL_S1R_NS1J_6fusion15FusionCallbacksIS1N_NS1S_17LinearCombinationISL_fSL_fLNS_15FloatRoundStyleE2EEESK_S1P_JEEES15_NS16_IS18_S1A_NSY_INS6_IJSJ_S1B_EEENS6_IJSE_SJ_EEEEEEENS5_17SM75_U16x8_LDSM_TENS5_14SM90_TMA_STOREES21_NS5_17SM90_U16x8_STSM_TENS5_9Copy_AtomIJNS5_17SM90_U32x4_STSM_NESL_EEEvEEEvvEEEEvNT_6ParamsE,@"STO_CUDA_ENTRY STV_DEFAULT"
_ZN7cutlass13device_kernelINS_4gemm6kernel13GemmUniversalINS1_17GroupProblemShapeIN4cute5tupleIJiiiEEEEENS1_10collective13CollectiveMmaINS1_39MainloopSm90ArrayTmaGmmaWarpSpecializedILi6ENS6_IJNS5_1CILi2EEENSC_ILi1EEESE_EEENS1_40KernelPtrArrayTmaWarpSpecializedPingpongEEENS6_IJNSC_ILi128EEESI_NSC_ILi64EEEEEENS_6half_tEPNS6_IJlSE_NSC_ILi0EEEEEESL_SO_NS5_8TiledMMAINS5_8MMA_AtomIJNS5_4SM904GMMA26MMA_64x128x16_F32F16F16_SSILNSS_5MajorE0ELSU_0ELNSS_7ScaleInE1ELSV_1EEEEEENS5_6LayoutINS6_IJSE_SE_SE_EEENS6_IJSM_SM_SM_EEEEENS6_IJNS5_10UnderscoreES12_S12_EEEEENS5_13SM90_TMA_LOADENS5_14ComposedLayoutINS5_7SwizzleILi3ELi4ELi3EEENS5_18smem_ptr_flag_bitsILi16EEENSY_INS6_IJNSC_ILi8EEESJ_EEENS6_IJSJ_SE_EEEEEEEvNS5_8identityENS5_23SM90_TMA_LOAD_MULTICASTES1F_vS1G_EENS_8epilogue10collective18CollectiveEpilogueINS1J_30Sm90PtrArrayTmaWarpSpecializedILi4ELi2ELi16ELb1ELb0ELi2EEEJSK_NS6_IJSJ_NSC_ILi32EEEEEESL_PNS6_IJSE_lSM_EEESL_S1R_NS1J_6fusion15FusionCallbacksIS1N_NS1S_17LinearCombinationISL_fSL_fLNS_15FloatRoundStyleE2EEESK_S1P_JEEES15_NS16_IS18_S1A_NSY_INS6_IJSJ_S1B_EEENS6_IJSE_SJ_EEEEEEENS5_17SM75_U16x8_LDSM_TENS5_14SM90_TMA_STOREES21_NS5_17SM90_U16x8_STSM_TENS5_9Copy_AtomIJNS5_17SM90_U32x4_STSM_NESL_EEEvEEEvvEEEEvNT_6ParamsE:
[----:B------:R-:W1:Y:S08]  /*0000*/  LDC R1, c[0x0][0x28] ;  /* 0x00000a00ff017b82 */ /* 0x000e700000000800 */
[----:B------:R-:W2:Y:S01]  /*0010*/  LDC.64 R4, c[0x0][0x918] ;  /* 0x00024600ff047b82 */ /* 0x000ea20000000a00 */
[----:B------:R-:W-:Y:S01]  /*0020*/  ULDC.64 UR38, c[0x0][0x208] ;  /* 0x0000820000267ab9 */ /* 0x000fe20000000a00 */
[----:B------:R-:W3:Y:S01]  /*0030*/  S2R R19, SR_TID.X ;  /* 0x0000000000137919 */ /* 0x000ee20000002100 */
[----:B------:R-:W-:Y:S01]  /*0040*/  ULDC UR4, c[0x0][0x910] ;  /* 0x0002440000047ab9 */ /* 0x000fe20000000800 */
[----:B------:R-:W-:Y:S01]  /*0050*/  ULDC.64 UR20, c[0x0][0x8d0] ;  /* 0x0002340000147ab9 */ /* 0x000fe20000000a00 */
[----:B------:R-:W-:Y:S01]  /*0060*/  ULDC.64 UR14, c[0x0][0x8c8] ;  /* 0x00023200000e7ab9 */ /* 0x000fe20000000a00 */
[----:B------:R-:W-:Y:S01]  /*0070*/  IMAD.MOV.U32 R8, RZ, RZ, RZ ;  /* 0x000000ffff087224 */ /* 0x000fe200078e00ff */
[----:B------:R-:W-:Y:S01]  /*0080*/  ULDC.64 UR16, c[0x0][0x8e0] ;  /* 0x0002380000107ab9 */ /* 0x000fe20000000a00 */
[----:B------:R-:W4:Y:S01]  /*0090*/  S2UR UR25, SR_CTAID.Y ;  /* 0x00000000001979c3 */ /* 0x000f220000002600 */
[----:B------:R-:W-:Y:S01]  /*00a0*/  IMAD.MOV.U32 R10, RZ, RZ, RZ ;  /* 0x000000ffff0a7224 */ /* 0x000fe200078e00ff */
[----:B------:R-:W-:Y:S01]  /*00b0*/  ULDC.64 UR22, c[0x0][0x8e8] ;  /* 0x00023a0000167ab9 */ /* 0x000fe20000000a00 */
[----:B--2---:R-:W2:Y:S01]  /*00c0*/  LDG.E R7, desc[UR38][R4.64] ;  /* 0x0000002604077981 */ /* 0x004ea2000c1e1900 */
[----:B------:R-:W-:-:S03]  /*00d0*/  IMAD.U32 R0, RZ, RZ, UR4 ;  /* 0x00000004ff007e24 */ /* 0x000fc6000f8e00ff */
[----:B------:R-:W2:Y:S01]  /*00e0*/  LDG.E R6, desc[UR38][R4.64+0x4] ;  /* 0x0000042604067981 */ /* 0x000ea2000c1e1900 */
[----:B---3--:R-:W-:Y:S01]  /*00f0*/  LOP3.LUT R9, R19, 0x1f, RZ, 0xc0, !PT ;  /* 0x0000001f13097812 */ /* 0x008fe200078ec0ff */
[----:B------:R-:W-:Y:S01]  /*0100*/  UISETP.NE.U32.AND UP0, UPT, UR20, URZ, UPT ;  /* 0x0000003f1400728c */ /* 0x000fe2000bf05070 */
[----:B------:R-:W3:Y:S01]  /*0110*/  S2UR UR42, SR_CTAID.X ;  /* 0x00000000002a79c3 */ /* 0x000ee20000002500 */
[----:B------:R-:W-:Y:S01]  /*0120*/  ULDC UR4, c[0x0][0x908] ;  /* 0x0002420000047ab9 */ /* 0x000fe20000000800 */
[----:B------:R-:W-:Y:S01]  /*0130*/  ISETP.GE.AND P0, PT, R9, R0, PT ;  /* 0x000000000900720c */ /* 0x000fe20003f06270 */
[----:B------:R-:W-:Y:S02]  /*0140*/  UISETP.NE.AND.EX UP0, UPT, UR21, URZ, UPT, UP0 ;  /* 0x0000003f1500728c */ /* 0x000fe4000bf05300 */
[----:B------:R-:W-:-:S09]  /*0150*/  UISETP.NE.AND UP3, UPT, UR4, 0x1, UPT ;  /* 0x000000010400788c */ /* 0x000fd2000bf65270 */
[----:B------:R-:W-:Y:S01]  /*0160*/  @UP0 ULDC UR24, c[0x0][0x8dc] ;  /* 0x0002370000180ab9 */ /* 0x000fe20000000800 */
[----:B------:R-:W1:Y:S01]  /*0170*/  @!P0 LDC.64 R2, c[0x0][0x918] ;  /* 0x00024600ff028b82 */ /* 0x000e620000000a00 */
[----:B----4-:R-:W-:Y:S01]  /*0180*/  @UP3 UMOV UR6, UR25 ;  /* 0x0000001900063c82 */ /* 0x010fe20008000000 */
[----:B------:R-:W-:Y:S01]  /*0190*/  @UP3 ULDC UR8, c[0x0][0x10] ;  /* 0x0000040000083ab9 */ /* 0x000fe20000000800 */
[----:B------:R-:W-:Y:S01]  /*01a0*/  @UP3 UMOV UR4, UR6 ;  /* 0x0000000600043c82 */ /* 0x000fe20008000000 */
[----:B------:R-:W-:Y:S01]  /*01b0*/  @UP3 UMOV UR5, URZ ;  /* 0x0000003f00053c82 */ /* 0x000fe20008000000 */
[----:B------:R-:W-:Y:S01]  /*01c0*/  @!UP3 UMOV UR6, UR25 ;  /* 0x000000190006bc82 */ /* 0x000fe20008000000 */
[----:B---3--:R-:W-:Y:S01]  /*01d0*/  @UP3 UIMAD.WIDE.U32 UR8, UR42, UR8, UR4 ;  /* 0x000000082a0832a5 */ /* 0x008fe2000f8e0004 */
[----:B------:R-:W-:Y:S01]  /*01e0*/  @UP3 UMOV UR7, URZ ;  /* 0x0000003f00073c82 */ /* 0x000fe20008000000 */
[----:B-1----:R-:W-:-:S05]  /*01f0*/  @!P0 IMAD.WIDE.U32 R2, R9, 0xc, R2 ;  /* 0x0000000c09028825 */ /* 0x002fca00078e0002 */
[----:B------:R1:W5:Y:S04]  /*0200*/  @!P0 LDG.E R8, desc[UR38][R2.64] ;  /* 0x0000002602088981 */ /* 0x000368000c1e1900 */
[----:B------:R1:W5:Y:S01]  /*0210*/  @!P0 LDG.E R10, desc[UR38][R2.64+0x4] ;  /* 0x00000426020a8981 */ /* 0x000362000c1e1900 */
[----:B------:R-:W-:Y:S01]  /*0220*/  ISETP.NE.U32.AND P0, PT, RZ, UR22, PT ;  /* 0x00000016ff007c0c */ /* 0x000fe2000bf05070 */
[----:B------:R-:W-:-:S03]  /*0230*/  @!UP3 ULDC UR10, c[0x0][0xc] ;  /* 0x00000300000abab9 */ /* 0x000fc60000000800 */
[----:B------:R-:W-:Y:S01]  /*0240*/  ISETP.NE.AND.EX P0, PT, RZ, UR23, PT, P0 ;  /* 0x00000017ff007c0c */ /* 0x000fe2000bf05300 */
[----:B------:R-:W-:Y:S01]  /*0250*/  UMOV UR43, URZ ;  /* 0x0000003f002b7c82 */ /* 0x000fe20008000000 */
[----:B------:R-:W-:Y:S01]  /*0260*/  @UP3 UIADD3 UR7, UR9, UR7, URZ ;  /* 0x0000000709073290 */ /* 0x000fe2000fffe03f */
[----:B--2---:R-:W-:Y:S02]  /*0270*/  R2UR UR12, R7 ;  /* 0x00000000070c72ca */ /* 0x004fe400000e0000 */
[----:B------:R-:W-:-:S11]  /*0280*/  R2UR UR26, R6 ;  /* 0x00000000061a72ca */ /* 0x000fd600000e0000 */
[----:B------:R-:W-:-:S04]  /*0290*/  UIADD3 UR11, UP1, UR12, UR14, URZ ;  /* 0x0000000e0c0b7290 */ /* 0x000fc8000ff3e03f */
[----:B------:R-:W-:Y:S02]  /*02a0*/  ULEA.HI.X.SX32 UR12, UR12, UR15, 0x1, UP1 ;  /* 0x0000000f0c0c7291 */ /* 0x000fe400088f0e3f */
[----:B------:R-:W-:-:S04]  /*02b0*/  UIADD3 UR11, UP1, UR11, -0x1, URZ ;  /* 0xffffffff0b0b7890 */ /* 0x000fc8000ff3e03f */
[----:B------:R-:W-:Y:S02]  /*02c0*/  UIADD3.X UR12, UR12, -0x1, URZ, UP1, !UPT ;  /* 0xffffffff0c0c7890 */ /* 0x000fe40008ffe43f */
[----:B------:R-:W-:-:S04]  /*02d0*/  @UP0 UIADD3 UR24, UP1, UR11, UR24, URZ ;  /* 0x000000180b180290 */ /* 0x000fc8000ff3e03f */
[----:B------:R-:W-:Y:S02]  /*02e0*/  @UP0 UIADD3.X UR27, URZ, UR12, URZ, UP1, !UPT ;  /* 0x0000000c3f1b0290 */ /* 0x000fe40008ffe43f */
[----:B------:R-:W-:Y:S02]  /*02f0*/  UIADD3 UR13, UP1, UR26, UR16, URZ ;  /* 0x000000101a0d7290 */ /* 0x000fe4000ff3e03f */
[----:B------:R-:W-:Y:S02]  /*0300*/  @UP0 UIMAD.WIDE.U32 UR18, UR27, UR20, URZ ;  /* 0x000000141b1202a5 */ /* 0x000fe4000f8e003f */
[----:B------:R-:W-:Y:S02]  /*0310*/  ULEA.HI.X.SX32 UR26, UR26, UR17, 0x1, UP1 ;  /* 0x000000111a1a7291 */ /* 0x000fe400088f0e3f */
[----:B------:R-:W-:Y:S02]  /*0320*/  @UP0 UIMAD.WIDE.U32 UR18, UP1, UR24, UR21, UR18 ;  /* 0x00000015181202a5 */ /* 0x000fe4000f820012 */
[----:B------:R-:W-:-:S02]  /*0330*/  @UP0 UIMAD.WIDE.U32 UR4, UR24, UR20, URZ ;  /* 0x00000014180402a5 */ /* 0x000fc4000f8e003f */
[----:B------:R-:W-:Y:S02]  /*0340*/  @UP0 UIADD3.X UR25, URZ, URZ, URZ, UP1, !UPT ;  /* 0x0000003f3f190290 */ /* 0x000fe40008ffe43f */
[----:B------:R-:W-:Y:S01]  /*0350*/  @UP0 UIADD3 URZ, UP1, UR5, UR18, URZ ;  /* 0x00000012053f0290 */ /* 0x000fe2000ff3e03f */
[----:B------:R-:W-:Y:S01]  /*0360*/  @UP0 UMOV UR24, UR19 ;  /* 0x0000001300180c82 */ /* 0x000fe20008000000 */
[----:B------:R-:W-:Y:S02]  /*0370*/  @!UP3 UIMAD.WIDE.U32 UR4, UR10, UR6, UR42 ;  /* 0x000000060a04b2a5 */ /* 0x000fe4000f8e002a */
[----:B------:R-:W-:Y:S02]  /*0380*/  @UP0 UIMAD.WIDE.U32.X UR18, UR27, UR21, UR24, UP1 ;  /* 0x000000151b1202a5 */ /* 0x000fe400088e0418 */
[----:B------:R-:W-:-:S03]  /*0390*/  UIADD3 UR13, UP2, UR13, -0x1, URZ ;  /* 0xffffffff0d0d7890 */ /* 0x000fc6000ff5e03f */
[----:B------:R-:W-:Y:S01]  /*03a0*/  @!UP3 UMOV UR8, UR4 ;  /* 0x000000040008bc82 */ /* 0x000fe20008000000 */
[----:B------:R-:W-:Y:S01]  /*03b0*/  UIADD3.X UR24, UR26, -0x1, URZ, UP2, !UPT ;  /* 0xffffffff1a187890 */ /* 0x000fe200097fe43f */
[----:B------:R-:W-:Y:S01]  /*03c0*/  @!UP3 UMOV UR7, UR5 ;  /* 0x000000050007bc82 */ /* 0x000fe20008000000 */
[----:B------:R-:W-:Y:S01]  /*03d0*/  @UP0 UMOV UR11, UR18 ;  /* 0x00000012000b0c82 */ /* 0x000fe20008000000 */
[----:B------:R-:W-:Y:S01]  /*03e0*/  @UP0 UMOV UR12, UR19 ;  /* 0x00000013000c0c82 */ /* 0x000fe20008000000 */
[----:B-1----:R-:W-:Y:S08]  /*03f0*/  @!P0 BRA `(.L_x_0) ;  /* 0x0000000000308947 */ /* 0x002ff00003800000 */
[----:B------:R-:W-:Y:S02]  /*0400*/  ULDC UR9, c[0x0][0x8f4] ;  /* 0x00023d0000097ab9 */ /* 0x000fe40000000800 */
[----:B------:R-:W-:-:S04]  /*0410*/  UIADD3 UR9, UP1, UR13, UR9, URZ ;  /* 0x000000090d097290 */ /* 0x000fc8000ff3e03f */
[----:B------:R-:W-:-:S04]  /*0420*/  UIADD3.X UR10, URZ, UR24, URZ, UP1, !UPT ;  /* 0x000000183f0a7290 */ /* 0x000fc80008ffe43f */
[----:B------:R-:W-:-:S04]  /*0430*/  UIMAD.WIDE.U32 UR4, UR10, UR22, URZ ;  /* 0x000000160a0472a5 */ /* 0x000fc8000f8e003f */
[----:B------:R-:W-:Y:S02]  /*0440*/  UIMAD.WIDE.U32 UR18, UP1, UR9, UR23, UR4 ;  /* 0x00000017091272a5 */ /* 0x000fe4000f820004 */
[----:B------:R-:W-:Y:S02]  /*0450*/  UIMAD.WIDE.U32 UR4, UR9, UR22, URZ ;  /* 0x00000016090472a5 */ /* 0x000fe4000f8e003f */
[----:B------:R-:W-:Y:S02]  /*0460*/  UIADD3.X UR25, URZ, URZ, URZ, UP1, !UPT ;  /* 0x0000003f3f197290 */ /* 0x000fe40008ffe43f */
[----:B------:R-:W-:Y:S01]  /*0470*/  UIADD3 URZ, UP1, UR5, UR18, URZ ;  /* 0x00000012053f7290 */ /* 0x000fe2000ff3e03f */
[----:B------:R-:W-:-:S03]  /*0480*/  UMOV UR24, UR19 ;  /* 0x0000001300187c82 */ /* 0x000fc60008000000 */
[----:B------:R-:W-:-:S07]  /*0490*/  UIMAD.WIDE.U32.X UR4, UR10, UR23, UR24, UP1 ;  /* 0x000000170a0472a5 */ /* 0x000fce00088e0418 */
[----:B------:R-:W-:Y:S01]  /*04a0*/  UMOV UR13, UR4 ;  /* 0x00000004000d7c82 */ /* 0x000fe20008000000 */
[----:B------:R-:W-:-:S05]  /*04b0*/  UMOV UR24, UR5 ;  /* 0x0000000500187c82 */ /* 0x000fca0008000000 */
.L_x_0:
[----:B------:R-:W-:Y:S01]  /*04c0*/  ULDC UR9, c[0x0][0x934] ;  /* 0x00024d0000097ab9 */ /* 0x000fe20000000800 */
[----:B------:R-:W-:Y:S01]  /*04d0*/  ULDC UR10, c[0x0][0x904] ;  /* 0x00024100000a7ab9 */ /* 0x000fe20000000800 */
[----:B------:R-:W-:Y:S01]  /*04e0*/  ULDC UR4, c[0x0][0x938] ;  /* 0x00024e0000047ab9 */ /* 0x000fe20000000800 */
[----:B------:R-:W-:Y:S01]  /*04f0*/  USHF.L.U32 UR9, UR9, UR10, URZ ;  /* 0x0000000a09097299 */ /* 0x000fe2000800063f */
[----:B------:R-:W-:Y:S01]  /*0500*/  SHF.R.U32.HI R24, RZ, 0x5, R19 ;  /* 0x00000005ff187819 */ /* 0x000fe20000011613 */
[----:B------:R-:W-:Y:S01]  /*0510*/  USHF.L.U32 UR10, UR4, UR10, URZ ;  /* 0x0000000a040a7299 */ /* 0x000fe2000800063f */
[----:B------:R-:W-:Y:S01]  /*0520*/  ULDC UR27, c[0x0][0x8d8] ;  /* 0x00023600001b7ab9 */ /* 0x000fe20000000800 */
[----:B------:R-:W-:Y:S02]  /*0530*/  ULDC UR31, c[0x0][0x8f0] ;  /* 0x00023c00001f7ab9 */ /* 0x000fe40000000800 */
[----:B------:R-:W-:Y:S01]  /*0540*/  IMAD.U32 R11, RZ, RZ, UR9 ;  /* 0x00000009ff0b7e24 */ /* 0x000fe2000f8e00ff */
[----:B------:R-:W-:Y:S01]  /*0550*/  USHF.R.U64 UR18, UR11, UR27, UR12 ;  /* 0x0000001b0b127299 */ /* 0x000fe2000800120c */
[----:B------:R-:W-:Y:S01]  /*0560*/  IMAD.U32 R20, RZ, RZ, UR10 ;  /* 0x0000000aff147e24 */ /* 0x000fe2000f8e00ff */
[----:B------:R-:W-:-:S02]  /*0570*/  USHF.R.U64 UR11, UR13, UR31, UR24 ;  /* 0x0000001f0d0b7299 */ /* 0x000fc40008001218 */
[----:B------:R-:W-:Y:S01]  /*0580*/  IABS R2, R11 ;  /* 0x0000000b00027213 */ /* 0x000fe20000000000 */
[----:B------:R-:W-:Y:S01]  /*0590*/  UIADD3 UR18, UR18, -0x1, UR9 ;  /* 0xffffffff12127890 */ /* 0x000fe2000fffe009 */
[----:B------:R-:W-:Y:S01]  /*05a0*/  IABS R3, R20 ;  /* 0x0000001400037213 */ /* 0x000fe20000000000 */
[----:B------:R-:W-:Y:S01]  /*05b0*/  UIADD3 UR11, UR11, -0x1, UR10 ;  /* 0xffffffff0b0b7890 */ /* 0x000fe2000fffe00a */
[----:B------:R-:W-:Y:S01]  /*05c0*/  R2UR UR29, R2 ;  /* 0x00000000021d72ca */ /* 0x000fe200000e0000 */
[----:B------:R-:W-:Y:S01]  /*05d0*/  UMOV UR12, URZ ;  /* 0x0000003f000c7c82 */ /* 0x000fe20008000000 */
[----:B------:R-:W-:Y:S01]  /*05e0*/  UMOV UR4, URZ ;  /* 0x0000003f00047c82 */ /* 0x000fe20008000000 */
[----:B------:R-:W-:Y:S01]  /*05f0*/  IMAD.MOV.U32 R2, RZ, RZ, R3 ;  /* 0x000000ffff027224 */ /* 0x000fe200078e0003 */
[----:B------:R-:W-:Y:S02]  /*0600*/  UISETP.GE.AND UP5, UPT, UR18, URZ, UPT ;  /* 0x0000003f1200728c */ /* 0x000fe4000bfa6270 */
[----:B------:R-:W-:-:S02]  /*0610*/  UISETP.NE.AND UP4, UPT, UR9, URZ, UPT ;  /* 0x0000003f0900728c */ /* 0x000fc4000bf85270 */
[----:B------:R-:W-:Y:S01]  /*0620*/  R2UR UR28, R2 ;  /* 0x00000000021c72ca */ /* 0x000fe200000e0000 */
[----:B------:R-:W-:-:S04]  /*0630*/  UMOV UR59, 0x1 ;  /* 0x00000001003b7882 */ /* 0x000fc80000000000 */
[----:B------:R-:W1:Y:S08]  /*0640*/  I2F.RP R2, UR29 ;  /* 0x0000001d00027d06 */ /* 0x000e700008209400 */
[----:B------:R-:W2:Y:S08]  /*0650*/  I2F.RP R4, UR28 ;  /* 0x0000001c00047d06 */ /* 0x000eb00008209400 */
[----:B-1----:R-:W1:Y:S08]  /*0660*/  MUFU.RCP R2, R2 ;  /* 0x0000000200027308 */ /* 0x002e700000001000 */
[----:B--2---:R-:W2:Y:S01]  /*0670*/  MUFU.RCP R4, R4 ;  /* 0x0000000400047308 */ /* 0x004ea20000001000 */
[----:B-1----:R-:W-:-:S02]  /*0680*/  VIADD R3, R2, 0xffffffe ;  /* 0x0ffffffe02037836 */ /* 0x002fc40000000000 */
[----:B------:R-:W-:-:S05]  /*0690*/  IMAD.U32 R2, RZ, RZ, UR18 ;  /* 0x00000012ff027e24 */ /* 0x000fca000f8e00ff */
[----:B------:R-:W1:Y:S01]  /*06a0*/  F2I.FTZ.U32.TRUNC.NTZ R3, R3 ;  /* 0x0000000300037305 */ /* 0x000e62000021f000 */
[----:B------:R-:W-:Y:S01]  /*06b0*/  IABS R2, R2 ;  /* 0x0000000200027213 */ /* 0x000fe20000000000 */
[----:B--2---:R-:W-:Y:S01]  /*06c0*/  VIADD R5, R4, 0xffffffe ;  /* 0x0ffffffe04057836 */ /* 0x004fe20000000000 */
[----:B------:R-:W-:Y:S02]  /*06d0*/  IABS R4, R11 ;  /* 0x0000000b00047213 */ /* 0x000fe40000000000 */
[----:B------:R-:W-:Y:S02]  /*06e0*/  R2UR UR26, R2 ;  /* 0x00000000021a72ca */ /* 0x000fe400000e0000 */
[----:B------:R-:W-:Y:S01]  /*06f0*/  IADD3 R4, RZ, -R4, RZ ;  /* 0x80000004ff047210 */ /* 0x000fe20007ffe0ff */
[----:B------:R-:W2:Y:S01]  /*0700*/  F2I.FTZ.U32.TRUNC.NTZ R5, R5 ;  /* 0x0000000500057305 */ /* 0x000ea2000021f000 */
[----:B-1----:R-:W-:Y:S01]  /*0710*/  R2UR UR13, R3 ;  /* 0x00000000030d72ca */ /* 0x002fe200000e0000 */
[----:B------:R-:W-:Y:S01]  /*0720*/  IMAD.U32 R3, RZ, RZ, UR11 ;  /* 0x0000000bff037e24 */ /* 0x000fe2000f8e00ff */
[----:B--2---:R-:W-:-:S04]  /*0730*/  R2UR UR5, R5 ;  /* 0x00000000050572ca */ /* 0x004fc800000e0000 */
[----:B------:R-:W-:Y:S01]  /*0740*/  IABS R5, R3 ;  /* 0x0000000300057213 */ /* 0x000fe20000000000 */
[----:B------:R-:W-:Y:S01]  /*0750*/  IMAD.MOV.U32 R3, RZ, RZ, R4 ;  /* 0x000000ffff037224 */ /* 0x000fe200078e0004 */
[----:B------:R-:W-:-:S05]  /*0760*/  IABS R4, R20 ;  /* 0x0000001400047213 */ /* 0x000fca0000000000 */
[----:B------:R-:W-:Y:S01]  /*0770*/  UIADD3 UR24, URZ, -UR13, URZ ;  /* 0x8000000d3f187290 */ /* 0x000fe2000fffe03f */
[----:B------:R-:W-:Y:S01]  /*0780*/  IMAD.MOV.U32 R2, RZ, RZ, R5 ;  /* 0x000000ffff027224 */ /* 0x000fe200078e0005 */
[----:B------:R-:W-:Y:S02]  /*0790*/  R2UR UR30, R3 ;  /* 0x00000000031e72ca */ /* 0x000fe400000e0000 */
[----:B------:R-:W-:Y:S01]  /*07a0*/  UIMAD UR24, UR24, UR29, URZ ;  /* 0x0000001d181872a4 */ /* 0x000fe2000f8e023f */
[----:B------:R-:W-:Y:S01]  /*07b0*/  IMAD.MOV R4, RZ, RZ, -R4 ;  /* 0x000000ffff047224 */ /* 0x000fe200078e0a04 */
[----:B------:R-:W1:Y:S01]  /*07c0*/  SHFL.IDX PT, R3, R24, RZ, 0x1f ;  /* 0x00001fff18037589 */ /* 0x000e6200000e0000 */
[----:B------:R-:W-:Y:S01]  /*07d0*/  R2UR UR34, R2 ;  /* 0x00000000022272ca */ /* 0x000fe200000e0000 */
[----:B------:R-:W-:Y:S01]  /*07e0*/  UIADD3 UR32, URZ, -UR5, URZ ;  /* 0x800000053f207290 */ /* 0x000fe2000fffe03f */
[----:B------:R-:W-:Y:S01]  /*07f0*/  IMAD.MOV.U32 R2, RZ, RZ, R4 ;  /* 0x000000ffff027224 */ /* 0x000fe200078e0004 */
[----:B------:R-:W-:-:S02]  /*0800*/  UIMAD.WIDE.U32 UR24, UR13, UR24, UR12 ;  /* 0x000000180d1872a5 */ /* 0x000fc4000f8e000c */
[----:B------:R-:W-:Y:S02]  /*0810*/  UIMAD UR32, UR32, UR28, URZ ;  /* 0x0000001c202072a4 */ /* 0x000fe4000f8e023f */
[----:B------:R-:W-:Y:S02]  /*0820*/  R2UR UR12, R2 ;  /* 0x00000000020c72ca */ /* 0x000fe400000e0000 */
[----:B------:R-:W-:Y:S01]  /*0830*/  UIMAD.WIDE.U32 UR32, UR5, UR32, UR4 ;  /* 0x00000020052072a5 */ /* 0x000fe2000f8e0004 */
[----:B------:R-:W-:Y:S01]  /*0840*/  SHF.R.U32.HI R2, RZ, 0x7, R19 ;  /* 0x00000007ff027819 */ /* 0x000fe20000011613 */
[----:B------:R-:W-:Y:S01]  /*0850*/  UMOV UR13, UR25 ;  /* 0x00000019000d7c82 */ /* 0x000fe20008000000 */
[----:B------:R-:W-:Y:S02]  /*0860*/  ULOP3.LUT UR32, URZ, UR9, URZ, 0x33, !UPT ;  /* 0x000000093f207292 */ /* 0x000fe4000f8e333f */
[----:B------:R-:W-:Y:S02]  /*0870*/  UIMAD.WIDE.U32 UR4, UR13, UR26, URZ ;  /* 0x0000001a0d0472a5 */ /* 0x000fe4000f8e003f */
[----:B------:R-:W-:Y:S01]  /*0880*/  UMOV UR19, UR33 ;  /* 0x0000002100137c82 */ /* 0x000fe20008000000 */
[----:B------:R-:W2:Y:S01]  /*0890*/  SHFL.IDX PT, R2, R2, RZ, 0x1f ;  /* 0x00001fff02027589 */ /* 0x000ea200000e0000 */
[----:B------:R-:W-:-:S02]  /*08a0*/  UIMAD UR5, UR5, UR30, UR26 ;  /* 0x0000001e050572a4 */ /* 0x000fc4000f8e021a */
[----:B------:R-:W-:Y:S02]  /*08b0*/  UIMAD.WIDE.U32 UR24, UR19, UR34, URZ ;  /* 0x00000022131872a5 */ /* 0x000fe4000f8e003f */
[----:B------:R-:W-:Y:S02]  /*08c0*/  UISETP.GT.U32.AND UP1, UPT, UR29, UR5, UPT ;  /* 0x000000051d00728c */ /* 0x000fe4000bf24070 */
[----:B------:R-:W-:Y:S01]  /*08d0*/  UIMAD UR25, UR25, UR12, UR34 ;  /* 0x0000000c191972a4 */ /* 0x000fe2000f8e0222 */
[----:B-1----:R-:W-:Y:S01]  /*08e0*/  R2UR UR34, R3 ;  /* 0x00000000032272ca */ /* 0x002fe200000e0000 */
[----:B------:R-:W-:Y:S02]  /*08f0*/  ULOP3.LUT UR33, URZ, UR10, URZ, 0x33, !UPT ;  /* 0x0000000a3f217292 */ /* 0x000fe4000f8e333f */
[----:B------:R-:W-:-:S05]  /*0900*/  UISETP.GT.U32.AND UP2, UPT, UR28, UR25, UPT ;  /* 0x000000191c00728c */ /* 0x000fca000bf44070 */
[----:B------:R-:W-:-:S04]  /*0910*/  @!UP1 UIADD3 UR5, UR5, -UR29, URZ ;  /* 0x8000001d05059290 */ /* 0x000fc8000fffe03f */
[----:B------:R-:W-:Y:S01]  /*0920*/  UISETP.GT.U32.AND UP6, UPT, UR29, UR5, UPT ;  /* 0x000000051d00728c */ /* 0x000fe2000bfc4070 */
[----:B------:R-:W-:Y:S01]  /*0930*/  ISETP.NE.AND P1, PT, RZ, UR34, PT ;  /* 0x00000022ff007c0c */ /* 0x000fe2000bf25270 */
[----:B------:R-:W-:Y:S02]  /*0940*/  @!UP2 UIADD3 UR25, UR25, -UR28, URZ ;  /* 0x8000001c1919a290 */ /* 0x000fe4000fffe03f */
[----:B------:R-:W-:Y:S01]  /*0950*/  USHF.R.S32.HI UR4, URZ, 0x1f, UR34 ;  /* 0x0000001f3f047899 */ /* 0x000fe20008011422 */
[----:B--2---:R-:W-:Y:S01]  /*0960*/  R2UR UR26, R2 ;  /* 0x00000000021a72ca */ /* 0x004fe200000e0000 */
[----:B------:R-:W-:Y:S02]  /*0970*/  UISETP.GT.U32.AND UP1, UPT, UR28, UR25, UPT ;  /* 0x000000191c00728c */ /* 0x000fe4000bf24070 */
[----:B------:R-:W-:Y:S02]  /*0980*/  UISETP.NE.AND UP2, UPT, UR10, URZ, UPT ;  /* 0x0000003f0a00728c */ /* 0x000fe4000bf45270 */
[----:B------:R-:W-:-:S02]  /*0990*/  ULEA.HI UR4, UR4, UR34, URZ, 0x2 ;  /* 0x0000002204047291 */ /* 0x000fc4000f8f103f */
[----:B------:R-:W-:Y:S02]  /*09a0*/  @!UP6 UIADD3 UR5, UR5, -UR29, URZ ;  /* 0x8000001d0505e290 */ /* 0x000fe4000fffe03f */
[----:B------:R-:W-:Y:S02]  /*09b0*/  UISETP.GE.AND UP6, UPT, UR11, URZ, UPT ;  /* 0x0000003f0b00728c */ /* 0x000fe4000bfc6270 */
[----:B------:R-:W-:Y:S02]  /*09c0*/  @!UP5 UIADD3 UR5, -UR5, URZ, URZ ;  /* 0x0000003f0505d290 */ /* 0x000fe4000fffe13f */
[----:B------:R-:W-:Y:S02]  /*09d0*/  @!UP1 UIADD3 UR25, UR25, -UR28, URZ ;  /* 0x8000001c19199290 */ /* 0x000fe4000fffe03f */
[----:B------:R-:W-:Y:S02]  /*09e0*/  USEL UR5, UR32, UR5, !UP4 ;  /* 0x0000000520057287 */ /* 0x000fe4000e000000 */
[----:B------:R-:W-:-:S02]  /*09f0*/  ULOP3.LUT UR4, UR4, 0xfffffffc, URZ, 0xc0, !UPT ;  /* 0xfffffffc04047892 */ /* 0x000fc4000f8ec03f */
[----:B------:R-:W-:Y:S02]  /*0a00*/  UIADD3 UR5, UR18, -UR5, URZ ;  /* 0x8000000512057290 */ /* 0x000fe4000fffe03f */
[----:B------:R-:W-:Y:S02]  /*0a10*/  @!UP6 UIADD3 UR25, -UR25, URZ, URZ ;  /* 0x0000003f1919e290 */ /* 0x000fe4000fffe13f */
[----:B------:R-:W-:Y:S02]  /*0a20*/  UIADD3 UR43, UR34, -UR4, URZ ;  /* 0x80000004222b7290 */ /* 0x000fe4000fffe03f */
[----:B------:R-:W-:Y:S02]  /*0a30*/  USEL UR25, UR33, UR25, !UP2 ;  /* 0x0000001921197287 */ /* 0x000fe4000d000000 */
[----:B------:R-:W-:Y:S02]  /*0a40*/  UISETP.NE.AND UP1, UPT, UR26, URZ, UPT ;  /* 0x0000003f1a00728c */ /* 0x000fe4000bf25270 */
[----:B------:R-:W-:-:S02]  /*0a50*/  UIADD3 UR25, UR11, -UR25, URZ ;  /* 0x800000190b197290 */ /* 0x000fc4000fffe03f */
[----:B------:R-:W-:Y:S02]  /*0a60*/  UISETP.EQ.AND UP5, UPT, UR43, 0x3, !UP1 ;  /* 0x000000032b00788c */ /* 0x000fe4000cfa2270 */
[----:B------:R-:W-:Y:S02]  /*0a70*/  UIMAD UR24, UR5, UR25, URZ ;  /* 0x00000019051872a4 */ /* 0x000fe4000f8e023f */
[----:B------:R-:W-:Y:S02]  /*0a80*/  USEL UR4, UR25, UR5, !UP3 ;  /* 0x0000000519047287 */ /* 0x000fe4000d800000 */
[----:B------:R-:W-:Y:S02]  /*0a90*/  USHF.R.S32.HI UR25, URZ, 0x1f, UR24 ;  /* 0x0000001f3f197899 */ /* 0x000fe40008011418 */
[----:B------:R-:W-:Y:S01]  /*0aa0*/  USHF.R.S32.HI UR5, URZ, 0x1f, UR4 ;  /* 0x0000001f3f057899 */ /* 0x000fe20008011404 */
[----:B------:R-:W-:Y:S01]  /*0ab0*/  IMAD.U32 R6, RZ, RZ, UR24 ;  /* 0x00000018ff067e24 */ /* 0x000fe2000f8e00ff */
[----:B------:R-:W-:Y:S01]  /*0ac0*/  USEL UR59, UR59, 0x2, UP5 ;  /* 0x000000023b3b7887 */ /* 0x000fe2000a800000 */
[----:B------:R-:W-:-:S02]  /*0ad0*/  IMAD.U32 R4, RZ, RZ, UR4 ;  /* 0x00000004ff047e24 */ /* 0x000fc4000f8e00ff */
[----:B------:R-:W-:Y:S02]  /*0ae0*/  IMAD.U32 R7, RZ, RZ, UR25 ;  /* 0x00000019ff077e24 */ /* 0x000fe4000f8e00ff */
[----:B------:R-:W-:Y:S01]  /*0af0*/  IMAD.U32 R5, RZ, RZ, UR5 ;  /* 0x00000005ff057e24 */ /* 0x000fe2000f8e00ff */
[----:B------:R-:W-:Y:S06]  /*0b00*/  @P1 BRA `(.L_x_1) ;  /* 0x0000000000841947 */ /* 0x000fec0003800000 */
[----:B------:R-:W-:Y:S01]  /*0b10*/  ELECT P1, URZ, PT ;  /* 0x00000000003f782f */ /* 0x000fe20003820000 */
[----:B------:R-:W-:-:S12]  /*0b20*/  BSSY B0, `(.L_x_1) ;  /* 0x000001f000007945 */ /* 0x000fd80003800000 */
[----:B------:R-:W-:Y:S05]  /*0b30*/  @!P1 BRA `(.L_x_2) ;  /* 0x0000000000749947 */ /* 0x000fea0003800000 */
[----:B------:R-:W1:Y:S01]  /*0b40*/  S2UR UR11, SR_CgaCtaId ;  /* 0x00000000000b79c3 */ /* 0x000e620000008800 */
[----:B------:R-:W-:Y:S01]  /*0b50*/  UMOV UR4, 0x400 ;  /* 0x0000040000047882 */ /* 0x000fe20000000000 */
[----:B------:R-:W-:Y:S01]  /*0b60*/  UMOV UR5, 0x1 ;  /* 0x0000000100057882 */ /* 0x000fe20000000000 */
[----:B------:R-:W-:Y:S02]  /*0b70*/  UMOV UR24, 0x140 ;  /* 0x0000014000187882 */ /* 0x000fe40000000000 */
[----:B------:R-:W-:-:S04]  /*0b80*/  UIADD3 UR24, -UR24, 0x100000, URZ ;  /* 0x0010000018187890 */ /* 0x000fc8000fffe13f */
[----:B------:R-:W-:Y:S02]  /*0b90*/  USHF.L.U32 UR25, UR24, 0xb, URZ ;  /* 0x0000000b18197899 */ /* 0x000fe4000800063f */
[----:B------:R-:W-:Y:S02]  /*0ba0*/  USHF.L.U32 UR24, UR24, 0x1, URZ ;  /* 0x0000000118187899 */ /* 0x000fe4000800063f */
[----:B-1----:R-:W-:Y:S02]  /*0bb0*/  ULEA UR11, UR11, UR4, 0x18 ;  /* 0x000000040b0b7291 */ /* 0x002fe4000f8ec03f */
[----:B------:R-:W-:-:S04]  /*0bc0*/  UIADD3 UR4, -UR5, 0x100000, URZ ;  /* 0x0010000005047890 */ /* 0x000fc8000fffe13f */
[----:B------:R-:W-:Y:S02]  /*0bd0*/  USHF.L.U32 UR5, UR4, 0xb, URZ ;  /* 0x0000000b04057899 */ /* 0x000fe4000800063f */
[----:B------:R-:W-:Y:S01]  /*0be0*/  USHF.L.U32 UR4, UR4, 0x1, URZ ;  /* 0x0000000104047899 */ /* 0x000fe2000800063f */
[----:B------:R-:W1:Y:S11]  /*0bf0*/  FENCE.VIEW.ASYNC.S ;  /* 0x00000000000073c6 */ /* 0x000e760000000000 */
[----:B-1----:R1:W2:Y:S01]  /*0c00*/  SYNCS.EXCH.64 URZ, [UR11+0x34400], UR4 ;  /* 0x034400040b3f75b2 */ /* 0x0022a20008000100 */
[----:B------:R1:W3:Y:S01]  /*0c10*/  SYNCS.EXCH.64 URZ, [UR11+0x34440], UR24 ;  /* 0x034440180b3f75b2 */ /* 0x0002e20008000100 */
[----:B------:R1:W4:Y:S01]  /*0c20*/  SYNCS.EXCH.64 URZ, [UR11+0x34408], UR4 ;  /* 0x034408040b3f75b2 */ /* 0x0003220008000100 */
[----:B------:R1:W1:Y:S01]  /*0c30*/  SYNCS.EXCH.64 URZ, [UR11+0x34448], UR24 ;  /* 0x034448180b3f75b2 */ /* 0x0002620008000100 */
        /* <DEDUP_REMOVED lines=12> */
[----:B------:R-:W-:Y:S01]  /*0d00*/  NOP ;  /* 0x0000000000007918 */ /* 0x000fe20000000000 */
.L_x_2:
[----:B-1----:R-:W-:Y:S05]  /*0d10*/  BSYNC B0 ;  /* 0x0000000000007941 */ /* 0x002fea0003800000 */
.L_x_1:
[----:B------:R-:W1:Y:S01]  /*0d20*/  SHFL.IDX PT, R3, R24, RZ, 0x1f ;  /* 0x00001fff18037589 */ /* 0x000e6200000e0000 */
[----:B------:R-:W-:Y:S01]  /*0d30*/  UIADD3 UR18, UR26, -0x1, URZ ;  /* 0xffffffff1a127890 */ /* 0x000fe2000fffe03f */
[----:B------:R-:W-:Y:S01]  /*0d40*/  I2FP.F32.U32 R2, UR6 ;  /* 0x0000000600027c45 */ /* 0x000fe20008201000 */
[----:B------:R-:W-:Y:S01]  /*0d50*/  UISETP.LT.U32.AND UP6, UPT, UR43, 0x2, !UP1 ;  /* 0x000000022b00788c */ /* 0x000fe2000cfc1070 */
[----:B------:R-:W-:Y:S01]  /*0d60*/  NOP ;  /* 0x0000000000007918 */ /* 0x000fe20000000000 */
[----:B------:R-:W-:Y:S02]  /*0d70*/  UISETP.GE.U32.AND UP5, UPT, UR18, 0x2, UPT ;  /* 0x000000021200788c */ /* 0x000fe4000bfa6070 */
[----:B------:R-:W-:-:S04]  /*0d80*/  USEL UR47, URZ, 0x1, !UP6 ;  /* 0x000000013f2f7887 */ /* 0x000fc8000f000000 */
[----:B------:R-:W-:Y:S01]  /*0d90*/  USEL UR47, UR47, 0x2, UP5 ;  /* 0x000000022f2f7887 */ /* 0x000fe2000a800000 */
[----:B-1----:R-:W-:-:S13]  /*0da0*/  ISETP.NE.AND P1, PT, R3, RZ, PT ;  /* 0x000000ff0300720c */ /* 0x002fda0003f25270 */
[----:B------:R-:W-:Y:S05]  /*0db0*/  @P1 BRA `(.L_x_3) ;  /* 0x0000000000681947 */ /* 0x000fea0003800000 */
[----:B------:R-:W1:Y:S01]  /*0dc0*/  S2UR UR5, SR_CgaCtaId ;  /* 0x00000000000579c3 */ /* 0x000e620000008800 */
[----:B------:R-:W-:Y:S01]  /*0dd0*/  UMOV UR4, 0x400 ;  /* 0x0000040000047882 */ /* 0x000fe20000000000 */
[----:B------:R-:W-:Y:S01]  /*0de0*/  UMOV UR24, 0x1 ;  /* 0x0000000100187882 */ /* 0x000fe20000000000 */
[----:B------:R-:W-:Y:S01]  /*0df0*/  UMOV UR25, 0x2 ;  /* 0x0000000200197882 */ /* 0x000fe20000000000 */
[----:B------:R-:W-:Y:S01]  /*0e00*/  ELECT P1, URZ, PT ;  /* 0x00000000003f782f */ /* 0x000fe20003820000 */
[----:B-1----:R-:W-:Y:S02]  /*0e10*/  ULEA UR11, UR5, UR4, 0x18 ;  /* 0x00000004050b7291 */ /* 0x002fe4000f8ec03f */
[----:B------:R-:W-:-:S04]  /*0e20*/  UIADD3 UR4, -UR24, 0x100000, URZ ;  /* 0x0010000018047890 */ /* 0x000fc8000fffe13f */
[----:B------:R-:W-:Y:S02]  /*0e30*/  USHF.L.U32 UR5, UR4, 0xb, URZ ;  /* 0x0000000b04057899 */ /* 0x000fe4000800063f */
[----:B------:R-:W-:Y:S02]  /*0e40*/  USHF.L.U32 UR4, UR4, 0x1, URZ ;  /* 0x0000000104047899 */ /* 0x000fe4000800063f */
[----:B------:R-:W-:-:S04]  /*0e50*/  UIADD3 UR24, -UR25, 0x100000, URZ ;  /* 0x0010000019187890 */ /* 0x000fc8000fffe13f */
[----:B------:R-:W-:Y:S02]  /*0e60*/  USHF.L.U32 UR25, UR24, 0xb, URZ ;  /* 0x0000000b18197899 */ /* 0x000fe4000800063f */
[----:B------:R-:W-:Y:S01]  /*0e70*/  USHF.L.U32 UR24, UR24, 0x1, URZ ;  /* 0x0000000118187899 */ /* 0x000fe2000800063f */
[----:B------:R-:W1:Y:S03]  /*0e80*/  FENCE.VIEW.ASYNC.S ;  /* 0x00000000000073c6 */ /* 0x000e660000000000 */
[----:B-1----:R1:W1:Y:S08]  /*0e90*/  SYNCS.EXCH.64 URZ, [UR11+0x34480], UR4 ;  /* 0x034480040b3f75b2 */ /* 0x0022700008000100 */
        /* <DEDUP_REMOVED lines=12> */
.L_x_3:
[----:B------:R-:W2:Y:S01]  /*0f60*/  SHFL.IDX PT, R15, R24, RZ, 0x1f ;  /* 0x00001fff180f7589 */ /* 0x000ea200000e0000 */
[----:B-1----:R-:W-:Y:S01]  /*0f70*/  ULDC UR4, c[0x0][0x154] ;  /* 0x0000550000047ab9 */ /* 0x002fe20000000800 */
[----:B------:R-:W1:Y:S01]  /*0f80*/  LDC R13, c[0x0][0x148] ;  /* 0x00005200ff0d7b82 */ /* 0x000e620000000800 */
[----:B------:R-:W-:Y:S01]  /*0f90*/  FMUL R12, R2, UR4 ;  /* 0x00000004020c7c20 */ /* 0x000fe20008400000 */
[----:B------:R-:W-:Y:S01]  /*0fa0*/  UISETP.EQ.AND UP6, UPT, UR43, 0x2, !UP1 ;  /* 0x000000022b00788c */ /* 0x000fe2000cfc2270 */
[----:B------:R-:W-:Y:S01]  /*0fb0*/  I2FP.F32.U32 R2, UR42 ;  /* 0x0000002a00027c45 */ /* 0x000fe20008201000 */
[----:B------:R-:W-:Y:S01]  /*0fc0*/  ULDC UR4, c[0x0][0x150] ;  /* 0x0000540000047ab9 */ /* 0x000fe20000000800 */
[----:B------:R-:W-:Y:S01]  /*0fd0*/  NOP ;  /* 0x0000000000007918 */ /* 0x000fe20000000000 */
[----:B------:R-:W-:Y:S01]  /*0fe0*/  USEL UR61, URZ, 0x1, !UP6 ;  /* 0x000000013f3d7887 */ /* 0x000fe2000f000000 */
[----:B------:R-:W3:Y:S01]  /*0ff0*/  F2I.U32.TRUNC.NTZ R12, R12 ;  /* 0x0000000c000c7305 */ /* 0x000ee2000020f000 */
[----:B------:R-:W-:-:S02]  /*1000*/  FMUL R16, R2, UR4 ;  /* 0x0000000402107c20 */ /* 0x000fc40008400000 */
[----:B------:R-:W-:Y:S01]  /*1010*/  USEL UR61, UR61, 0x2, UP5 ;  /* 0x000000023d3d7887 */ /* 0x000fe2000a800000 */
[----:B--2---:R-:W-:Y:S01]  /*1020*/  ISETP.NE.AND P1, PT, R15, RZ, PT ;  /* 0x000000ff0f00720c */ /* 0x004fe20003f25270 */
[----:B---3--:R-:W-:-:S04]  /*1030*/  IMAD.MOV R14, RZ, RZ, -R12 ;  /* 0x000000ffff0e7224 */ /* 0x008fc800078e0a0c */
[----:B-1----:R-:W-:-:S08]  /*1040*/  IMAD R21, R13, R14, UR6 ;  /* 0x000000060d157e24 */ /* 0x002fd0000f8e020e */
[----:B------:R-:W-:Y:S05]  /*1050*/  @P1 BRA `(.L_x_4) ;  /* 0x0000000000581947 */ /* 0x000fea0003800000 */
[----:B------:R-:W1:Y:S01]  /*1060*/  S2UR UR5, SR_CgaCtaId ;  /* 0x00000000000579c3 */ /* 0x000e620000008800 */
[----:B------:R-:W-:Y:S01]  /*1070*/  UMOV UR4, 0x400 ;  /* 0x0000040000047882 */ /* 0x000fe20000000000 */
[----:B------:R-:W-:Y:S01]  /*1080*/  UMOV UR11, 0x20 ;  /* 0x00000020000b7882 */ /* 0x000fe20000000000 */
[----:B------:R-:W-:Y:S01]  /*1090*/  UMOV UR24, 0x80 ;  /* 0x0000008000187882 */ /* 0x000fe20000000000 */
[----:B------:R-:W-:Y:S01]  /*10a0*/  ELECT P1, URZ, PT ;  /* 0x00000000003f782f */ /* 0x000fe20003820000 */
        /* <DEDUP_REMOVED lines=10> */
[----:B------:R1:W1:Y:S01]  /*1150*/  SYNCS.EXCH.64 URZ, [UR6+0x344e8], UR4 ;  /* 0x0344e804063f75b2 */ /* 0x0002620008000100 */
[----:B------:R1:W1:Y:S01]  /*1160*/  SYNCS.EXCH.64 URZ, [UR6+0x34508], UR24 ;  /* 0x03450818063f75b2 */ /* 0x0002620008000100 */
[----:B------:R1:W1:Y:S01]  /*1170*/  SYNCS.EXCH.64 URZ, [UR6+0x344f0], UR4 ;  /* 0x0344f004063f75b2 */ /* 0x0002620008000100 */
[----:B------:R1:W1:Y:S01]  /*1180*/  SYNCS.EXCH.64 URZ, [UR6+0x34510], UR24 ;  /* 0x03451018063f75b2 */ /* 0x0002620008000100 */
[----:B------:R1:W1:Y:S01]  /*1190*/  SYNCS.EXCH.64 URZ, [UR6+0x344f8], UR4 ;  /* 0x0344f804063f75b2 */ /* 0x0002620008000100 */
[----:B------:R1:W1:Y:S01]  /*11a0*/  SYNCS.EXCH.64 URZ, [UR6+0x34518], UR24 ;  /* 0x03451818063f75b2 */ /* 0x0002620008000100 */
[----:B------:R-:W-:Y:S01]  /*11b0*/  NOP ;  /* 0x0000000000007918 */ /* 0x000fe20000000000 */
.L_x_4:
[----:B------:R-:W4:Y:S01]  /*11c0*/  SHFL.IDX PT, R14, R24, RZ, 0x1f ;  /* 0x00001fff180e7589 */ /* 0x000f2200000e0000 */
[----:B------:R-:W-:Y:S02]  /*11d0*/  SHF.R.S32.HI R2, RZ, 0x1f, R19 ;  /* 0x0000001fff027819 */ /* 0x000fe40000011413 */
[----:B------:R-:W-:Y:S01]  /*11e0*/  ELECT P1, URZ, PT ;  /* 0x00000000003f782f */ /* 0x000fe20003820000 */
[----:B------:R-:W2:Y:S01]  /*11f0*/  LDC R17, c[0x0][0x144] ;  /* 0x00005100ff117b82 */ /* 0x000ea20000000800 */
[----:B------:R-:W3:Y:S01]  /*1200*/  SHFL.IDX PT, R12, R24, RZ, 0x1f ;  /* 0x00001fff180c7589 */ /* 0x000ee200000e0000 */
[----:B------:R-:W-:Y:S02]  /*1210*/  LEA.HI R2, R2, R19, RZ, 0x7 ;  /* 0x0000001302027211 */ /* 0x000fe400078f38ff */
[----:B------:R-:W-:Y:S01]  /*1220*/  ELECT P2, URZ, PT ;  /* 0x00000000003f782f */ /* 0x000fe20003840000 */
[----:B------:R-:W3:Y:S01]  /*1230*/  F2I.U32.TRUNC.NTZ R16, R16 ;  /* 0x0000001000107305 */ /* 0x000ee2000020f000 */
[----:B------:R-:W-:Y:S01]  /*1240*/  UMOV UR11, 0x20 ;  /* 0x00000020000b7882 */ /* 0x000fe20000000000 */
[----:B------:R-:W-:Y:S01]  /*1250*/  LOP3.LUT R2, R2, 0xffffff80, RZ, 0xc0, !PT ;  /* 0xffffff8002027812 */ /* 0x000fe200078ec0ff */
[----:B-1----:R-:W-:Y:S01]  /*1260*/  UMOV UR25, 0x80 ;  /* 0x0000008000197882 */ /* 0x002fe20000000000 */
[----:B------:R-:W-:Y:S01]  /*1270*/  NOP ;  /* 0x0000000000007918 */ /* 0x000fe20000000000 */
[----:B------:R-:W-:Y:S01]  /*1280*/  IMAD.MOV.U32 R23, RZ, RZ, 0x1 ;  /* 0x00000001ff177424 */ /* 0x000fe200078e00ff */
[----:B------:R-:W-:Y:S01]  /*1290*/  ULDC UR60, c[0x0][0xc] ;  /* 0x00000300003c7ab9 */ /* 0x000fe20000000800 */
[----:B------:R-:W-:Y:S01]  /*12a0*/  IMAD.IADD R13, R19, 0x1, -R2 ;  /* 0x00000001130d7824 */ /* 0x000fe200078e0a02 */
[----:B----4-:R-:W-:-:S04]  /*12b0*/  ISETP.NE.OR P1, PT, R14, RZ, !P1 ;  /* 0x000000ff0e00720c */ /* 0x010fc80004f25670 */
[----:B------:R-:W-:Y:S02]  /*12c0*/  SHF.R.S32.HI R14, RZ, 0x1f, R13 ;  /* 0x0000001fff0e7819 */ /* 0x000fe4000001140d */
[----:B---3--:R-:W-:Y:S02]  /*12d0*/  ISETP.NE.OR P2, PT, R12, RZ, !P2 ;  /* 0x000000ff0c00720c */ /* 0x008fe40005745670 */
[----:B------:R-:W-:Y:S02]  /*12e0*/  LEA.HI R2, R14, R13, RZ, 0x3 ;  /* 0x0000000d0e027211 */ /* 0x000fe400078f18ff */
[----:B------:R-:W-:Y:S02]  /*12f0*/  SHF.R.S32.HI R12, RZ, 0x1f, R3 ;  /* 0x0000001fff0c7819 */ /* 0x000fe40000011403 */
[--C-:B------:R-:W-:Y:S02]  /*1300*/  SHF.R.S32.HI R15, RZ, 0x3, R2.reuse ;  /* 0x00000003ff0f7819 */ /* 0x100fe40000011402 */
[----:B------:R-:W-:Y:S01]  /*1310*/  SHF.R.S32.HI R2, RZ, 0x1f, R2 ;  /* 0x0000001fff027819 */ /* 0x000fe20000011402 */
[----:B------:R-:W-:Y:S01]  /*1320*/  VOTEU.ALL UP6, P1 ;  /* 0x00000000003f7886 */ /* 0x000fe200008c0000 */
[----:B------:R-:W-:-:S02]  /*1330*/  LEA.HI R12, R12, R3, RZ, 0x2 ;  /* 0x000000030c0c7211 */ /* 0x000fc400078f10ff */
[----:B------:R-:W-:Y:S01]  /*1340*/  LEA.HI R2, R2, R15, RZ, 0x2 ;  /* 0x0000000f02027211 */ /* 0x000fe200078f10ff */
[----:B------:R-:W-:Y:S01]  /*1350*/  VOTEU.ALL UP5, P2 ;  /* 0x00000000003f7886 */ /* 0x000fe200010a0000 */
[----:B------:R-:W-:Y:S01]  /*1360*/  LOP3.LUT R12, R12, 0x3ffffffc, RZ, 0xc0, !PT ;  /* 0x3ffffffc0c0c7812 */ /* 0x000fe200078ec0ff */
[----:B------:R-:W1:Y:S01]  /*1370*/  @!UP6 S2UR UR5, SR_CgaCtaId ;  /* 0x000000000005e9c3 */ /* 0x000e620000008800 */
[----:B------:R-:W-:Y:S01]  /*1380*/  LOP3.LUT R2, R2, 0xfffffffc, RZ, 0xc0, !PT ;  /* 0xfffffffc02027812 */ /* 0x000fe200078ec0ff */
[----:B------:R-:W-:Y:S01]  /*1390*/  @!UP6 UMOV UR4, 0x400 ;  /* 0x000004000004e882 */ /* 0x000fe20000000000 */
[----:B------:R-:W-:Y:S01]  /*13a0*/  IADD3 R3, R3, -R12, RZ ;  /* 0x8000000c03037210 */ /* 0x000fe20007ffe0ff */
[----:B------:R-:W-:Y:S02]  /*13b0*/  IMAD.MOV R12, RZ, RZ, -R16 ;  /* 0x000000ffff0c7224 */ /* 0x000fe400078e0a10 */
[----:B------:R-:W-:Y:S02]  /*13c0*/  IMAD.IADD R2, R15, 0x1, -R2 ;  /* 0x000000010f027824 */ /* 0x000fe400078e0a02 */
[----:B------:R-:W3:Y:S01]  /*13d0*/  @!UP5 S2UR UR24, SR_CgaCtaId ;  /* 0x000000000018d9c3 */ /* 0x000ee20000008800 */
[----:B--2---:R-:W-:-:S02]  /*13e0*/  IMAD R12, R17, R12, UR42 ;  /* 0x0000002a110c7e24 */ /* 0x004fc4000f8e020c */
[----:B------:R-:W-:Y:S02]  /*13f0*/  IMAD R2, R3, 0x4, R2 ;  /* 0x0000000403027824 */ /* 0x000fe400078e0202 */
[----:B------:R-:W-:-:S03]  /*1400*/  IMAD.MOV.U32 R16, RZ, RZ, -0x1 ;  /* 0xffffffffff107424 */ /* 0x000fc600078e00ff */
[----:B------:R-:W-:-:S04]  /*1410*/  LEA.HI R3, R2, R2, RZ, 0x1 ;  /* 0x0000000202037211 */ /* 0x000fc800078f08ff */
[----:B------:R-:W-:Y:S01]  /*1420*/  LOP3.LUT R3, R3, 0xfffffffe, RZ, 0xc0, !PT ;  /* 0xfffffffe03037812 */ /* 0x000fe200078ec0ff */
[----:B-1----:R-:W-:-:S04]  /*1430*/  @!UP6 ULEA UR6, UR5, UR4, 0x18 ;  /* 0x000000040506e291 */ /* 0x002fc8000f8ec03f */
[----:B------:R-:W-:Y:S01]  /*1440*/  IMAD.IADD R3, R2, 0x1, -R3 ;  /* 0x0000000102037824 */ /* 0x000fe200078e0a03 */
[----:B------:R-:W-:-:S04]  /*1450*/  @!UP6 UIADD3 UR4, -UR11, 0x100000, URZ ;  /* 0x001000000b04e890 */ /* 0x000fc8000fffe13f */
[----:B------:R-:W-:Y:S02]  /*1460*/  @!UP6 USHF.L.U32 UR5, UR4, 0xb, URZ ;  /* 0x0000000b0405e899 */ /* 0x000fe4000800063f */
[----:B------:R-:W-:Y:S01]  /*1470*/  @!UP6 USHF.L.U32 UR4, UR4, 0x1, URZ ;  /* 0x000000010404e899 */ /* 0x000fe2000800063f */
[----:B------:R-:W-:Y:S01]  /*1480*/  VOTEU.ALL UP6, P1 ;  /* 0x00000000003f7886 */ /* 0x000fe200008c0000 */
[----:B------:R-:W-:Y:S01]  /*1490*/  @!UP5 UMOV UR11, 0x400 ;  /* 0x00000400000bd882 */ /* 0x000fe20000000000 */
[----:B------:R-:W-:Y:S01]  /*14a0*/  ISETP.NE.AND P3, PT, R3, R12, PT ;  /* 0x0000000c0300720c */ /* 0x000fe20003f65270 */
[----:B------:R-:W-:Y:S01]  /*14b0*/  IMAD.SHL.U32 R3, R2, 0x4, RZ ;  /* 0x0000000402037824 */ /* 0x000fe200078e00ff */
[----:B---3--:R-:W-:Y:S02]  /*14c0*/  @!UP5 ULEA UR11, UR24, UR11, 0x18 ;  /* 0x0000000b180bd291 */ /* 0x008fe4000f8ec03f */
[----:B------:R-:W-:-:S04]  /*14d0*/  @!UP5 UIADD3 UR24, -UR25, 0x100000, URZ ;  /* 0x001000001918d890 */ /* 0x000fc8000fffe13f */
[----:B------:R-:W-:Y:S02]  /*14e0*/  @!UP5 USHF.L.U32 UR25, UR24, 0xb, URZ ;  /* 0x0000000b1819d899 */ /* 0x000fe4000800063f */
[----:B------:R-:W-:Y:S01]  /*14f0*/  @!UP5 USHF.L.U32 UR24, UR24, 0x1, URZ ;  /* 0x000000011818d899 */ /* 0x000fe2000800063f */
[----:B------:R-:W-:Y:S01]  /*1500*/  LOP3.LUT R22, R2, 0xc, R3, 0x78, !PT ;  /* 0x0000000c02167812 */ /* 0x000fe200078e7803 */
[----:B------:R-:W-:Y:S01]  /*1510*/  VOTEU.ALL UP5, P1 ;  /* 0x00000000003f7886 */ /* 0x000fe200008a0000 */
[----:B------:R-:W1:Y:S01]  /*1520*/  LDC R3, c[0x0][0x140] ;  /* 0x00005000ff037b82 */ /* 0x000e620000000800 */
[----:B------:R-:W-:Y:S02]  /*1530*/  LOP3.LUT P1, RZ, R13, 0x7, RZ, 0xc0, !PT ;  /* 0x000000070dff7812 */ /* 0x000fe4000782c0ff */
[C---:B------:R-:W-:Y:S02]  /*1540*/  @P3 LEA.HI R2, R22.reuse, R22, RZ, 0x1 ;  /* 0x0000001616023211 */ /* 0x040fe400078f08ff */
[----:B------:R-:W-:Y:S01]  /*1550*/  ISETP.LT.U32.AND P1, PT, R22, 0x2, !P1 ;  /* 0x000000021600780c */ /* 0x000fe20004f21070 */
[----:B------:R-:W2:Y:S02]  /*1560*/  FENCE.VIEW.ASYNC.S ;  /* 0x00000000000073c6 */ /* 0x000ea40000000000 */
[----:B--2---:R-:W2:Y:S01]  /*1570*/  @!UP6 SYNCS.EXCH.64 URZ, [UR6+0x34520], UR4 ;  /* 0x03452004063fe5b2 */ /* 0x004ea20008000100 */
[----:B------:R-:W-:Y:S01]  /*1580*/  VOTEU.ALL UP6, P2 ;  /* 0x00000000003f7886 */ /* 0x000fe200010c0000 */
[----:B------:R-:W-:Y:S01]  /*1590*/  @P3 SHF.R.S32.HI R2, RZ, 0x1, R2 ;  /* 0x00000001ff023819 */ /* 0x000fe20000011402 */
[----:B------:R3:W4:Y:S01]  /*15a0*/  @!UP5 SYNCS.EXCH.64 URZ, [UR6+0x34528], UR4 ;  /* 0x03452804063fd5b2 */ /* 0x0007220008000100 */
[----:B------:R-:W-:Y:S01]  /*15b0*/  VOTEU.ALL UP5, P2 ;  /* 0x00000000003f7886 */ /* 0x000fe200010a0000 */
[----:B------:R-:W-:Y:S01]  /*15c0*/  NOP ;  /* 0x0000000000007918 */ /* 0x000fe20000000000 */
[----:B---3--:R-:W-:Y:S01]  /*15d0*/  UMOV UR4, URZ ;  /* 0x0000003f00047c82 */ /* 0x008fe20008000000 */
[----:B------:R-:W-:Y:S01]  /*15e0*/  ULDC.U8 UR5, c[0x0][0x900] ;  /* 0x0002400000057ab9 */ /* 0x000fe20000000000 */
[----:B------:R3:W1:Y:S01]  /*15f0*/  @!UP6 SYNCS.EXCH.64 URZ, [UR11+0x34530], UR24 ;  /* 0x034530180b3fe5b2 */ /* 0x0006620008000100 */
[----:B------:R-:W-:Y:S01]  /*1600*/  VOTEU.ALL UP6, P2 ;  /* 0x00000000003f7886 */ /* 0x000fe200010c0000 */
[----:B------:R3:W1:Y:S01]  /*1610*/  @!UP5 SYNCS.EXCH.64 URZ, [UR11+0x34538], UR24 ;  /* 0x034538180b3fd5b2 */ /* 0x0006620008000100 */
[----:B------:R-:W-:Y:S01]  /*1620*/  VOTEU.ALL UP5, P2 ;  /* 0x00000000003f7886 */ /* 0x000fe200010a0000 */
[----:B------:R-:W-:-:S02]  /*1630*/  @P3 ISETP.NE.AND P2, PT, R2, R21, PT ;  /* 0x000000150200320c */ /* 0x000fc40003f45270 */
[----:B------:R-:W-:Y:S02]  /*1640*/  SEL R2, RZ, 0x1, !P1 ;  /* 0x00000001ff027807 */ /* 0x000fe40004800000 */
[----:B-1----:R-:W-:Y:S02]  /*1650*/  ISETP.EQ.U32.AND P1, PT, R3, 0x1, PT ;  /* 0x000000010300780c */ /* 0x002fe40003f22070 */
[----:B------:R-:W-:-:S04]  /*1660*/  @P3 SEL R23, RZ, 0x1, P2 ;  /* 0x00000001ff173807 */ /* 0x000fc80001000000 */
[----:B------:R-:W-:Y:S01]  /*1670*/  LOP3.LUT R23, R23, R2, RZ, 0xc0, !PT ;  /* 0x0000000217177212 */ /* 0x000fe200078ec0ff */
[----:B------:R3:W1:Y:S01]  /*1680*/  @!UP6 SYNCS.EXCH.64 URZ, [UR11+0x34540], UR24 ;  /* 0x034540180b3fe5b2 */ /* 0x0006620008000100 */
[----:B------:R3:W1:Y:S01]  /*1690*/  @!UP5 SYNCS.EXCH.64 URZ, [UR11+0x34548], UR24 ;  /* 0x034548180b3fd5b2 */ /* 0x0006620008000100 */
[----:B------:R-:W-:-:S04]  /*16a0*/  NOP ;  /* 0x0000000000007918 */ /* 0x000fc80000000000 */
[----:B--234-:R-:W-:Y:S05]  /*16b0*/  @!P1 BRA `(.L_x_5) ;  /* 0x0000000000089947 */ /* 0x01cfea0003800000 */
[----:B-1----:R-:W-:Y:S01]  /*16c0*/  UCGABAR_ARV ;  /* 0x00000000000079c7 */ /* 0x002fe20008000000 */
[----:B------:R-:W-:Y:S05]  /*16d0*/  BRA `(.L_x_6) ;  /* 0x0000000000047947 */ /* 0x000fea0003800000 */
.L_x_5:
[----:B-1----:R-:W-:Y:S01]  /*16e0*/  NOP ;  /* 0x0000000000007918 */ /* 0x002fe20000000000 */
.L_x_6:
[----:B------:R-:W-:Y:S05]  /*16f0*/  @!P1 BRA `(.L_x_7) ;  /* 0x00000000000c9947 */ /* 0x000fea0003800000 */
[----:B------:R-:W-:Y:S01]  /*1700*/  UCGABAR_WAIT ;  /* 0x0000000000007dc7 */ /* 0x000fe20008000000 */
[----:B------:R-:W-:Y:S01]  /*1710*/  CCTL.IVALL ;  /* 0x00000000ff00798f */ /* 0x000fe20002000000 */
[----:B------:R-:W-:Y:S05]  /*1720*/  BRA `(.L_x_8) ;  /* 0x0000000000047947 */ /* 0x000fea0003800000 */
.L_x_7:
[----:B------:R-:W-:Y:S06]  /*1730*/  BAR.SYNC.DEFER_BLOCKING 0x0 ;  /* 0x0000000000007b1d */ /* 0x000fec0000010000 */
.L_x_8:
[----:B------:R-:W1:Y:S01]  /*1740*/  LDC.64 R26, c[0x0][0x8f8] ;  /* 0x00023e00ff1a7b82 */ /* 0x000e620000000a00 */
[----:B------:R-:W-:Y:S01]  /*1750*/  IMAD.U32 R2, RZ, RZ, UR7 ;  /* 0x00000007ff027e24 */ /* 0x000fe2000f8e00ff */
[----:B------:R-:W-:Y:S01]  /*1760*/  ISETP.NE.AND P2, PT, RZ, UR5, PT ;  /* 0x00000005ff007c0c */ /* 0x000fe2000bf45270 */
[----:B------:R-:W-:Y:S01]  /*1770*/  UMOV UR5, URZ ;  /* 0x0000003f00057c82 */ /* 0x000fe20008000000 */
[----:B------:R-:W-:Y:S01]  /*1780*/  UMOV UR6, URZ ;  /* 0x0000003f00067c82 */ /* 0x000fe20008000000 */
[----:B------:R-:W-:Y:S01]  /*1790*/  UMOV UR11, URZ ;  /* 0x0000003f000b7c82 */ /* 0x000fe20008000000 */
[----:B------:R-:W-:Y:S01]  /*17a0*/  IMAD.MOV.U32 R17, RZ, RZ, -0x1 ;  /* 0xffffffffff117424 */ /* 0x000fe200078e00ff */
[----:B------:R-:W-:Y:S01]  /*17b0*/  P2R R21, PR, RZ, 0x4 ;  /* 0x00000004ff157803 */ /* 0x000fe20000000000 */
[----:B------:R-:W-:Y:S01]  /*17c0*/  IMAD.MOV.U32 R18, RZ, RZ, -0x1 ;  /* 0xffffffffff127424 */ /* 0x000fe200078e00ff */
[----:B-1----:R-:W-:-:S04]  /*17d0*/  ISETP.LE.U32.AND P1, PT, R26, UR8, PT ;  /* 0x000000081a007c0c */ /* 0x002fc8000bf23070 */
[----:B------:R-:W-:-:S13]  /*17e0*/  ISETP.GE.U32.AND.EX P1, PT, R2, R27, PT, P1 ;  /* 0x0000001b0200720c */ /* 0x000fda0003f26110 */
[----:B------:R-:W-:Y:S05]  /*17f0*/  @P2 BRA P1, `(.L_x_9) ;  /* 0x0000001800002947 */ /* 0x000fea0000800000 */
[----:B------:R-:W-:Y:S01]  /*1800*/  ISETP.LE.U32.AND P1, PT, R6, UR8, PT ;  /* 0x0000000806007c0c */ /* 0x000fe2000bf23070 */
[----:B------:R-:W-:Y:S01]  /*1810*/  UMOV UR5, URZ ;  /* 0x0000003f00057c82 */ /* 0x000fe20008000000 */
[----:B------:R-:W-:Y:S01]  /*1820*/  MOV R3, UR7 ;  /* 0x0000000700037c02 */ /* 0x000fe20008000f00 */
[----:B------:R-:W-:Y:S01]  /*1830*/  UMOV UR6, URZ ;  /* 0x0000003f00067c82 */ /* 0x000fe20008000000 */
[----:B------:R-:W-:Y:S01]  /*1840*/  UMOV UR11, URZ ;  /* 0x0000003f000b7c82 */ /* 0x000fe20008000000 */
[----:B------:R-:W-:Y:S01]  /*1850*/  UMOV UR4, URZ ;  /* 0x0000003f00047c82 */ /* 0x000fe20008000000 */
[----:B------:R-:W-:-:S13]  /*1860*/  ISETP.GE.U32.AND.EX P1, PT, R3, R7, PT, P1 ;  /* 0x000000070300720c */ /* 0x000fda0003f26110 */
[----:B------:R-:W-:Y:S05]  /*1870*/  @!P1 BRA `(.L_x_10) ;  /* 0x0000001000cc9947 */ /* 0x000fea0003800000 */
[----:B------:R-:W-:Y:S02]  /*1880*/  VIADD R7, R9, 0x20 ;  /* 0x0000002009077836 */ /* 0x000fe40000000000 */
[----:B------:R-:W-:Y:S02]  /*1890*/  IMAD.MOV.U32 R3, RZ, RZ, R9 ;  /* 0x000000ffff037224 */ /* 0x000fe400078e0009 */
[----:B-----5:R-:W-:Y:S01]  /*18a0*/  IMAD.MOV.U32 R12, RZ, RZ, R8 ;  /* 0x000000ffff0c7224 */ /* 0x020fe200078e0008 */
[----:B------:R-:W-:-:S13]  /*18b0*/  ISETP.GE.AND P1, PT, R7, R0, PT ;  /* 0x000000000700720c */ /* 0x000fda0003f26270 */
[----:B------:R-:W1:Y:S01]  /*18c0*/  @!P1 LDC.64 R26, c[0x0][0x918] ;  /* 0x00024600ff1a9b82 */ /* 0x000e620000000a00 */
[----:B------:R-:W-:Y:S01]  /*18d0*/  @!P1 VIADD R17, R3, 0x20 ;  /* 0x0000002003119836 */ /* 0x000fe20000000000 */
[----:B------:R-:W-:Y:S02]  /*18e0*/  UIADD3 UR16, UP5, UR16, -0x1, URZ ;  /* 0xffffffff10107890 */ /* 0x000fe4000ffbe03f */
[----:B------:R-:W-:Y:S01]  /*18f0*/  UIADD3 UR14, UP6, UR14, -0x1, URZ ;  /* 0xffffffff0e0e7890 */ /* 0x000fe2000ffde03f */
[----:B------:R-:W-:Y:S01]  /*1900*/  BSSY B0, `(.L_x_11) ;  /* 0x0000051000007945 */ /* 0x000fe20003800000 */
[----:B------:R-:W-:Y:S01]  /*1910*/  UIADD3.X UR17, UR17, -0x1, URZ, UP5, !UPT ;  /* 0xffffffff11117890 */ /* 0x000fe2000affe43f */
[----:B-1----:R-:W-:-:S04]  /*1920*/  @!P1 IMAD.WIDE R26, R17, 0xc, R26 ;  /* 0x0000000c111a9825 */ /* 0x002fc800078e021a */
[----:B------:R-:W-:Y:S01]  /*1930*/  IMAD.MOV.U32 R17, RZ, RZ, R10 ;  /* 0x000000ffff117224 */ /* 0x000fe200078e000a */
[----:B------:R1:W5:Y:S04]  /*1940*/  @!P1 LDG.E R8, desc[UR38][R26.64] ;  /* 0x000000261a089981 */ /* 0x000368000c1e1900 */
[----:B------:R1:W5:Y:S01]  /*1950*/  @!P1 LDG.E R10, desc[UR38][R26.64+0x4] ;  /* 0x000004261a0a9981 */ /* 0x000362000c1e1900 */
[----:B------:R-:W-:Y:S01]  /*1960*/  ISETP.GE.AND P1, PT, R3, R0, PT ;  /* 0x000000000300720c */ /* 0x000fe20003f26270 */
[----:B------:R-:W-:Y:S01]  /*1970*/  UIADD3.X UR15, UR15, -0x1, URZ, UP6, !UPT ;  /* 0xffffffff0f0f7890 */ /* 0x000fe2000b7fe43f */
[----:B------:R-:W-:Y:S01]  /*1980*/  IMAD.MOV.U32 R6, RZ, RZ, RZ ;  /* 0x000000ffff067224 */ /* 0x000fe200078e00ff */
[----:B------:R-:W-:Y:S01]  /*1990*/  UIADD3 UR4, UR9, -0x1, URZ ;  /* 0xffffffff09047890 */ /* 0x000fe2000fffe03f */
[----:B------:R-:W-:Y:S01]  /*19a0*/  IMAD.MOV.U32 R2, RZ, RZ, RZ ;  /* 0x000000ffff027224 */ /* 0x000fe200078e00ff */
[----:B------:R-:W-:Y:S01]  /*19b0*/  UIADD3 UR5, UR10, -0x1, URZ ;  /* 0xffffffff0a057890 */ /* 0x000fe2000fffe03f */
[----:B------:R-:W-:-:S02]  /*19c0*/  IMAD.MOV.U32 R30, RZ, RZ, 0x7fffffff ;  /* 0x7fffffffff1e7424 */ /* 0x000fc400078e00ff */
[----:B------:R-:W-:-:S05]  /*19d0*/  IMAD.MOV.U32 R31, RZ, RZ, RZ ;  /* 0x000000ffff1f7224 */ /* 0x000fca00078e00ff */
[----:B-1----:R-:W-:Y:S05]  /*19e0*/  @P1 BRA `(.L_x_12) ;  /* 0x0000000400081947 */ /* 0x002fea0003800000 */
[----:B------:R-:W-:Y:S02]  /*19f0*/  PLOP3.LUT P3, PT, PT, PT, UP0, 0x80, 0x0 ;  /* 0x000000000000781c */ /* 0x000fe40003f6f008 */
[C---:B------:R-:W-:Y:S02]  /*1a00*/  IADD3 R18, P2, R17.reuse, UR16, RZ ;  /* 0x0000001011127c10 */ /* 0x040fe4000ff5e0ff */
[C---:B------:R-:W-:Y:S02]  /*1a10*/  IADD3 R30, P1, R12.reuse, UR14, RZ ;  /* 0x0000000e0c1e7c10 */ /* 0x040fe4000ff3e0ff */
[----:B------:R-:W-:Y:S02]  /*1a20*/  LEA.HI.X.SX32 R25, R17, UR17, 0x1, P2 ;  /* 0x0000001111197c11 */ /* 0x000fe400090f0eff */
[----:B------:R-:W-:-:S05]  /*1a30*/  LEA.HI.X.SX32 R31, R12, UR15, 0x1, P1 ;  /* 0x0000000f0c1f7c11 */ /* 0x000fca00088f0eff */
[----:B------:R-:W-:Y:S05]  /*1a40*/  @!P3 BRA `(.L_x_13) ;  /* 0x000000000030b947 */ /* 0x000fea0003800000 */
[----:B------:R-:W-:Y:S02]  /*1a50*/  ULDC UR6, c[0x0][0x8dc] ;  /* 0x0002370000067ab9 */ /* 0x000fe40000000800 */
[----:B------:R-:W-:-:S05]  /*1a60*/  IADD3 R17, P1, R30, UR6, RZ ;  /* 0x000000061e117c10 */ /* 0x000fca000ff3e0ff */
[----:B------:R-:W-:-:S04]  /*1a70*/  IMAD.X R31, RZ, RZ, R31, P1 ;  /* 0x000000ffff1f7224 */ /* 0x000fc800008e061f */
[----:B------:R-:W-:-:S04]  /*1a80*/  IMAD.WIDE.U32 R4, R31, UR20, RZ ;  /* 0x000000141f047c25 */ /* 0x000fc8000f8e00ff */
[----:B------:R-:W-:-:S04]  /*1a90*/  IMAD.WIDE.U32 R26, P1, R17, UR21, R4 ;  /* 0x00000015111a7c25 */ /* 0x000fc8000f820004 */
[----:B------:R-:W-:Y:S01]  /*1aa0*/  IMAD.WIDE.U32 R4, R17, UR20, RZ ;  /* 0x0000001411047c25 */ /* 0x000fe2000f8e00ff */
[----:B------:R-:W-:-:S03]  /*1ab0*/  IADD3.X R29, RZ, RZ, RZ, P1, !PT ;  /* 0x000000ffff1d7210 */ /* 0x000fc60000ffe4ff */
[----:B------:R-:W-:Y:S01]  /*1ac0*/  IMAD.MOV.U32 R28, RZ, RZ, R27 ;  /* 0x000000ffff1c7224 */ /* 0x000fe200078e001b */
[----:B------:R-:W-:-:S05]  /*1ad0*/  IADD3 RZ, P1, R5, R26, RZ ;  /* 0x0000001a05ff7210 */ /* 0x000fca0007f3e0ff */
[----:B------:R-:W-:-:S04]  /*1ae0*/  IMAD.WIDE.U32.X R4, R31, UR21, R28, P1 ;  /* 0x000000151f047c25 */ /* 0x000fc800088e041c */
[----:B------:R-:W-:Y:S02]  /*1af0*/  IMAD.MOV.U32 R30, RZ, RZ, R4 ;  /* 0x000000ffff1e7224 */ /* 0x000fe400078e0004 */
[----:B------:R-:W-:-:S07]  /*1b00*/  IMAD.MOV.U32 R31, RZ, RZ, R5 ;  /* 0x000000ffff1f7224 */ /* 0x000fce00078e0005 */
.L_x_13:
[----:B------:R-:W-:Y:S05]  /*1b10*/  @!P0 BRA `(.L_x_14) ;  /* 0x0000000000308947 */ /* 0x000fea0003800000 */
[----:B------:R-:W-:Y:S02]  /*1b20*/  ULDC UR6, c[0x0][0x8f4] ;  /* 0x00023d0000067ab9 */ /* 0x000fe40000000800 */
[----:B------:R-:W-:-:S05]  /*1b30*/  IADD3 R17, P1, R18, UR6, RZ ;  /* 0x0000000612117c10 */ /* 0x000fca000ff3e0ff */
[----:B------:R-:W-:-:S04]  /*1b40*/  IMAD.X R25, RZ, RZ, R25, P1 ;  /* 0x000000ffff197224 */ /* 0x000fc800008e0619 */
[----:B------:R-:W-:-:S04]  /*1b50*/  IMAD.WIDE.U32 R4, R25, UR22, RZ ;  /* 0x0000001619047c25 */ /* 0x000fc8000f8e00ff */
[----:B------:R-:W-:-:S04]  /*1b60*/  IMAD.WIDE.U32 R26, P1, R17, UR23, R4 ;  /* 0x00000017111a7c25 */ /* 0x000fc8000f820004 */
[----:B------:R-:W-:-:S04]  /*1b70*/  IMAD.WIDE.U32 R4, R17, UR22, RZ ;  /* 0x0000001611047c25 */ /* 0x000fc8000f8e00ff */
[----:B------:R-:W-:Y:S01]  /*1b80*/  IMAD.X R29, RZ, RZ, RZ, P1 ;  /* 0x000000ffff1d7224 */ /* 0x000fe200008e06ff */
[----:B------:R-:W-:Y:S01]  /*1b90*/  IADD3 RZ, P1, R5, R26, RZ ;  /* 0x0000001a05ff7210 */ /* 0x000fe20007f3e0ff */
[----:B------:R-:W-:-:S04]  /*1ba0*/  IMAD.MOV.U32 R28, RZ, RZ, R27 ;  /* 0x000000ffff1c7224 */ /* 0x000fc800078e001b */
[----:B------:R-:W-:-:S04]  /*1bb0*/  IMAD.WIDE.U32.X R4, R25, UR23, R28, P1 ;  /* 0x0000001719047c25 */ /* 0x000fc800088e041c */
[----:B------:R-:W-:Y:S02]  /*1bc0*/  IMAD.MOV.U32 R18, RZ, RZ, R4 ;  /* 0x000000ffff127224 */ /* 0x000fe400078e0004 */
[----:B------:R-:W-:-:S07]  /*1bd0*/  IMAD.MOV.U32 R25, RZ, RZ, R5 ;  /* 0x000000ffff197224 */ /* 0x000fce00078e0005 */
.L_x_14:
[----:B------:R-:W-:Y:S02]  /*1be0*/  SHF.R.U64 R4, R18, UR31, R25 ;  /* 0x0000001f12047c19 */ /* 0x000fe40008001219 */
[----:B------:R-:W-:-:S03]  /*1bf0*/  SHF.R.U64 R5, R30, UR27, R31 ;  /* 0x0000001b1e057c19 */ /* 0x000fc6000800121f */
[----:B------:R-:W-:Y:S02]  /*1c00*/  VIADD R18, R4, UR5 ;  /* 0x0000000504127c36 */ /* 0x000fe40008000000 */
[----:B------:R-:W-:-:S03]  /*1c10*/  VIADD R25, R5, UR4 ;  /* 0x0000000405197c36 */ /* 0x000fc60008000000 */
[----:B------:R-:W-:Y:S02]  /*1c20*/  IABS R12, R18 ;  /* 0x00000012000c7213 */ /* 0x000fe40000000000 */
[----:B------:R-:W-:-:S03]  /*1c30*/  IABS R17, R25 ;  /* 0x0000001900117213 */ /* 0x000fc60000000000 */
[----:B------:R-:W-:-:S04]  /*1c40*/  IMAD.HI.U32 R5, R12, UR19, RZ ;  /* 0x000000130c057c27 */ /* 0x000fc8000f8e00ff */
[----:B------:R-:W-:-:S04]  /*1c50*/  IMAD.HI.U32 R4, R17, UR13, RZ ;  /* 0x0000000d11047c27 */ /* 0x000fc8000f8e00ff */
[----:B------:R-:W-:Y:S02]  /*1c60*/  IMAD R5, R5, UR12, R12 ;  /* 0x0000000c05057c24 */ /* 0x000fe4000f8e020c */
[----:B------:R-:W-:Y:S02]  /*1c70*/  IMAD R4, R4, UR30, R17 ;  /* 0x0000001e04047c24 */ /* 0x000fe4000f8e0211 */
[----:B------:R-:W-:Y:S01]  /*1c80*/  IMAD.U32 R17, RZ, RZ, UR32 ;  /* 0x00000020ff117e24 */ /* 0x000fe2000f8e00ff */
[----:B------:R-:W-:Y:S01]  /*1c90*/  ISETP.LT.U32.AND P2, PT, R5, UR28, PT ;  /* 0x0000001c05007c0c */ /* 0x000fe2000bf41070 */
[----:B------:R-:W-:Y:S01]  /*1ca0*/  IMAD.U32 R12, RZ, RZ, UR33 ;  /* 0x00000021ff0c7e24 */ /* 0x000fe2000f8e00ff */
[----:B------:R-:W-:-:S11]  /*1cb0*/  ISETP.LT.U32.AND P1, PT, R4, UR29, PT ;  /* 0x0000001d04007c0c */ /* 0x000fd6000bf21070 */
[----:B------:R-:W-:Y:S01]  /*1cc0*/  @!P2 VIADD R5, R5, -UR28 ;  /* 0x8000001c0505ac36 */ /* 0x000fe20008000000 */
[----:B------:R-:W-:Y:S02]  /*1cd0*/  ISETP.GE.AND P2, PT, R25, RZ, PT ;  /* 0x000000ff1900720c */ /* 0x000fe40003f46270 */
[----:B------:R-:W-:Y:S02]  /*1ce0*/  @!P1 IADD3 R4, R4, -UR29, RZ ;  /* 0x8000001d04049c10 */ /* 0x000fe4000fffe0ff */
[----:B------:R-:W-:Y:S02]  /*1cf0*/  ISETP.LT.U32.AND P4, PT, R5, UR28, PT ;  /* 0x0000001c05007c0c */ /* 0x000fe4000bf81070 */
[----:B------:R-:W-:Y:S02]  /*1d00*/  ISETP.LT.U32.AND P3, PT, R4, UR29, PT ;  /* 0x0000001d04007c0c */ /* 0x000fe4000bf61070 */
[----:B------:R-:W-:-:S09]  /*1d10*/  ISETP.GE.AND P1, PT, R18, RZ, PT ;  /* 0x000000ff1200720c */ /* 0x000fd20003f26270 */
[----:B------:R-:W-:Y:S01]  /*1d20*/  @!P4 VIADD R5, R5, -UR28 ;  /* 0x8000001c0505cc36 */ /* 0x000fe20008000000 */
[----:B------:R-:W-:Y:S01]  /*1d30*/  PLOP3.LUT P4, PT, PT, PT, UP2, 0x80, 0x0 ;  /* 0x000000000000781c */ /* 0x000fe20003f8f028 */
[----:B------:R-:W-:Y:S01]  /*1d40*/  @!P3 VIADD R4, R4, -UR29 ;  /* 0x8000001d0404bc36 */ /* 0x000fe20008000000 */
[----:B------:R-:W-:Y:S01]  /*1d50*/  PLOP3.LUT P3, PT, PT, PT, UP4, 0x80, 0x0 ;  /* 0x000000000000781c */ /* 0x000fe20003f6f048 */
[----:B------:R-:W-:Y:S01]  /*1d60*/  @!P1 IMAD.MOV R5, RZ, RZ, -R5 ;  /* 0x000000ffff059224 */ /* 0x000fe200078e0a05 */
[----:B------:R-:W-:Y:S01]  /*1d70*/  PLOP3.LUT P1, PT, PT, PT, UP3, 0x80, 0x0 ;  /* 0x000000000000781c */ /* 0x000fe20003f2f038 */
[----:B------:R-:W-:-:S03]  /*1d80*/  @!P2 IMAD.MOV R4, RZ, RZ, -R4 ;  /* 0x000000ffff04a224 */ /* 0x000fc600078e0a04 */
[----:B------:R-:W-:Y:S02]  /*1d90*/  SEL R5, R12, R5, !P4 ;  /* 0x000000050c057207 */ /* 0x000fe40006000000 */
[----:B------:R-:W-:-:S03]  /*1da0*/  SEL R4, R17, R4, !P3 ;  /* 0x0000000411047207 */ /* 0x000fc60005800000 */
[----:B------:R-:W-:Y:S02]  /*1db0*/  IMAD.IADD R5, R18, 0x1, -R5 ;  /* 0x0000000112057824 */ /* 0x000fe400078e0a05 */
[----:B------:R-:W-:-:S05]  /*1dc0*/  IMAD.IADD R30, R25, 0x1, -R4 ;  /* 0x00000001191e7824 */ /* 0x000fca00078e0a04 */
[----:B------:R-:W-:Y:S01]  /*1dd0*/  SEL R4, R5, R30, !P1 ;  /* 0x0000001e05047207 */ /* 0x000fe20004800000 */
[----:B------:R-:W-:-:S03]  /*1de0*/  IMAD R30, R30, R5, RZ ;  /* 0x000000051e1e7224 */ /* 0x000fc600078e02ff */
[----:B------:R-:W-:Y:S02]  /*1df0*/  SHF.R.S32.HI R5, RZ, 0x1f, R4 ;  /* 0x0000001fff057819 */ /* 0x000fe40000011404 */
[----:B------:R-:W-:-:S07]  /*1e00*/  SHF.R.S32.HI R31, RZ, 0x1f, R30 ;  /* 0x0000001fff1f7819 */ /* 0x000fce000001141e */
.L_x_12:
[----:B------:R-:W-:Y:S05]  /*1e10*/  BSYNC B0 ;  /* 0x0000000000007941 */ /* 0x000fea0003800000 */
.L_x_11:
[----:B------:R-:W1:Y:S01]  /*1e20*/  SHFL.UP PT, R17, R30, 0x1, RZ ;  /* 0x042000001e117989 */ /* 0x000e6200000e00ff */
[C---:B------:R-:W-:Y:S02]  /*1e30*/  ISETP.NE.AND P2, PT, R9.reuse, RZ, PT ;  /* 0x000000ff0900720c */ /* 0x040fe40003f45270 */
[C---:B------:R-:W-:Y:S01]  /*1e40*/  ISETP.GE.U32.AND P3, PT, R9.reuse, 0x2, PT ;  /* 0x000000020900780c */ /* 0x040fe20003f66070 */
[----:B------:R-:W2:Y:S01]  /*1e50*/  SHFL.UP PT, R12, R31, 0x1, RZ ;  /* 0x042000001f0c7989 */ /* 0x000ea200000e00ff */
[C---:B------:R-:W-:Y:S02]  /*1e60*/  ISETP.GE.U32.AND P4, PT, R9.reuse, 0x4, PT ;  /* 0x000000040900780c */ /* 0x040fe40003f86070 */
[C---:B------:R-:W-:Y:S02]  /*1e70*/  ISETP.GE.U32.AND P5, PT, R9.reuse, 0x8, PT ;  /* 0x000000080900780c */ /* 0x040fe40003fa6070 */
[----:B------:R-:W-:Y:S02]  /*1e80*/  ISETP.GE.U32.AND P6, PT, R9, 0x10, PT ;  /* 0x000000100900780c */ /* 0x000fe40003fc6070 */
[----:B-1----:R-:W-:-:S02]  /*1e90*/  SEL R17, R17, RZ, P2 ;  /* 0x000000ff11117207 */ /* 0x002fc40001000000 */
[----:B--2---:R-:W-:Y:S02]  /*1ea0*/  SEL R12, R12, RZ, P2 ;  /* 0x000000ff0c0c7207 */ /* 0x004fe40001000000 */
[----:B------:R-:W-:-:S04]  /*1eb0*/  IADD3 R26, P1, R17, R30, RZ ;  /* 0x0000001e111a7210 */ /* 0x000fc80007f3e0ff */
[----:B------:R-:W-:Y:S01]  /*1ec0*/  IADD3.X R25, R12, R31, RZ, P1, !PT ;  /* 0x0000001f0c197210 */ /* 0x000fe20000ffe4ff */
[----:B------:R-:W1:Y:S04]  /*1ed0*/  SHFL.UP PT, R17, R26, 0x2, RZ ;  /* 0x044000001a117989 */ /* 0x000e6800000e00ff */
[----:B------:R-:W2:Y:S01]  /*1ee0*/  SHFL.UP PT, R12, R25, 0x2, RZ ;  /* 0x04400000190c7989 */ /* 0x000ea200000e00ff */
[----:B-1----:R-:W-:-:S04]  /*1ef0*/  SEL R17, R17, RZ, P3 ;  /* 0x000000ff11117207 */ /* 0x002fc80001800000 */
[----:B------:R-:W-:Y:S02]  /*1f00*/  IADD3 R18, P1, R17, R26, RZ ;  /* 0x0000001a11127210 */ /* 0x000fe40007f3e0ff */
[----:B--2---:R-:W-:-:S03]  /*1f10*/  SEL R12, R12, RZ, P3 ;  /* 0x000000ff0c0c7207 */ /* 0x004fc60001800000 */
[----:B------:R-:W1:Y:S02]  /*1f20*/  SHFL.UP PT, R17, R18, 0x4, RZ ;  /* 0x0480000012117989 */ /* 0x000e6400000e00ff */
[----:B------:R-:W-:-:S05]  /*1f30*/  IMAD.X R27, R12, 0x1, R25, P1 ;  /* 0x000000010c1b7824 */ /* 0x000fca00008e0619 */
        /* <DEDUP_REMOVED lines=15> */
[----:B--2---:R-:W-:-:S05]  /*2030*/  SEL R12, R12, RZ, P6 ;  /* 0x000000ff0c0c7207 */ /* 0x004fca0003000000 */
[----:B------:R-:W-:Y:S01]  /*2040*/  IMAD.X R25, R12, 0x1, R27, P1 ;  /* 0x000000010c197824 */ /* 0x000fe200008e061b */
[----:B------:R-:W-:-:S04]  /*2050*/  ISETP.GT.U32.AND P1, PT, R17, UR8, PT ;  /* 0x0000000811007c0c */ /* 0x000fc8000bf24070 */
[----:B------:R-:W-:-:S13]  /*2060*/  ISETP.GT.U32.AND.EX P1, PT, R25, UR7, PT, P1 ;  /* 0x0000000719007c0c */ /* 0x000fda000bf24110 */
[----:B------:R-:W-:-:S04]  /*2070*/  VOTE.ANY R12, PT, P1 ;  /* 0x00000000000c7806 */ /* 0x000fc800008e0100 */
[----:B------:R-:W-:-:S13]  /*2080*/  ISETP.NE.AND P1, PT, R12, RZ, PT ;  /* 0x000000ff0c00720c */ /* 0x000fda0003f25270 */
[----:B------:R-:W-:Y:S05]  /*2090*/  @P1 BRA `(.L_x_15) ;  /* 0x0000000800701947 */ /* 0x000fea0003800000 */
[----:B------:R-:W1:Y:S01]  /*20a0*/  LDC R0, c[0x0][0x910] ;  /* 0x00024400ff007b82 */ /* 0x000e620000000800 */
[----:B------:R-:W-:Y:S01]  /*20b0*/  IMAD.MOV.U32 R28, RZ, RZ, R17 ;  /* 0x000000ffff1c7224 */ /* 0x000fe200078e0011 */
[----:B------:R-:W-:Y:S01]  /*20c0*/  ULDC UR19, c[0x0][0x8f4] ;  /* 0x00023d0000137ab9 */ /* 0x000fe20000000800 */
[----:B------:R-:W-:Y:S01]  /*20d0*/  IMAD.MOV.U32 R29, RZ, RZ, R25 ;  /* 0x000000ffff1d7224 */ /* 0x000fe200078e0019 */
[----:B------:R-:W-:Y:S01]  /*20e0*/  ULDC UR6, c[0x0][0x8dc] ;  /* 0x0002370000067ab9 */ /* 0x000fe20000000800 */
[----:B------:R-:W-:Y:S01]  /*20f0*/  ULDC UR22, c[0x0][0x8d8] ;  /* 0x0002360000167ab9 */ /* 0x000fe20000000800 */
[----:B------:R-:W-:Y:S01]  /*2100*/  ULDC UR23, c[0x0][0x8f0] ;  /* 0x00023c0000177ab9 */ /* 0x000fe20000000800 */
[----:B------:R-:W-:Y:S01]  /*2110*/  ULDC.64 UR12, c[0x0][0x8d0] ;  /* 0x00023400000c7ab9 */ /* 0x000fe20000000a00 */
[----:B------:R-:W-:-:S05]  /*2120*/  ULDC.64 UR20, c[0x0][0x8e8] ;  /* 0x00023a0000147ab9 */ /* 0x000fca0000000a00 */
.L_x_20:
[----:B------:R-:W-:Y:S01]  /*2130*/  IMAD.MOV.U32 R3, RZ, RZ, R7 ;  /* 0x000000ffff037224 */ /* 0x000fe200078e0007 */
[----:B-----5:R-:W-:Y:S01]  /*2140*/  MOV R12, R8 ;  /* 0x00000008000c7202 */ /* 0x020fe20000000f00 */
[----:B------:R-:W-:-:S05]  /*2150*/  VIADD R7, R7, 0x20 ;  /* 0x0000002007077836 */ /* 0x000fca0000000000 */
[----:B-1----:R-:W-:-:S13]  /*2160*/  ISETP.GE.AND P1, PT, R7, R0, PT ;  /* 0x000000000700720c */ /* 0x002fda0003f26270 */
[----:B------:R-:W1:Y:S01]  /*2170*/  @!P1 LDC.64 R26, c[0x0][0x918] ;  /* 0x00024600ff1a9b82 */ /* 0x000e620000000a00 */
[----:B------:R-:W-:Y:S01]  /*2180*/  @!P1 VIADD R17, R3, 0x20 ;  /* 0x0000002003119836 */ /* 0x000fe20000000000 */
[----:B------:R2:W3:Y:S01]  /*2190*/  SHFL.IDX PT, R2, R29, 0x1f, 0x1f ;  /* 0x03e01f001d027f89 */ /* 0x0004e200000e0000 */
[----:B------:R-:W-:Y:S03]  /*21a0*/  BSSY B0, `(.L_x_16) ;  /* 0x0000066000007945 */ /* 0x000fe60003800000 */
[----:B------:R2:W4:Y:S01]  /*21b0*/  SHFL.IDX PT, R6, R28, 0x1f, 0x1f ;  /* 0x03e01f001c067f89 */ /* 0x00052200000e0000 */
[----:B-1----:R-:W-:-:S04]  /*21c0*/  @!P1 IMAD.WIDE R26, R17, 0xc, R26 ;  /* 0x0000000c111a9825 */ /* 0x002fc800078e021a */
[----:B------:R-:W-:Y:S01]  /*21d0*/  IMAD.MOV.U32 R17, RZ, RZ, R10 ;  /* 0x000000ffff117224 */ /* 0x000fe200078e000a */
[----:B------:R2:W5:Y:S04]  /*21e0*/  @!P1 LDG.E R8, desc[UR38][R26.64] ;  /* 0x000000261a089981 */ /* 0x000568000c1e1900 */
[----:B------:R2:W5:Y:S01]  /*21f0*/  @!P1 LDG.E R10, desc[UR38][R26.64+0x4] ;  /* 0x000004261a0a9981 */ /* 0x000562000c1e1900 */
[----:B------:R-:W-:Y:S01]  /*2200*/  ISETP.GE.AND P1, PT, R3, R0, PT ;  /* 0x000000000300720c */ /* 0x000fe20003f26270 */
[----:B------:R-:W-:Y:S02]  /*2210*/  IMAD.MOV.U32 R30, RZ, RZ, 0x7fffffff ;  /* 0x7fffffffff1e7424 */ /* 0x000fe400078e00ff */
[----:B------:R-:W-:-:S10]  /*2220*/  IMAD.MOV.U32 R31, RZ, RZ, RZ ;  /* 0x000000ffff1f7224 */ /* 0x000fd400078e00ff */
[----:B--234-:R-:W-:Y:S05]  /*2230*/  @P1 BRA `(.L_x_17) ;  /* 0x0000000400701947 */ /* 0x01cfea0003800000 */
[----:B------:R-:W-:Y:S02]  /*2240*/  IABS R33, R20 ;  /* 0x0000001400217213 */ /* 0x000fe40000000000 */
[C---:B------:R-:W-:Y:S02]  /*2250*/  IADD3 R18, P1, R12.reuse, UR14, RZ ;  /* 0x0000000e0c127c10 */ /* 0x040fe4000ff3e0ff */
[----:B------:R-:W1:Y:S02]  /*2260*/  I2F.RP R4, R33 ;  /* 0x0000002100047306 */ /* 0x000e640000209400 */
[----:B------:R-:W-:Y:S02]  /*2270*/  LEA.HI.X.SX32 R25, R12, UR15, 0x1, P1 ;  /* 0x0000000f0c197c11 */ /* 0x000fe400088f0eff */
[----:B------:R-:W-:-:S04]  /*2280*/  IADD3 R12, P1, R17, UR16, RZ ;  /* 0x00000010110c7c10 */ /* 0x000fc8000ff3e0ff */
[----:B------:R-:W-:Y:S02]  /*2290*/  LEA.HI.X.SX32 R17, R17, UR17, 0x1, P1 ;  /* 0x0000001111117c11 */ /* 0x000fe400088f0eff */
[----:B------:R-:W-:Y:S01]  /*22a0*/  PLOP3.LUT P1, PT, PT, PT, UP0, 0x80, 0x0 ;  /* 0x000000000000781c */ /* 0x000fe20003f2f008 */
[----:B-1----:R-:W1:Y:S02]  /*22b0*/  MUFU.RCP R4, R4 ;  /* 0x0000000400047308 */ /* 0x002e640000001000 */
[----:B-1----:R-:W-:-:S06]  /*22c0*/  VIADD R5, R4, 0xffffffe ;  /* 0x0ffffffe04057836 */ /* 0x002fcc0000000000 */
[----:B------:R-:W1:Y:S02]  /*22d0*/  F2I.FTZ.U32.TRUNC.NTZ R35, R5 ;  /* 0x0000000500237305 */ /* 0x000e64000021f000 */
[----:B-1----:R-:W-:Y:S02]  /*22e0*/  IMAD.MOV R30, RZ, RZ, -R35 ;  /* 0x000000ffff1e7224 */ /* 0x002fe400078e0a23 */
[----:B------:R-:W-:Y:S05]  /*22f0*/  @!P1 BRA `(.L_x_18) ;  /* 0x00000000002c9947 */ /* 0x000fea0003800000 */
        /* <DEDUP_REMOVED lines=9> */
[----:B------:R-:W-:Y:S01]  /*2390*/  IMAD.MOV.U32 R18, RZ, RZ, R4 ;  /* 0x000000ffff127224 */ /* 0x000fe200078e0004 */
[----:B------:R-:W-:-:S07]  /*23a0*/  MOV R25, R5 ;  /* 0x0000000500197202 */ /* 0x000fce0000000f00 */
.L_x_18:
        /* <DEDUP_REMOVED lines=12> */
.L_x_19:
[----:B------:R-:W-:Y:S01]  /*2470*/  SHF.R.U64 R12, R12, UR23, R17 ;  /* 0x000000170c0c7c19 */ /* 0x000fe20008001211 */
[----:B------:R-:W-:Y:S01]  /*2480*/  IMAD.MOV.U32 R4, RZ, RZ, R30 ;  /* 0x000000ffff047224 */ /* 0x000fe200078e001e */
[----:B------:R-:W-:Y:S02]  /*2490*/  IABS R5, R20 ;  /* 0x0000001400057213 */ /* 0x000fe40000000000 */
[----:B------:R-:W-:Y:S01]  /*24a0*/  SHF.R.U64 R18, R18, UR22, R25 ;  /* 0x0000001612127c19 */ /* 0x000fe20008001219 */
[----:B------:R-:W-:Y:S01]  /*24b0*/  VIADD R17, R12, UR5 ;  /* 0x000000050c117c36 */ /* 0x000fe20008000000 */
[----:B------:R-:W-:Y:S01]  /*24c0*/  IABS R30, R11 ;  /* 0x0000000b001e7213 */ /* 0x000fe20000000000 */
[----:B------:R-:W-:Y:S01]  /*24d0*/  IMAD.MOV R27, RZ, RZ, -R5 ;  /* 0x000000ffff1b7224 */ /* 0x000fe200078e0a05 */
[----:B------:R-:W-:Y:S01]  /*24e0*/  MOV R5, R35 ;  /* 0x0000002300057202 */ /* 0x000fe20000000f00 */
[----:B------:R-:W-:Y:S01]  /*24f0*/  IMAD R12, R4, R33, RZ ;  /* 0x00000021040c7224 */ /* 0x000fe200078e02ff */
[----:B------:R-:W-:Y:S01]  /*2500*/  IABS R26, R17 ;  /* 0x00000011001a7213 */ /* 0x000fe20000000000 */
[----:B------:R-:W-:-:S02]  /*2510*/  IMAD.MOV.U32 R4, RZ, RZ, RZ ;  /* 0x000000ffff047224 */ /* 0x000fc400078e00ff */
[----:B------:R-:W-:Y:S02]  /*2520*/  VIADD R18, R18, UR4 ;  /* 0x0000000412127c36 */ /* 0x000fe40008000000 */
[----:B------:R-:W-:-:S03]  /*2530*/  IMAD.HI.U32 R4, R35, R12, R4 ;  /* 0x0000000c23047227 */ /* 0x000fc600078e0004 */
[----:B------:R-:W-:Y:S01]  /*2540*/  IABS R29, R18 ;  /* 0x00000012001d7213 */ /* 0x000fe20000000000 */
[----:B------:R-:W-:Y:S01]  /*2550*/  IMAD.MOV.U32 R5, RZ, RZ, R26 ;  /* 0x000000ffff057224 */ /* 0x000fe200078e001a */
[----:B------:R-:W-:Y:S01]  /*2560*/  IABS R26, R11 ;  /* 0x0000000b001a7213 */ /* 0x000fe20000000000 */
[----:B------:R-:W-:Y:S02]  /*2570*/  IMAD.MOV.U32 R12, RZ, RZ, R27 ;  /* 0x000000ffff0c7224 */ /* 0x000fe400078e001b */
[----:B------:R-:W-:Y:S01]  /*2580*/  IMAD.HI.U32 R4, R4, R5, RZ ;  /* 0x0000000504047227 */ /* 0x000fe200078e00ff */
[----:B------:R-:W1:Y:S03]  /*2590*/  I2F.RP R27, R26 ;  /* 0x0000001a001b7306 */ /* 0x000e660000209400 */
[----:B------:R-:W-:-:S05]  /*25a0*/  IMAD R12, R4, R12, R5 ;  /* 0x0000000c040c7224 */ /* 0x000fca00078e0205 */
[----:B------:R-:W-:Y:S01]  /*25b0*/  ISETP.GT.U32.AND P1, PT, R33, R12, PT ;  /* 0x0000000c2100720c */ /* 0x000fe20003f24070 */
[----:B-1----:R-:W1:-:S12]  /*25c0*/  MUFU.RCP R27, R27 ;  /* 0x0000001b001b7308 */ /* 0x002e580000001000 */
[----:B------:R-:W-:Y:S02]  /*25d0*/  @!P1 IMAD.IADD R12, R12, 0x1, -R33 ;  /* 0x000000010c0c9824 */ /* 0x000fe400078e0a21 */
[----:B-1----:R-:W-:-:S04]  /*25e0*/  VIADD R4, R27, 0xffffffe ;  /* 0x0ffffffe1b047836 */ /* 0x002fc80000000000 */
[----:B------:R1:W2:Y:S02]  /*25f0*/  F2I.FTZ.U32.TRUNC.NTZ R5, R4 ;  /* 0x0000000400057305 */ /* 0x0002a4000021f000 */
[----:B-1----:R-:W-:Y:S02]  /*2600*/  IMAD.MOV.U32 R4, RZ, RZ, RZ ;  /* 0x000000ffff047224 */ /* 0x002fe400078e00ff */
[----:B--2---:R-:W-:-:S04]  /*2610*/  IMAD.MOV R28, RZ, RZ, -R5 ;  /* 0x000000ffff1c7224 */ /* 0x004fc800078e0a05 */
[----:B------:R-:W-:-:S04]  /*2620*/  IMAD.MOV.U32 R25, RZ, RZ, R28 ;  /* 0x000000ffff197224 */ /* 0x000fc800078e001c */
[----:B------:R-:W-:-:S04]  /*2630*/  IMAD R25, R25, R26, RZ ;  /* 0x0000001a19197224 */ /* 0x000fc800078e02ff */
[----:B------:R-:W-:Y:S01]  /*2640*/  IMAD.HI.U32 R28, R5, R25, R4 ;  /* 0x00000019051c7227 */ /* 0x000fe200078e0004 */
[----:B------:R-:W-:-:S03]  /*2650*/  MOV R5, R29 ;  /* 0x0000001d00057202 */ /* 0x000fc60000000f00 */
[----:B------:R-:W-:Y:S02]  /*2660*/  IMAD.MOV R25, RZ, RZ, -R30 ;  /* 0x000000ffff197224 */ /* 0x000fe400078e0a1e */
[----:B------:R-:W-:-:S04]  /*2670*/  IMAD.HI.U32 R4, R28, R5, RZ ;  /* 0x000000051c047227 */ /* 0x000fc800078e00ff */
[----:B------:R-:W-:-:S05]  /*2680*/  IMAD R5, R4, R25, R5 ;  /* 0x0000001904057224 */ /* 0x000fca00078e0205 */
[----:B------:R-:W-:-:S13]  /*2690*/  ISETP.GT.U32.AND P1, PT, R26, R5, PT ;  /* 0x000000051a00720c */ /* 0x000fda0003f24070 */
[----:B------:R-:W-:Y:S01]  /*26a0*/  @!P1 IMAD.IADD R5, R5, 0x1, -R26 ;  /* 0x0000000105059824 */ /* 0x000fe200078e0a1a */
[----:B------:R-:W-:-:S13]  /*26b0*/  ISETP.GT.U32.AND P1, PT, R33, R12, PT ;  /* 0x0000000c2100720c */ /* 0x000fda0003f24070 */
[----:B------:R-:W-:Y:S01]  /*26c0*/  @!P1 IMAD.IADD R12, R12, 0x1, -R33 ;  /* 0x000000010c0c9824 */ /* 0x000fe200078e0a21 */
[----:B------:R-:W-:-:S03]  /*26d0*/  ISETP.GT.U32.AND P1, PT, R26, R5, PT ;  /* 0x000000051a00720c */ /* 0x000fc60003f24070 */
[----:B------:R-:W-:-:S10]  /*26e0*/  IMAD.MOV.U32 R4, RZ, RZ, R12 ;  /* 0x000000ffff047224 */ /* 0x000fd400078e000c */
[----:B------:R-:W-:Y:S01]  /*26f0*/  @!P1 IMAD.IADD R5, R5, 0x1, -R26 ;  /* 0x0000000105059824 */ /* 0x000fe200078e0a1a */
[----:B------:R-:W-:-:S13]  /*2700*/  ISETP.GE.AND P1, PT, R17, RZ, PT ;  /* 0x000000ff1100720c */ /* 0x000fda0003f26270 */
[----:B------:R-:W-:Y:S01]  /*2710*/  @!P1 IMAD.MOV R4, RZ, RZ, -R4 ;  /* 0x000000ffff049224 */ /* 0x000fe200078e0a04 */
[----:B------:R-:W-:-:S13]  /*2720*/  ISETP.GE.AND P1, PT, R18, RZ, PT ;  /* 0x000000ff1200720c */ /* 0x000fda0003f26270 */
[----:B------:R-:W-:Y:S01]  /*2730*/  @!P1 IMAD.MOV R5, RZ, RZ, -R5 ;  /* 0x000000ffff059224 */ /* 0x000fe200078e0a05 */
[----:B------:R-:W-:-:S13]  /*2740*/  ISETP.NE.AND P1, PT, RZ, UR10, PT ;  /* 0x0000000aff007c0c */ /* 0x000fda000bf25270 */
[----:B------:R-:W-:Y:S02]  /*2750*/  @!P1 LOP3.LUT R4, RZ, UR10, RZ, 0x33, !PT ;  /* 0x0000000aff049c12 */ /* 0x000fe4000f8e33ff */
[----:B------:R-:W-:-:S03]  /*2760*/  ISETP.NE.AND P1, PT, RZ, UR9, PT ;  /* 0x00000009ff007c0c */ /* 0x000fc6000bf25270 */
[----:B------:R-:W-:-:S10]  /*2770*/  IMAD.IADD R4, R17, 0x1, -R4 ;  /* 0x0000000111047824 */ /* 0x000fd400078e0a04 */
[----:B------:R-:W-:Y:S02]  /*2780*/  @!P1 LOP3.LUT R5, RZ, UR9, RZ, 0x33, !PT ;  /* 0x00000009ff059c12 */ /* 0x000fe4000f8e33ff */
[----:B------:R-:W-:-:S03]  /*2790*/  PLOP3.LUT P1, PT, PT, PT, UP3, 0x80, 0x0 ;  /* 0x000000000000781c */ /* 0x000fc60003f2f038 */
[----:B------:R-:W-:-:S04]  /*27a0*/  IMAD.IADD R5, R18, 0x1, -R5 ;  /* 0x0000000112057824 */ /* 0x000fc800078e0a05 */
[CC--:B------:R-:W-:Y:S01]  /*27b0*/  IMAD R30, R4.reuse, R5.reuse, RZ ;  /* 0x00000005041e7224 */ /* 0x0c0fe200078e02ff */
[----:B------:R-:W-:-:S04]  /*27c0*/  SEL R17, R4, R5, !P1 ;  /* 0x0000000504117207 */ /* 0x000fc80004800000 */
[--C-:B------:R-:W-:Y:S01]  /*27d0*/  SHF.R.S32.HI R5, RZ, 0x1f, R17.reuse ;  /* 0x0000001fff057819 */ /* 0x100fe20000011411 */
[----:B------:R-:W-:Y:S01]  /*27e0*/  IMAD.MOV.U32 R4, RZ, RZ, R17 ;  /* 0x000000ffff047224 */ /* 0x000fe200078e0011 */
[----:B------:R-:W-:-:S07]  /*27f0*/  SHF.R.S32.HI R31, RZ, 0x1f, R30 ;  /* 0x0000001fff1f7819 */ /* 0x000fce000001141e */
.L_x_17:
[----:B------:R-:W-:Y:S05]  /*2800*/  BSYNC B0 ;  /* 0x0000000000007941 */ /* 0x000fea0003800000 */
.L_x_16:
[----:B------:R-:W1:Y:S04]  /*2810*/  SHFL.UP PT, R17, R30, 0x1, RZ ;  /* 0x042000001e117989 */ /* 0x000e6800000e00ff */
[----:B------:R-:W2:Y:S01]  /*2820*/  SHFL.UP PT, R12, R31, 0x1, RZ ;  /* 0x042000001f0c7989 */ /* 0x000ea200000e00ff */
[----:B-1----:R-:W-:Y:S02]  /*2830*/  SEL R17, R17, RZ, P2 ;  /* 0x000000ff11117207 */ /* 0x002fe40001000000 */
[----:B--2---:R-:W-:Y:S02]  /*2840*/  SEL R12, R12, RZ, P2 ;  /* 0x000000ff0c0c7207 */ /* 0x004fe40001000000 */
[----:B------:R-:W-:-:S04]  /*2850*/  IADD3 R18, P1, R17, R30, RZ ;  /* 0x0000001e11127210 */ /* 0x000fc80007f3e0ff */
[----:B------:R-:W-:Y:S01]  /*2860*/  IADD3.X R27, R12, R31, RZ, P1, !PT ;  /* 0x0000001f0c1b7210 */ /* 0x000fe20000ffe4ff */
[----:B------:R-:W1:Y:S04]  /*2870*/  SHFL.UP PT, R17, R18, 0x2, RZ ;  /* 0x0440000012117989 */ /* 0x000e6800000e00ff */
[----:B------:R-:W2:Y:S01]  /*2880*/  SHFL.UP PT, R12, R27, 0x2, RZ ;  /* 0x044000001b0c7989 */ /* 0x000ea200000e00ff */
[----:B-1----:R-:W-:Y:S02]  /*2890*/  SEL R17, R17, RZ, P3 ;  /* 0x000000ff11117207 */ /* 0x002fe40001800000 */
[----:B--2---:R-:W-:Y:S02]  /*28a0*/  SEL R12, R12, RZ, P3 ;  /* 0x000000ff0c0c7207 */ /* 0x004fe40001800000 */
[----:B------:R-:W-:-:S05]  /*28b0*/  IADD3 R28, P1, R17, R18, RZ ;  /* 0x00000012111c7210 */ /* 0x000fca0007f3e0ff */
[----:B------:R-:W-:Y:S01]  /*28c0*/  IMAD.X R25, R12, 0x1, R27, P1 ;  /* 0x000000010c197824 */ /* 0x000fe200008e061b */
        /* <DEDUP_REMOVED lines=18> */
[----:B------:R-:W-:-:S05]  /*29f0*/  IADD3 R28, P1, R17, R6, RZ ;  /* 0x00000006111c7210 */ /* 0x000fca0007f3e0ff */
[----:B------:R-:W-:Y:S01]  /*2a00*/  IMAD.X R29, R25, 0x1, R2, P1 ;  /* 0x00000001191d7824 */ /* 0x000fe200008e0602 */
[----:B------:R-:W-:-:S04]  /*2a10*/  ISETP.GT.U32.AND P1, PT, R28, UR8, PT ;  /* 0x000000081c007c0c */ /* 0x000fc8000bf24070 */
[----:B------:R-:W-:-:S13]  /*2a20*/  ISETP.GT.U32.AND.EX P1, PT, R29, UR7, PT, P1 ;  /* 0x000000071d007c0c */ /* 0x000fda000bf24110 */
[----:B------:R-:W-:-:S04]  /*2a30*/  VOTE.ANY R12, PT, P1 ;  /* 0x00000000000c7806 */ /* 0x000fc800008e0100 */
[----:B------:R-:W-:-:S13]  /*2a40*/  ISETP.NE.AND P1, PT, R12, RZ, PT ;  /* 0x000000ff0c00720c */ /* 0x000fda0003f25270 */
[----:B------:R-:W-:Y:S05]  /*2a50*/  @!P1 BRA `(.L_x_20) ;  /* 0xfffffff400b49947 */ /* 0x000fea000383ffff */
.L_x_15:
[----:B------:R-:W1:Y:S08]  /*2a60*/  BREV R12, R12 ;  /* 0x0000000c000c7301 */ /* 0x000e700000000000 */
[----:B-1----:R-:W1:Y:S02]  /*2a70*/  FLO.U32.SH R7, R12 ;  /* 0x0000000c00077300 */ /* 0x002e6400000e0400 */
[----:B-1----:R-:W1:Y:S02]  /*2a80*/  SHFL.IDX PT, R3, R3, R7, 0x1f ;  /* 0x00001f0703037589 */ /* 0x002e6400000e0000 */
[----:B-1----:R-:W-:-:S13]  /*2a90*/  R2UR UR4, R3 ;  /* 0x00000000030472ca */ /* 0x002fda00000e0000 */
[----:B------:R-:W-:-:S05]  /*2aa0*/  VIADD R29, R9, UR4 ;  /* 0x00000004091d7c36 */ /* 0x000fca0008000000 */
[----:B------:R-:W-:-:S13]  /*2ab0*/  ISETP.GE.AND P1, PT, R29, R0, PT ;  /* 0x000000001d00720c */ /* 0x000fda0003f26270 */
[----:B------:R-:W1:Y:S02]  /*2ac0*/  @!P1 LDC.64 R26, c[0x0][0x918] ;  /* 0x00024600ff1a9b82 */ /* 0x000e640000000a00 */
[----:B-1----:R-:W-:-:S05]  /*2ad0*/  @!P1 IMAD.WIDE R26, R29, 0xc, R26 ;  /* 0x0000000c1d1a9825 */ /* 0x002fca00078e021a */
[----:B-----5:R1:W5:Y:S04]  /*2ae0*/  @!P1 LDG.E R8, desc[UR38][R26.64] ;  /* 0x000000261a089981 */ /* 0x020368000c1e1900 */
[----:B------:R1:W5:Y:S01]  /*2af0*/  @!P1 LDG.E R10, desc[UR38][R26.64+0x4] ;  /* 0x000004261a0a9981 */ /* 0x000362000c1e1900 */
[----:B------:R-:W-:-:S03]  /*2b00*/  IADD3 R18, P1, P2, R17, R6, -R30 ;  /* 0x0000000611127210 */ /* 0x000fc60007a3e81e */
[----:B------:R-:W-:Y:S01]  /*2b10*/  SHFL.IDX PT, R6, R30, R7, 0x1f ;  /* 0x00001f071e067589 */ /* 0x000fe200000e0000 */
[----:B------:R-:W-:-:S03]  /*2b20*/  IADD3.X R28, R25, R2, ~R31, P1, P2 ;  /* 0x00000002191c7210 */ /* 0x000fc60000fe4c1f */
[----:B------:R-:W2:Y:S04]  /*2b30*/  SHFL.IDX PT, R18, R18, R7, 0x1f ;  /* 0x00001f0712127589 */ /* 0x000ea800000e0000 */
[----:B------:R-:W3:Y:S04]  /*2b40*/  SHFL.IDX PT, R28, R28, R7, 0x1f ;  /* 0x00001f071c1c7589 */ /* 0x000ee800000e0000 */
[----:B------:R-:W4:Y:S04]  /*2b50*/  SHFL.IDX PT, R2, R31, R7, 0x1f ;  /* 0x00001f071f027589 */ /* 0x000f2800000e0000 */
[----:B------:R-:W1:Y:S04]  /*2b60*/  SHFL.IDX PT, R5, R5, R7, 0x1f ;  /* 0x00001f0705057589 */ /* 0x000e6800000e0000 */
[----:B------:R4:W1:Y:S01]  /*2b70*/  SHFL.IDX PT, R4, R4, R7, 0x1f ;  /* 0x00001f0704047589 */ /* 0x00086200000e0000 */
[----:B--2---:R-:W-:-:S02]  /*2b80*/  R2UR UR5, R18 ;  /* 0x00000000120572ca */ /* 0x004fc400000e0000 */
[----:B---3--:R-:W-:Y:S01]  /*2b90*/  R2UR UR6, R28 ;  /* 0x000000001c0672ca */ /* 0x008fe200000e0000 */
[----:B----4-:R-:W-:-:S14]  /*2ba0*/  IMAD.MOV.U32 R7, RZ, RZ, R2 ;  /* 0x000000ffff077224 */ /* 0x010fdc00078e0002 */
.L_x_10:
[----:B------:R-:W-:Y:S01]  /*2bb0*/  ISETP.LE.AND P1, PT, R0, UR4, PT ;  /* 0x0000000400007c0c */ /* 0x000fe2000bf23270 */
[----:B------:R-:W-:Y:S02]  /*2bc0*/  IMAD.MOV.U32 R17, RZ, RZ, -0x1 ;  /* 0xffffffffff117424 */ /* 0x000fe400078e00ff */
[----:B------:R-:W-:-:S10]  /*2bd0*/  IMAD.MOV.U32 R18, RZ, RZ, -0x1 ;  /* 0xffffffffff127424 */ /* 0x000fd400078e00ff */
[----:B------:R-:W-:Y:S05]  /*2be0*/  @P1 BRA `(.L_x_9) ;  /* 0x0000000400041947 */ /* 0x000fea0003800000 */
[----:B------:R-:W-:Y:S01]  /*2bf0*/  UIADD3 UR14, UP2, -UR5, UR8, URZ ;  /* 0x00000008050e7290 */ /* 0x000fe2000ff5e13f */
[----:B------:R-:W2:Y:S01]  /*2c00*/  S2UR UR17, SR_CTAID.Y ;  /* 0x00000000001179c3 */ /* 0x000ea20000002600 */
[----:B------:R-:W-:Y:S01]  /*2c10*/  ULDC UR16, c[0x0][0x8c0] ;  /* 0x0002300000107ab9 */ /* 0x000fe20000000800 */
[----:B------:R-:W-:Y:S01]  /*2c20*/  ULDC UR20, c[0x0][0x8b0] ;  /* 0x00022c0000147ab9 */ /* 0x000fe20000000800 */
[----:B------:R-:W-:Y:S01]  /*2c30*/  UIADD3.X UR11, ~UR6, UR7, URZ, UP2, !UPT ;  /* 0x00000007060b7290 */ /* 0x000fe200097fe53f */
[--C-:B-1----:R-:W-:Y:S01]  /*2c40*/  SHF.R.U32.HI R27, RZ, UR20, R5.reuse ;  /* 0x00000014ff1b7c19 */ /* 0x102fe20008011605 */
[----:B------:R-:W-:Y:S01]  /*2c50*/  ULDC UR19, c[0x0][0x904] ;  /* 0x0002410000137ab9 */ /* 0x000fe20000000800 */
[----:B------:R-:W-:Y:S01]  /*2c60*/  ULDC UR12, c[0x0][0x8a8] ;  /* 0x00022a00000c7ab9 */ /* 0x000fe20000000800 */
[----:B------:R-:W-:Y:S01]  /*2c70*/  USHF.R.U32.HI UR15, URZ, UR16, UR11 ;  /* 0x000000103f0f7299 */ /* 0x000fe2000801160b */
[----:B------:R-:W-:Y:S01]  /*2c80*/  SHF.R.U64 R26, R4, UR20, R5 ;  /* 0x00000014041a7c19 */ /* 0x000fe20008001205 */
[----:B------:R-:W-:-:S02]  /*2c90*/  USHF.R.U64 UR14, UR14, UR16, UR11 ;  /* 0x000000100e0e7299 */ /* 0x000fc4000800120b */
[----:B------:R-:W-:Y:S02]  /*2ca0*/  USHF.R.U32.HI UR13, URZ, UR20, UR15 ;  /* 0x000000143f0d7299 */ /* 0x000fe4000801160f */
[----:B------:R-:W-:Y:S02]  /*2cb0*/  UIADD3 UR12, UR12, -0x1, URZ ;  /* 0xffffffff0c0c7890 */ /* 0x000fe4000fffe03f */
[----:B------:R-:W-:Y:S02]  /*2cc0*/  USHF.R.U32.HI UR21, URZ, UR19, UR13 ;  /* 0x000000133f157299 */ /* 0x000fe4000801160d */
[----:B------:R-:W-:Y:S02]  /*2cd0*/  USHF.R.U64 UR15, UR14, UR20, UR15 ;  /* 0x000000140e0f7299 */ /* 0x000fe4000800120f */
[----:B------:R-:W-:Y:S02]  /*2ce0*/  ULOP3.LUT UR14, UR14, UR12, URZ, 0xc0, !UPT ;  /* 0x0000000c0e0e7292 */ /* 0x000fe4000f8ec03f */
[----:B------:R-:W-:Y:S01]  /*2cf0*/  LOP3.LUT R0, R27, UR21, RZ, 0xfc, !PT ;  /* 0x000000151b007c12 */ /* 0x000fe2000f8efcff */
[----:B------:R-:W-:-:S02]  /*2d00*/  USHF.R.U64 UR13, UR15, UR19, UR13 ;  /* 0x000000130f0d7299 */ /* 0x000fc4000800120d */
[----:B--2---:R-:W-:Y:S01]  /*2d10*/  USEL UR11, UR42, UR17, !UP3 ;  /* 0x000000112a0b7287 */ /* 0x004fe2000d800000 */
[----:B------:R-:W-:-:S13]  /*2d20*/  ISETP.NE.U32.AND P1, PT, R0, RZ, PT ;  /* 0x000000ff0000720c */ /* 0x000fda0003f25070 */
[----:B------:R-:W-:Y:S05]  /*2d30*/  @!P1 BRA `(.L_x_21) ;  /* 0x0000000000149947 */ /* 0x000fea0003800000 */
[----:B------:R-:W-:-:S07]  /*2d40*/  MOV R12, 0x2d60 ;  /* 0x00002d60000c7802 */ /* 0x000fce0000000f00 */
[----:B-----5:R-:W-:Y:S05]  /*2d50*/  CALL.REL.NOINC `($__internal_0_$__cuda_sm20_div_u64) ;  /* 0x000000cc007c7944 */ /* 0x020fea0003c00000 */
[----:B------:R-:W-:-:S05]  /*2d60*/  IADD3 R12, -R0, RZ, RZ ;  /* 0x000000ff000c7210 */ /* 0x000fca0007ffe1ff */
[----:B------:R-:W-:Y:S01]  /*2d70*/  IMAD R12, R26, R12, UR13 ;  /* 0x0000000d1a0c7e24 */ /* 0x000fe2000f8e020c */
[----:B------:R-:W-:Y:S06]  /*2d80*/  BRA `(.L_x_22) ;  /* 0x0000000000507947 */ /* 0x000fec0003800000 */
.L_x_21:
[----:B------:R-:W1:Y:S01]  /*2d90*/  I2F.U32.RP R0, R26 ;  /* 0x0000001a00007306 */ /* 0x000e620000209000 */
[----:B------:R-:W-:-:S07]  /*2da0*/  ISETP.NE.U32.AND P3, PT, R26, RZ, PT ;  /* 0x000000ff1a00720c */ /* 0x000fce0003f65070 */
[----:B-1----:R-:W1:Y:S02]  /*2db0*/  MUFU.RCP R0, R0 ;  /* 0x0000000000007308 */ /* 0x002e640000001000 */
[----:B-1----:R-:W-:-:S06]  /*2dc0*/  VIADD R2, R0, 0xffffffe ;  /* 0x0ffffffe00027836 */ /* 0x002fcc0000000000 */
[----:B------:R1:W2:Y:S02]  /*2dd0*/  F2I.FTZ.U32.TRUNC.NTZ R3, R2 ;  /* 0x0000000200037305 */ /* 0x0002a4000021f000 */
[----:B-1----:R-:W-:Y:S02]  /*2de0*/  IMAD.MOV.U32 R2, RZ, RZ, RZ ;  /* 0x000000ffff027224 */ /* 0x002fe400078e00ff */
[----:B--2---:R-:W-:-:S04]  /*2df0*/  IMAD.MOV R17, RZ, RZ, -R3 ;  /* 0x000000ffff117224 */ /* 0x004fc800078e0a03 */
[----:B------:R-:W-:-:S04]  /*2e00*/  IMAD R17, R17, R26, RZ ;  /* 0x0000001a11117224 */ /* 0x000fc800078e02ff */
[----:B------:R-:W-:-:S06]  /*2e10*/  IMAD.HI.U32 R3, R3, R17, R2 ;  /* 0x0000001103037227 */ /* 0x000fcc00078e0002 */
[----:B------:R-:W-:-:S04]  /*2e20*/  IMAD.HI.U32 R0, R3, UR13, RZ ;  /* 0x0000000d03007c27 */ /* 0x000fc8000f8e00ff */
[----:B------:R-:W-:-:S04]  /*2e30*/  IMAD.MOV R3, RZ, RZ, -R0 ;  /* 0x000000ffff037224 */ /* 0x000fc800078e0a00 */
[----:B------:R-:W-:-:S05]  /*2e40*/  IMAD R3, R26, R3, UR13 ;  /* 0x0000000d1a037e24 */ /* 0x000fca000f8e0203 */
[----:B------:R-:W-:-:S13]  /*2e50*/  ISETP.GE.U32.AND P1, PT, R3, R26, PT ;  /* 0x0000001a0300720c */ /* 0x000fda0003f26070 */
[----:B------:R-:W-:Y:S02]  /*2e60*/  @P1 IMAD.IADD R3, R3, 0x1, -R26 ;  /* 0x0000000103031824 */ /* 0x000fe400078e0a1a */
[----:B------:R-:W-:-:S03]  /*2e70*/  @P1 VIADD R0, R0, 0x1 ;  /* 0x0000000100001836 */ /* 0x000fc60000000000 */
[----:B------:R-:W-:-:S13]  /*2e80*/  ISETP.GE.U32.AND P2, PT, R3, R26, PT ;  /* 0x0000001a0300720c */ /* 0x000fda0003f46070 */
[----:B------:R-:W-:Y:S01]  /*2e90*/  @P2 VIADD R0, R0, 0x1 ;  /* 0x0000000100002836 */ /* 0x000fe20000000000 */
[----:B------:R-:W-:-:S05]  /*2ea0*/  @!P3 LOP3.LUT R0, RZ, R26, RZ, 0x33, !PT ;  /* 0x0000001aff00b212 */ /* 0x000fca00078e33ff */
[----:B------:R-:W-:-:S04]  /*2eb0*/  IMAD.MOV R12, RZ, RZ, -R0 ;  /* 0x000000ffff0c7224 */ /* 0x000fc800078e0a00 */
[----:B------:R-:W-:-:S07]  /*2ec0*/  IMAD R12, R26, R12, UR13 ;  /* 0x0000000d1a0c7e24 */ /* 0x000fce000f8e020c */
.L_x_22:
[----:B------:R-:W1:Y:S01]  /*2ed0*/  LDC R25, c[0x0][0x8a8] ;  /* 0x00022a00ff197b82 */ /* 0x000e620000000800 */
[----:B------:R-:W-:Y:S01]  /*2ee0*/  ULDC UR13, c[0x0][0x904] ;  /* 0x00024100000d7ab9 */ /* 0x000fe20000000800 */
[----:B------:R-:W-:Y:S01]  /*2ef0*/  UMOV UR12, 0xffffffff ;  /* 0xffffffff000c7882 */ /* 0x000fe20000000000 */
[----:B------:R-:W-:Y:S01]  /*2f00*/  PLOP3.LUT P1, PT, PT, PT, UP3, 0x80, 0x0 ;  /* 0x000000000000781c */ /* 0x000fe20003f2f038 */
[----:B------:R-:W-:-:S04]  /*2f10*/  USHF.L.U32 UR12, UR12, UR13, URZ ;  /* 0x0000000d0c0c7299 */ /* 0x000fc8000800063f */
[----:B------:R-:W2:Y:S02]  /*2f20*/  LDC R17, c[0x0][0x8b8] ;  /* 0x00022e00ff117b82 */ /* 0x000ea40000000800 */
[----:B------:R-:W-:Y:S01]  /*2f30*/  LOP3.LUT R2, RZ, UR12, RZ, 0x33, !PT ;  /* 0x0000000cff027c12 */ /* 0x000fe2000f8e33ff */
[----:B------:R-:W-:Y:S02]  /*2f40*/  UMOV UR12, 0x1 ;  /* 0x00000001000c7882 */ /* 0x000fe40000000000 */
[----:B------:R-:W-:Y:S01]  /*2f50*/  USHF.L.U32 UR12, UR12, UR13, URZ ;  /* 0x0000000d0c0c7299 */ /* 0x000fe2000800063f */
[----:B------:R-:W-:Y:S02]  /*2f60*/  LOP3.LUT R3, R2, UR15, RZ, 0xc0, !PT ;  /* 0x0000000f02037c12 */ /* 0x000fe4000f8ec0ff */
[----:B------:R-:W-:Y:S02]  /*2f70*/  @P1 IMAD.U32 R18, RZ, RZ, UR4 ;  /* 0x00000004ff121e24 */ /* 0x000fe4000f8e00ff */
[----:B------:R-:W-:-:S02]  /*2f80*/  @!P1 IMAD.U32 R18, RZ, RZ, UR4 ;  /* 0x00000004ff129e24 */ /* 0x000fc4000f8e00ff */
[----:B------:R-:W-:Y:S02]  /*2f90*/  IMAD R0, R0, UR12, R3 ;  /* 0x0000000c00007c24 */ /* 0x000fe4000f8e0203 */
[----:B-1----:R-:W-:-:S05]  /*2fa0*/  IMAD R12, R12, R25, UR14 ;  /* 0x0000000e0c0c7e24 */ /* 0x002fca000f8e0219 */
[----:B------:R-:W-:Y:S01]  /*2fb0*/  @P1 MOV R16, R12 ;  /* 0x0000000c00101202 */ /* 0x000fe20000000f00 */
[----:B--2---:R-:W-:Y:S01]  /*2fc0*/  IMAD R17, R0, R17, UR11 ;  /* 0x0000000b00117e24 */ /* 0x004fe2000f8e0211 */
[----:B------:R-:W-:-:S03]  /*2fd0*/  UMOV UR11, 0x1 ;  /* 0x00000001000b7882 */ /* 0x000fc60000000000 */
[----:B------:R-:W-:Y:S02]  /*2fe0*/  @!P1 IMAD.MOV.U32 R16, RZ, RZ, R17 ;  /* 0x000000ffff109224 */ /* 0x000fe400078e0011 */
[----:B------:R-:W-:-:S07]  /*2ff0*/  @!P1 IMAD.MOV.U32 R17, RZ, RZ, R12 ;  /* 0x000000ffff119224 */ /* 0x000fce00078e000c */
.L_x_9:
[----:B------:R-:W-:-:S13]  /*3000*/  ISETP.NE.AND P1, PT, RZ, UR11, PT ;  /* 0x0000000bff007c0c */ /* 0x000fda000bf25270 */
[----:B------:R-:W-:Y:S05]  /*3010*/  @!P1 EXIT ;  /* 0x000000000000994d */ /* 0x000fea0003800000 */
[----:B------:R-:W2:Y:S02]  /*3020*/  LDC.64 R28, c[0x0][0x290] ;  /* 0x0000a400ff1c7b82 */ /* 0x000ea40000000a00 */
[----:B--2---:R-:W-:-:S06]  /*3030*/  IMAD.WIDE R36, R18, 0xc, R28 ;  /* 0x0000000c12247825 */ /* 0x004fcc00078e021c */
[----:B------:R2:W5:Y:S01]  /*3040*/  LDG.E R36, desc[UR38][R36.64+0x8] ;  /* 0x0000082624247981 */ /* 0x000562000c1e1900 */
[----:B------:R-:W-:Y:S01]  /*3050*/  UISETP.NE.AND UP2, UPT, UR26, 0x2, UPT ;  /* 0x000000021a00788c */ /* 0x000fe2000bf45270 */
[----:B------:R-:W3:Y:S01]  /*3060*/  S2UR UR58, SR_CgaCtaId ;  /* 0x00000000003a79c3 */ /* 0x000ee20000008800 */
[----:B------:R-:W-:Y:S01]  /*3070*/  UMOV UR40, URZ ;  /* 0x0000003f00287c82 */ /* 0x000fe20008000000 */
[----:B------:R-:W-:Y:S01]  /*3080*/  UMOV UR41, URZ ;  /* 0x0000003f00297c82 */ /* 0x000fe20008000000 */
[--C-:B-1----:R-:W-:Y:S01]  /*3090*/  SHF.R.S32.HI R27, RZ, 0x1f, R18.reuse ;  /* 0x0000001fff1b7819 */ /* 0x102fe20000011412 */
[----:B------:R-:W-:Y:S01]  /*30a0*/  IMAD.MOV.U32 R2, RZ, RZ, RZ ;  /* 0x000000ffff027224 */ /* 0x000fe200078e00ff */
[----:B------:R-:W-:Y:S01]  /*30b0*/  PLOP3.LUT P1, PT, PT, PT, UP2, 0x80, 0x0 ;  /* 0x000000000000781c */ /* 0x000fe20003f2f028 */
[----:B------:R-:W-:-:S12]  /*30c0*/  IMAD.MOV.U32 R26, RZ, RZ, R18 ;  /* 0x000000ffff1a7224 */ /* 0x000fd800078e0012 */
[----:B--2---:R-:W-:Y:S05]  /*30d0*/  @P1 BRA `(.L_x_23) ;  /* 0x0000000000ac1947 */ /* 0x004fea0003800000 */
[----:B-----5:R-:W-:Y:S01]  /*30e0*/  R2UR UR11, R36 ;  /* 0x00000000240b72ca */ /* 0x020fe200000e0000 */
[----:B------:R-:W-:-:S04]  /*30f0*/  ULOP3.LUT UR13, UR59, 0x1, URZ, 0xfc, !UPT ;  /* 0x000000013b0d7892 */ /* 0x000fc8000f8efc3f */
[----:B------:R-:W-:-:S06]  /*3100*/  UISETP.NE.AND UP2, UPT, UR13, 0x3, UPT ;  /* 0x000000030d00788c */ /* 0x000fcc000bf45270 */
[----:B------:R-:W-:Y:S02]  /*3110*/  PLOP3.LUT P2, PT, PT, PT, UP2, 0x80, 0x0 ;  /* 0x000000000000781c */ /* 0x000fe40003f4f028 */
[----:B------:R-:W-:-:S04]  /*3120*/  UIADD3 UR11, UR11, 0x3f, URZ ;  /* 0x0000003f0b0b7890 */ /* 0x000fc8000fffe03f */
[----:B------:R-:W-:-:S04]  /*3130*/  USHF.R.S32.HI UR12, URZ, 0x1f, UR11 ;  /* 0x0000001f3f0c7899 */ /* 0x000fc8000801140b */
[----:B------:R-:W-:-:S04]  /*3140*/  ULEA.HI UR12, UR12, UR11, URZ, 0x6 ;  /* 0x0000000b0c0c7291 */ /* 0x000fc8000f8f303f */
[----:B------:R-:W-:Y:S01]  /*3150*/  USHF.R.S32.HI UR40, URZ, 0x6, UR12 ;  /* 0x000000063f287899 */ /* 0x000fe2000801140c */
[----:B------:R-:W-:Y:S11]  /*3160*/  @!P2 BRA `(.L_x_24) ;  /* 0x000000000004a947 */ /* 0x000ff60003800000 */
[----:B---3--:R-:W-:Y:S01]  /*3170*/  BPT.TRAP 0x1 ;  /* 0x000000040000795c */ /* 0x008fe20000300000 */
.L_x_24:
[----:B------:R-:W-:Y:S01]  /*3180*/  UMOV UR11, 0x400 ;  /* 0x00000400000b7882 */ /* 0x000fe20000000000 */
[----:B------:R-:W-:Y:S01]  /*3190*/  SHF.L.U32 R0, RZ, 0x1f, RZ ;  /* 0x0000001fff007819 */ /* 0x000fe200000006ff */
[----:B---3--:R-:W-:-:S09]  /*31a0*/  ULEA UR11, UR58, UR11, 0x18 ;  /* 0x0000000b3a0b7291 */ /* 0x008fd2000f8ec03f */
[----:B------:R-:W1:Y:S02]  /*31b0*/  SYNCS.PHASECHK.TRANS64.TRYWAIT P1, [UR11+0x34400], R0 ;  /* 0x03440000ff0075a7 */ /* 0x000e64000802014b */
[----:B-1----:R-:W-:Y:S05]  /*31c0*/  @!P1 BRA `(.L_x_25) ;  /* 0x000000b400e49947 */ /* 0x002fea0003800000 */
.L_x_275:
[----:B------:R-:W2:Y:S01]  /*31d0*/  LDS.128 R32, [UR11+0x34550] ;  /* 0x0345500bff207984 */ /* 0x000ea20008000c00 */
[----:B------:R-:W-:Y:S01]  /*31e0*/  @!PT LDS RZ, [RZ] ;  /* 0x00000000fffff984 */ /* 0x000fe20000000800 */
[----:B------:R-:W-:Y:S01]  /*31f0*/  @!PT LDS RZ, [RZ] ;  /* 0x00000000fffff984 */ /* 0x000fe20000000800 */
[----:B------:R-:W-:Y:S01]  /*3200*/  @!PT LDS RZ, [RZ] ;  /* 0x00000000fffff984 */ /* 0x000fe20000000800 */
[----:B------:R-:W-:Y:S01]  /*3210*/  @!PT LDS RZ, [RZ] ;  /* 0x00000000fffff984 */ /* 0x000fe20000000800 */
[----:B------:R3:W-:Y:S06]  /*3220*/  MEMBAR.ALL.CTA ;  /* 0x0000000000007992 */ /* 0x0007ec0000008000 */
[----:B---3--:R-:W3:Y:S01]  /*3230*/  FENCE.VIEW.ASYNC.S ;  /* 0x00000000000073c6 */ /* 0x008ee20000000000 */
[----:B--2---:R-:W-:Y:S02]  /*3240*/  IMAD.MOV.U32 R18, RZ, RZ, R34 ;  /* 0x000000ffff127224 */ /* 0x004fe400078e0022 */
[----:B------:R-:W-:-:S02]  /*3250*/  IMAD.MOV.U32 R17, RZ, RZ, R33 ;  /* 0x000000ffff117224 */ /* 0x000fc400078e0021 */
[----:B------:R-:W-:Y:S01]  /*3260*/  IMAD.MOV.U32 R16, RZ, RZ, R32 ;  /* 0x000000ffff107224 */ /* 0x000fe200078e0020 */
[----:B---3--:R-:W-:Y:S06]  /*3270*/  @!P2 BRA `(.L_x_26) ;  /* 0x000000000004a947 */ /* 0x008fec0003800000 */
[----:B------:R-:W-:Y:S01]  /*3280*/  BPT.TRAP 0x1 ;  /* 0x000000040000795c */ /* 0x000fe20000300000 */
.L_x_26:
[----:B------:R-:W-:Y:S01]  /*3290*/  UIADD3 UR11, UR11, 0x34440, URZ ;  /* 0x000344400b0b7890 */ /* 0x000fe2000fffe03f */
[----:B------:R-:W-:-:S03]  /*32a0*/  ISETP.NE.AND P1, PT, R35, RZ, PT ;  /* 0x000000ff2300720c */ /* 0x000fc60003f25270 */
[----:B------:R-:W-:-:S09]  /*32b0*/  UPRMT UR11, UR58, 0x654, UR11 ;  /* 0x000006543a0b7896 */ /* 0x000fd2000800000b */
[----:B------:R-:W-:Y:S01]  /*32c0*/  SYNCS.ARRIVE.TRANS64.RED.A1T0 RZ, [UR11], RZ ;  /* 0x000000ffffff79a7 */ /* 0x000fe2000810040b */
[----:B------:R-:W-:Y:S05]  /*32d0*/  @!P1 EXIT ;  /* 0x000000000000994d */ /* 0x000fea0003800000 */
[----:B------:R-:W-:-:S06]  /*32e0*/  IMAD.WIDE R36, R18, 0xc, R28 ;  /* 0x0000000c12247825 */ /* 0x000fcc00078e021c */
[----:B------:R2:W5:Y:S01]  /*32f0*/  LDG.E R36, desc[UR38][R36.64+0x8] ;  /* 0x0000082624247981 */ /* 0x000562000c1e1900 */
[----:B------:R-:W-:Y:S01]  /*3300*/  UISETP.GE.U32.AND UP2, UPT, UR40, 0x6, UPT ;  /* 0x000000062800788c */ /* 0x000fe2000bf46070 */
[----:B------:R-:W-:Y:S01]  /*3310*/  SHF.R.S32.HI R27, RZ, 0x1f, R18 ;  /* 0x0000001fff1b7819 */ /* 0x000fe20000011412 */
[----:B------:R-:W-:Y:S01]  /*3320*/  UIMAD.WIDE.U32 UR12, UR40, -0x55555555, URZ ;  /* 0xaaaaaaab280c78a5 */ /* 0x000fe2000f8e003f */
[----:B------:R-:W-:Y:S01]  /*3330*/  IMAD.MOV.U32 R2, RZ, RZ, 0x1 ;  /* 0x00000001ff027424 */ /* 0x000fe200078e00ff */
[----:B------:R-:W-:Y:S01]  /*3340*/  MOV R26, R18 ;  /* 0x00000012001a7202 */ /* 0x000fe20000000f00 */
[----:B------:R-:W-:Y:S01]  /*3350*/  UMOV UR41, URZ ;  /* 0x0000003f00297c82 */ /* 0x000fe20008000000 */
[----:B------:R-:W-:-:S04]  /*3360*/  USHF.R.U32.HI UR12, URZ, 0x2, UR13 ;  /* 0x000000023f0c7899 */ /* 0x000fc8000801160d */
[----:B------:R-:W-:Y:S02]  /*3370*/  UIMAD UR40, UR12, -0x6, UR40 ;  /* 0xfffffffa0c2878a4 */ /* 0x000fe4000f8e0228 */
[----:B--2---:R-:W-:-:S12]  /*3380*/  @UP2 ULOP3.LUT UR41, UR12, 0x1, URZ, 0xc0, !UPT ;  /* 0x000000010c292892 */ /* 0x004fd8000f8ec03f */
.L_x_23:
[----:B------:R-:W-:-:S04]  /*3390*/  IMAD.WIDE.U32 R28, R26, 0xc, R28 ;  /* 0x0000000c1a1c7825 */ /* 0x000fc800078e001c */
[----:B------:R-:W-:Y:S02]  /*33a0*/  IMAD R27, R27, 0xc, RZ ;  /* 0x0000000c1b1b7824 */ /* 0x000fe400078e02ff */
[----:B------:R-:W-:Y:S02]  /*33b0*/  IMAD.MOV.U32 R26, RZ, RZ, R28 ;  /* 0x000000ffff1a7224 */ /* 0x000fe400078e001c */
[----:B------:R-:W-:-:S05]  /*33c0*/  IMAD.IADD R27, R29, 0x1, R27 ;  /* 0x000000011d1b7824 */ /* 0x000fca00078e021b */
[----:B-1----:R1:W5:Y:S04]  /*33d0*/  LDG.E R3, desc[UR38][R26.64+0x4] ;  /* 0x000004261a037981 */ /* 0x002368000c1e1900 */
[----:B------:R1:W5:Y:S01]  /*33e0*/  LDG.E R0, desc[UR38][R26.64] ;  /* 0x000000261a007981 */ /* 0x000362000c1e1900 */
[----:B------:R-:W-:-:S13]  /*33f0*/  PLOP3.LUT P1, PT, PT, PT, UP1, 0x80, 0x0 ;  /* 0x000000000000781c */ /* 0x000fda0003f2f018 */
[----:B-1----:R-:W-:Y:S05]  /*3400*/  @!P1 BRA `(.L_x_27) ;  /* 0x00000058002c9947 */ /* 0x002fea0003800000 */
[----:B------:R-:W-:-:S06]  /*3410*/  UISETP.GT.U32.AND UP0, UPT, UR18, 0x1, UPT ;  /* 0x000000011200788c */ /* 0x000fcc000bf04070 */
[----:B------:R-:W-:-:S13]  /*3420*/  PLOP3.LUT P0, PT, PT, PT, UP0, 0x80, 0x0 ;  /* 0x000000000000781c */ /* 0x000fda0003f0f008 */
[----:B---3--:R-:W-:Y:S05]  /*3430*/  @P0 EXIT ;  /* 0x000000000000094d */ /* 0x008fea0003800000 */
.L_x_28:
[----:B------:R-:W-:-:S08]  /*3440*/  NOP ;  /* 0x0000000000007918 */ /* 0x000fd00000000000 */
[----:B------:R-:W1:Y:S02]  /*3450*/  USETMAXREG.TRY_ALLOC.CTAPOOL UP0, 0xe8 ;  /* 0x000000e8000079c8 */ /* 0x000e640008000600 */
[----:B-1----:R-:W-:-:S13]  /*3460*/  PLOP3.LUT P0, PT, PT, PT, UP0, 0x80, 0x0 ;  /* 0x000000000000781c */ /* 0x002fda0003f0f008 */
[----:B------:R-:W-:Y:S05]  /*3470*/  @!P0 BRA `(.L_x_28) ;  /* 0xfffffffc00f08947 */ /* 0x000fea000383ffff */
[----:B------:R-:W1:Y:S01]  /*3480*/  SHFL.IDX PT, R24, R24, RZ, 0x1f ;  /* 0x00001fff18187589 */ /* 0x000e6200000e0000 */
[----:B------:R-:W2:Y:S01]  /*3490*/  S2UR UR4, SR_CTAID.Y ;  /* 0x00000000000479c3 */ /* 0x000ea20000002600 */
[----:B------:R-:W-:Y:S01]  /*34a0*/  UMOV UR36, URZ ;  /* 0x0000003f00247c82 */ /* 0x000fe20008000000 */
[----:B------:R-:W-:Y:S01]  /*34b0*/  UMOV UR37, URZ ;  /* 0x0000003f00257c82 */ /* 0x000fe20008000000 */
[----:B-1----:R-:W-:Y:S01]  /*34c0*/  LOP3.LUT P0, RZ, R24, 0x3, RZ, 0xc0, !PT ;  /* 0x0000000318ff7812 */ /* 0x002fe2000780c0ff */
[----:B--2---:R-:W-:-:S12]  /*34d0*/  UIMAD UR4, UR4, UR60, UR42 ;  /* 0x0000003c040472a4 */ /* 0x004fd8000f8e022a */
[----:B------:R-:W-:Y:S05]  /*34e0*/  @P0 BRA `(.L_x_29) ;  /* 0x0000000000a40947 */ /* 0x000fea0003800000 */
[----:B------:R-:W-:Y:S01]  /*34f0*/  ELECT P0, URZ, PT ;  /* 0x00000000003f782f */ /* 0x000fe20003800000 */
[----:B------:R-:W-:-:S12]  /*3500*/  BSSY B0, `(.L_x_30) ;  /* 0x0000020000007945 */ /* 0x000fd80003800000 */
[----:B------:R-:W-:Y:S05]  /*3510*/  @!P0 BRA `(.L_x_31) ;  /* 0x0000000000788947 */ /* 0x000fea0003800000 */
[----:B------:R-:W1:Y:S01]  /*3520*/  S2UR UR6, SR_CgaCtaId ;  /* 0x00000000000679c3 */ /* 0x000e620000008800 */
[----:B------:R-:W-:Y:S01]  /*3530*/  UISETP.NE.AND UP0, UPT, UR26, 0x1, UPT ;  /* 0x000000011a00788c */ /* 0x000fe2000bf05270 */
[----:B------:R-:W-:-:S06]  /*3540*/  UMOV UR5, 0x400 ;  /* 0x0000040000057882 */ /* 0x000fcc0000000000 */
[----:B------:R-:W2:Y:S08]  /*3550*/  LDC.64 R4, c[0x0][0x700] ;  /* 0x0001c000ff047b82 */ /* 0x000eb00000000a00 */
[----:B------:R-:W2:Y:S08]  /*3560*/  LDC.64 R6, c[0x0][0x708] ;  /* 0x0001c200ff067b82 */ /* 0x000eb00000000a00 */
[----:B-----5:R-:W3:Y:S01]  /*3570*/  LDC.64 R8, c[0x0][0x710] ;  /* 0x0001c400ff087b82 */ /* 0x020ee20000000a00 */
[----:B-1----:R-:W-:-:S04]  /*3580*/  ULEA UR5, UR6, UR5, 0x18 ;  /* 0x0000000506057291 */ /* 0x002fc8000f8ec03f */
[----:B------:R-:W-:Y:S02]  /*3590*/  UIADD3 UR6, UR5, 0x80, URZ ;  /* 0x0000008005067890 */ /* 0x000fe4000fffe03f */
[----:B------:R-:W-:Y:S01]  /*35a0*/  @!UP0 UIADD3 UR6, UR5, URZ, URZ ;  /* 0x0000003f05068290 */ /* 0x000fe2000fffe03f */
[----:B------:R-:W3:Y:S08]  /*35b0*/  LDC.64 R10, c[0x0][0x718] ;  /* 0x0001c600ff0a7b82 */ /* 0x000ef00000000a00 */
[----:B------:R-:W1:Y:S01]  /*35c0*/  LDC.64 R24, c[0x0][0x720] ;  /* 0x0001c800ff187b82 */ /* 0x000e620000000a00 */
[----:B--2---:R2:W-:Y:S07]  /*35d0*/  STS.128 [UR6+0x34780], R4 ;  /* 0x03478004ff007988 */ /* 0x0045ee0008000c06 */
[----:B------:R-:W1:Y:S08]  /*35e0*/  LDC.64 R26, c[0x0][0x728] ;  /* 0x0001ca00ff1a7b82 */ /* 0x000e700000000a00 */
[----:B------:R-:W4:Y:S01]  /*35f0*/  LDC.64 R28, c[0x0][0x730] ;  /* 0x0001cc00ff1c7b82 */ /* 0x000f220000000a00 */
[----:B---3--:R2:W-:Y:S07]  /*3600*/  STS.128 [UR6+0x34790], R8 ;  /* 0x03479008ff007988 */ /* 0x0085ee0008000c06 */
[----:B------:R-:W4:Y:S08]  /*3610*/  LDC.64 R30, c[0x0][0x738] ;  /* 0x0001ce00ff1e7b82 */ /* 0x000f300000000a00 */
[----:B------:R-:W3:Y:S01]  /*3620*/  LDC.64 R32, c[0x0][0x740] ;  /* 0x0001d000ff207b82 */ /* 0x000ee20000000a00 */
[----:B-1----:R2:W-:Y:S07]  /*3630*/  STS.128 [UR6+0x347a0], R24 ;  /* 0x0347a018ff007988 */ /* 0x0025ee0008000c06 */
[----:B------:R-:W3:Y:S08]  /*3640*/  LDC.64 R34, c[0x0][0x748] ;  /* 0x0001d200ff227b82 */ /* 0x000ef00000000a00 */
[----:B------:R-:W1:Y:S01]  /*3650*/  LDC.64 R36, c[0x0][0x750] ;  /* 0x0001d400ff247b82 */ /* 0x000e620000000a00 */
[----:B----4-:R2:W-:Y:S07]  /*3660*/  STS.128 [UR6+0x347b0], R28 ;  /* 0x0347b01cff007988 */ /* 0x0105ee0008000c06 */
[----:B------:R-:W1:Y:S08]  /*3670*/  LDC.64 R38, c[0x0][0x758] ;  /* 0x0001d600ff267b82 */ /* 0x000e700000000a00 */
[----:B------:R-:W4:Y:S01]  /*3680*/  LDC.64 R40, c[0x0][0x760] ;  /* 0x0001d800ff287b82 */ /* 0x000f220000000a00 */
[----:B---3--:R2:W-:Y:S07]  /*3690*/  STS.128 [UR6+0x347c0], R32 ;  /* 0x0347c020ff007988 */ /* 0x0085ee0008000c06 */
[----:B------:R-:W4:Y:S08]  /*36a0*/  LDC.64 R42, c[0x0][0x768] ;  /* 0x0001da00ff2a7b82 */ /* 0x000f300000000a00 */
[----:B------:R-:W3:Y:S01]  /*36b0*/  LDC.64 R44, c[0x0][0x770] ;  /* 0x0001dc00ff2c7b82 */ /* 0x000ee20000000a00 */
[----:B-1----:R2:W-:Y:S07]  /*36c0*/  STS.128 [UR6+0x347d0], R36 ;  /* 0x0347d024ff007988 */ /* 0x0025ee0008000c06 */
[----:B------:R-:W3:Y:S01]  /*36d0*/  LDC.64 R46, c[0x0][0x778] ;  /* 0x0001de00ff2e7b82 */ /* 0x000ee20000000a00 */
[----:B----4-:R2:W-:Y:S04]  /*36e0*/  STS.128 [UR6+0x347e0], R40 ;  /* 0x0347e028ff007988 */ /* 0x0105e80008000c06 */
[----:B---3--:R2:W-:Y:S02]  /*36f0*/  STS.128 [UR6+0x347f0], R44 ;  /* 0x0347f02cff007988 */ /* 0x0085e40008000c06 */
.L_x_31:
[----:B------:R-:W-:Y:S05]  /*3700*/  BSYNC B0 ;  /* 0x0000000000007941 */ /* 0x000fea0003800000 */
.L_x_30:
[----:B------:R-:W-:Y:S01]  /*3710*/  UISETP.NE.AND UP0, UPT, UR26, 0x1, UPT ;  /* 0x000000011a00788c */ /* 0x000fe2000bf05270 */
[----:B------:R-:W-:Y:S01]  /*3720*/  NOP ;  /* 0x0000000000007918 */ /* 0x000fe20000000000 */
[----:B------:R-:W-:Y:S01]  /*3730*/  ULDC UR5, c[0x0][0x884] ;  /* 0x0002210000057ab9 */ /* 0x000fe20000000800 */
[----:B------:R-:W-:Y:S01]  /*3740*/  ULDC.64 UR36, c[0x0][0x800] ;  /* 0x0002000000247ab9 */ /* 0x000fe20000000a00 */
[----:B------:R-:W-:-:S04]  /*3750*/  USEL UR5, UR5, URZ, UP0 ;  /* 0x0000003f05057287 */ /* 0x000fc80008000000 */
[----:B------:R-:W-:-:S04]  /*3760*/  UIADD3 UR5, UR4, UR5, URZ ;  /* 0x0000000504057290 */ /* 0x000fc8000fffe03f */
[----:B------:R-:W-:-:S12]  /*3770*/  UIMAD.WIDE UR36, UR5, 0x80, UR36 ;  /* 0x00000080052478a5 */ /* 0x000fd8000f8e0224 */
.L_x_29:
[----:B------:R-:W-:-:S13]  /*3780*/  ISETP.NE.AND P0, PT, RZ, UR43, PT ;  /* 0x0000002bff007c0c */ /* 0x000fda000bf05270 */
[----:B------:R-:W-:Y:S05]  /*3790*/  @P0 BRA `(.L_x_32) ;  /* 0x00000004000c0947 */ /* 0x000fea0003800000 */
[----:B------:R-:W-:Y:S01]  /*37a0*/  ELECT P0, URZ, PT ;  /* 0x00000000003f782f */ /* 0x000fe20003800000 */
[----:B------:R-:W-:-:S12]  /*37b0*/  BSSY B0, `(.L_x_33) ;  /* 0x000002c000007945 */ /* 0x000fd80003800000 */
[----:B------:R-:W-:Y:S05]  /*37c0*/  @!P0 BRA `(.L_x_34) ;  /* 0x0000000000a88947 */ /* 0x000fea0003800000 */
[----:B--2---:R-:W1:Y:S08]  /*37d0*/  LDC.64 R6, c[0x0][0x820] ;  /* 0x00020800ff067b82 */ /* 0x004e700000000a00 */
[----:B------:R-:W2:Y:S01]  /*37e0*/  LDC.64 R4, c[0x0][0x818] ;  /* 0x00020600ff047b82 */ /* 0x000ea20000000a00 */
[----:B-1----:R-:W-:-:S06]  /*37f0*/  IMAD.WIDE R6, R18, 0x8, R6 ;  /* 0x0000000812067825 */ /* 0x002fcc00078e0206 */
[----:B------:R-:W3:Y:S01]  /*3800*/  LDG.E.64 R6, desc[UR38][R6.64] ;  /* 0x0000002606067981 */ /* 0x000ee2000c1e1b00 */
[----:B--2---:R-:W-:-:S06]  /*3810*/  IMAD.WIDE R4, R18, 0x8, R4 ;  /* 0x0000000812047825 */ /* 0x004fcc00078e0204 */
[----:B------:R-:W2:Y:S01]  /*3820*/  LDG.E.64 R4, desc[UR38][R4.64] ;  /* 0x0000002604047981 */ /* 0x000ea2000c1e1b00 */
[----:B------:R-:W1:Y:S01]  /*3830*/  S2UR UR5, SR_CgaCtaId ;  /* 0x00000000000579c3 */ /* 0x000e620000008800 */
[----:B------:R-:W-:Y:S01]  /*3840*/  UISETP.NE.AND UP0, UPT, UR26, 0x1, UPT ;  /* 0x000000011a00788c */ /* 0x000fe2000bf05270 */
[----:B-----5:R-:W-:Y:S01]  /*3850*/  CS2R R10, SRZ ;  /* 0x00000000000a7805 */ /* 0x020fe2000001ff00 */
[----:B------:R-:W-:Y:S02]  /*3860*/  UMOV UR4, 0x400 ;  /* 0x0000040000047882 */ /* 0x000fe40000000000 */
[----:B-1----:R-:W-:-:S04]  /*3870*/  ULEA UR4, UR5, UR4, 0x18 ;  /* 0x0000000405047291 */ /* 0x002fc8000f8ec03f */
[----:B------:R-:W-:-:S03]  /*3880*/  UIADD3 UR5, UR4, 0x80, URZ ;  /* 0x0000008004057890 */ /* 0x000fc6000fffe03f */
[----:B------:R-:W-:-:S04]  /*3890*/  @!UP0 UIADD3 UR5, UR4, URZ, URZ ;  /* 0x0000003f04058290 */ /* 0x000fc8000fffe03f */
[----:B------:R-:W-:-:S05]  /*38a0*/  UIADD3 UR4, UR5, 0x34780, URZ ;  /* 0x0003478005047890 */ /* 0x000fca000fffe03f */
[----:B------:R-:W1:Y:S01]  /*38b0*/  LDS R8, [UR5+0x3479c] ;  /* 0x03479c05ff087984 */ /* 0x000e620008000800 */
[----:B------:R-:W-:-:S03]  /*38c0*/  IMAD.U32 R20, RZ, RZ, UR4 ;  /* 0x00000004ff147e24 */ /* 0x000fc6000f8e00ff */
[----:B------:R-:W-:Y:S02]  /*38d0*/  STS [UR5+0x347b0], RZ ;  /* 0x0347b0ffff007988 */ /* 0x000fe40008000805 */
[----:B------:R-:W-:-:S05]  /*38e0*/  SHF.R.U64 R20, R20, 0x4, RZ ;  /* 0x0000000414147819 */ /* 0x000fca00000012ff */
[----:B------:R-:W-:Y:S04]  /*38f0*/  STS [UR5+0x34790], R20 ;  /* 0x03479014ff007988 */ /* 0x000fe80008000805 */
[----:B------:R-:W-:Y:S01]  /*3900*/  STS [UR5+0x34794], R20 ;  /* 0x03479414ff007988 */ /* 0x000fe20008000805 */
[C---:B---3--:R-:W-:Y:S01]  /*3910*/  SHF.L.U64.HI R19, R6.reuse, 0x1, R7 ;  /* 0x0000000106137819 */ /* 0x048fe20000010207 */
[----:B------:R-:W-:-:S03]  /*3920*/  IMAD.SHL.U32 R6, R6, 0x2, RZ ;  /* 0x0000000206067824 */ /* 0x000fc600078e00ff */
[----:B------:R-:W-:-:S04]  /*3930*/  LOP3.LUT R19, R19, 0x1fffffff, RZ, 0xc0, !PT ;  /* 0x1fffffff13137812 */ /* 0x000fc800078ec0ff */
[----:B------:R-:W-:Y:S01]  /*3940*/  SHF.R.U32.HI R7, RZ, 0x4, R19 ;  /* 0x00000004ff077819 */ /* 0x000fe20000011613 */
[----:B--2---:R-:W-:Y:S03]  /*3950*/  STS.64 [UR5+0x34780], R4 ;  /* 0x03478004ff007988 */ /* 0x004fe60008000a05 */
[----:B-1----:R-:W-:-:S05]  /*3960*/  LOP3.LUT R8, R8, 0xf, R7, 0xb8, !PT ;  /* 0x0000000f08087812 */ /* 0x002fca00078eb807 */
[----:B------:R1:W-:Y:S04]  /*3970*/  STS [UR5+0x3479c], R8 ;  /* 0x03479c08ff007988 */ /* 0x0003e80008000805 */
[----:B------:R-:W2:Y:S01]  /*3980*/  LDS R7, [UR5+0x3479c] ;  /* 0x03479c05ff077984 */ /* 0x000ea20008000800 */
[----:B-1----:R-:W-:Y:S01]  /*3990*/  VIADD R8, R0, 0xffffffff ;  /* 0xffffffff00087836 */ /* 0x002fe20000000000 */
[----:B------:R-:W-:-:S04]  /*39a0*/  LOP3.LUT R0, R6, 0xfffffffe, RZ, 0xc0, !PT ;  /* 0xfffffffe06007812 */ /* 0x000fc800078ec0ff */
[----:B------:R-:W-:-:S05]  /*39b0*/  SHF.R.U64 R0, R0, 0x4, R19 ;  /* 0x0000000400007819 */ /* 0x000fca0000001213 */
[----:B------:R-:W-:Y:S01]  /*39c0*/  STS [UR5+0x3478c], R0 ;  /* 0x03478c00ff007988 */ /* 0x000fe20008000805 */
[----:B--2---:R-:W-:-:S05]  /*39d0*/  LOP3.LUT R7, R7, 0xf0, RZ, 0xb8, !PT ;  /* 0x000000f007077812 */ /* 0x004fca00078eb8ff */
[----:B------:R-:W-:Y:S04]  /*39e0*/  STS [UR5+0x3479c], R7 ;  /* 0x03479c07ff007988 */ /* 0x000fe80008000805 */
[----:B------:R-:W1:Y:S02]  /*39f0*/  LDS R9, [UR5+0x3479c] ;  /* 0x03479c05ff097984 */ /* 0x000e640008000800 */
[----:B-1----:R-:W-:Y:S01]  /*3a00*/  LOP3.LUT R21, R9, 0xf00, RZ, 0xb8, !PT ;  /* 0x00000f0009157812 */ /* 0x002fe200078eb8ff */
[----:B------:R-:W-:-:S04]  /*3a10*/  VIADD R9, R3, 0xffffffff ;  /* 0xffffffff03097836 */ /* 0x000fc80000000000 */
[----:B------:R-:W-:Y:S04]  /*3a20*/  STS.64 [UR5+0x34798], R20 ;  /* 0x03479814ff007988 */ /* 0x000fe80008000a05 */
[----:B------:R-:W1:Y:S04]  /*3a30*/  LDS R12, [UR5+0x3479c] ;  /* 0x03479c05ff0c7984 */ /* 0x000e680008000800 */
[----:B------:R3:W-:Y:S01]  /*3a40*/  STS.128 [UR5+0x347a0], R8 ;  /* 0x0347a008ff007988 */ /* 0x0007e20008000c05 */
[----:B-1----:R-:W-:-:S05]  /*3a50*/  LOP3.LUT R12, R12, 0xf000, RZ, 0xb8, !PT ;  /* 0x0000f0000c0c7812 */ /* 0x002fca00078eb8ff */
[----:B------:R3:W-:Y:S02]  /*3a60*/  STS [UR5+0x3479c], R12 ;  /* 0x03479c0cff007988 */ /* 0x0007e40008000805 */
.L_x_34:
[----:B------:R-:W-:Y:S05]  /*3a70*/  BSYNC B0 ;  /* 0x0000000000007941 */ /* 0x000fea0003800000 */
.L_x_33:
[----:B------:R-:W-:Y:S01]  /*3a80*/  ELECT P0, URZ, PT ;  /* 0x00000000003f782f */ /* 0x000fe20003800000 */
[----:B------:R-:W-:Y:S01]  /*3a90*/  NOP ;  /* 0x0000000000007918 */ /* 0x000fe20000000000 */
[----:B------:R-:W-:Y:S11]  /*3aa0*/  BSSY B0, `(.L_x_35) ;  /* 0x0000004000007945 */ /* 0x000ff60003800000 */
[----:B------:R-:W-:Y:S05]  /*3ab0*/  @!P0 BRA `(.L_x_36) ;  /* 0x0000000000088947 */ /* 0x000fea0003800000 */
[----:B------:R0:W-:Y:S01]  /*3ac0*/  UTMACMDFLUSH ;  /* 0x00000000000079b7 */ /* 0x0001e20000000000 */
[----:B------:R-:W-:-:S04]  /*3ad0*/  DEPBAR.LE SB0, 0x0 ;  /* 0x000080000000791a */ /* 0x000fc80000000000 */
.L_x_36:
[----:B------:R-:W-:Y:S05]  /*3ae0*/  BSYNC B0 ;  /* 0x0000000000007941 */ /* 0x000fea0003800000 */
.L_x_35:
[----:B------:R-:W1:Y:S01]  /*3af0*/  S2UR UR5, SR_CgaCtaId ;  /* 0x00000000000579c3 */ /* 0x000e620000008800 */
[----:B-----5:R-:W4:Y:S01]  /*3b00*/  S2R R0, SR_LANEID ;  /* 0x0000000000007919 */ /* 0x020f220000000000 */
[----:B------:R-:W-:Y:S01]  /*3b10*/  UISETP.NE.AND UP0, UPT, UR26, 0x1, UPT ;  /* 0x000000011a00788c */ /* 0x000fe2000bf05270 */
[----:B------:R-:W-:Y:S02]  /*3b20*/  UMOV UR4, 0x400 ;  /* 0x0000040000047882 */ /* 0x000fe40000000000 */
[----:B-1----:R-:W-:-:S04]  /*3b30*/  ULEA UR4, UR5, UR4, 0x18 ;  /* 0x0000000405047291 */ /* 0x002fc8000f8ec03f */
[----:B------:R-:W-:-:S04]  /*3b40*/  UIADD3 UR5, UR4, 0x80, URZ ;  /* 0x0000008004057890 */ /* 0x000fc8000fffe03f */
[----:B------:R-:W-:Y:S01]  /*3b50*/  @!UP0 UIADD3 UR5, UR4, URZ, URZ ;  /* 0x0000003f04058290 */ /* 0x000fe2000fffe03f */
[----:B----4-:R-:W-:-:S05]  /*3b60*/  IMAD.SHL.U32 R0, R0, 0x4, RZ ;  /* 0x0000000400007824 */ /* 0x010fca00078e00ff */
[----:B------:R-:W-:Y:S01]  /*3b70*/  IMAD.U32 R3, RZ, RZ, UR5 ;  /* 0x00000005ff037e24 */ /* 0x000fe2000f8e00ff */
[----:B--2---:R-:W-:-:S04]  /*3b80*/  IADD3 R4, P0, R0, UR36, RZ ;  /* 0x0000002400047c10 */ /* 0x004fc8000ff1e0ff */
[----:B------:R-:W-:Y:S01]  /*3b90*/  IADD3 R3, R0, 0x34780, R3 ;  /* 0x0003478000037810 */ /* 0x000fe20007ffe003 */
[----:B------:R-:W-:-:S05]  /*3ba0*/  IMAD.X R5, RZ, RZ, UR37, P0 ;  /* 0x00000025ff057e24 */ /* 0x000fca00080e06ff */
[----:B------:R-:W1:Y:S04]  /*3bb0*/  LDS R3, [R3] ;  /* 0x0000000003037984 */ /* 0x000e680000000800 */
[----:B-1----:R1:W5:Y:S02]  /*3bc0*/  ATOMG.E.EXCH.STRONG.GPU PT, RZ, [R4], R3 ;  /* 0x0000000304ff73a8 */ /* 0x00236400041ee100 */
.L_x_32:
[----:B------:R-:W4:Y:S01]  /*3bd0*/  S2UR UR57, SR_CgaCtaId ;  /* 0x00000000003979c3 */ /* 0x000f220000008800 */
[----:B-----5:R-:W-:Y:S01]  /*3be0*/  SHF.L.U32 R0, R13, 0x6, RZ ;  /* 0x000000060d007819 */ /* 0x020fe200000006ff */
[----:B------:R-:W-:Y:S01]  /*3bf0*/  UMOV UR50, 0x400 ;  /* 0x0000040000327882 */ /* 0x000fe20000000000 */
[-C--:B-12---:R-:W-:Y:S01]  /*3c00*/  LEA.HI R4, R14, R13.reuse, RZ, 0x5 ;  /* 0x0000000d0e047211 */ /* 0x086fe200078f28ff */
[----:B------:R-:W-:Y:S01]  /*3c10*/  IMAD.SHL.U32 R15, R15, 0x8, RZ ;  /* 0x000000080f0f7824 */ /* 0x000fe200078e00ff */
[----:B------:R-:W-:Y:S01]  /*3c20*/  LOP3.LUT R3, R0, 0x40, RZ, 0xc0, !PT ;  /* 0x0000004000037812 */ /* 0x000fe200078ec0ff */
[----:B------:R-:W-:Y:S01]  /*3c30*/  UISETP.NE.AND UP1, UPT, UR26, 0x1, UPT ;  /* 0x000000011a00788c */ /* 0x000fe2000bf25270 */
[-C--:B------:R-:W-:Y:S01]  /*3c40*/  LEA.HI R0, R13, R13.reuse, RZ, 0x1 ;  /* 0x0000000d0d007211 */ /* 0x080fe200078f08ff */
[----:B------:R-:W-:Y:S01]  /*3c50*/  USHF.L.U32 UR48, UR18, 0x3, URZ ;  /* 0x0000000312307899 */ /* 0x000fe2000800063f */
[----:B------:R-:W-:Y:S01]  /*3c60*/  LEA.HI R14, R14, R13, RZ, 0x4 ;  /* 0x0000000d0e0e7211 */ /* 0x000fe200078f20ff */
[----:B------:R-:W-:Y:S01]  /*3c70*/  UISETP.NE.AND UP0, UPT, UR18, URZ, UPT ;  /* 0x0000003f1200728c */ /* 0x000fe2000bf05270 */
[----:B------:R-:W-:Y:S01]  /*3c80*/  SHF.R.S32.HI R0, RZ, 0x1, R0 ;  /* 0x00000001ff007819 */ /* 0x000fe20000011400 */
[----:B------:R-:W-:Y:S01]  /*3c90*/  ULOP3.LUT UR54, UR48, 0x8, URZ, 0xc0, !UPT ;  /* 0x0000000830367892 */ /* 0x000fe2000f8ec03f */
[----:B------:R-:W-:Y:S01]  /*3ca0*/  SHF.R.U32.HI R4, RZ, 0x1, R4 ;  /* 0x00000001ff047819 */ /* 0x000fe20000011604 */
[----:B------:R-:W-:Y:S01]  /*3cb0*/  USEL UR4, URZ, 0x1, UP0 ;  /* 0x000000013f047887 */ /* 0x000fe20008000000 */
[----:B------:R-:W-:Y:S01]  /*3cc0*/  SHF.R.S32.HI R5, RZ, 0x4, R14 ;  /* 0x00000004ff057819 */ /* 0x000fe2000001140e */
[----:B------:R-:W-:Y:S01]  /*3cd0*/  IMAD.SHL.U32 R0, R0, 0x80, RZ ;  /* 0x0000008000007824 */ /* 0x000fe200078e00ff */
[----:B------:R-:W-:Y:S01]  /*3ce0*/  LOP3.LUT R4, R3, 0x30, R4, 0xf8, !PT ;  /* 0x0000003003047812 */ /* 0x000fe200078ef804 */
[----:B------:R-:W-:Y:S01]  /*3cf0*/  VIADD R153, R13, 0x1f ;  /* 0x0000001f0d997836 */ /* 0x000fe20000000000 */
[----:B------:R-:W-:Y:S01]  /*3d00*/  LEA.HI R14, R14, R5, RZ, 0x1 ;  /* 0x000000050e0e7211 */ /* 0x000fe200078f08ff */
[----:B------:R-:W-:Y:S01]  /*3d10*/  IMAD.MOV.U32 R154, RZ, RZ, RZ ;  /* 0x000000ffff9a7224 */ /* 0x000fe200078e00ff */
[----:B------:R-:W-:Y:S01]  /*3d20*/  LOP3.LUT R0, R0, 0x180, RZ, 0xc0, !PT ;  /* 0x0000018000007812 */ /* 0x000fe200078ec0ff */
[----:B------:R-:W-:Y:S01]  /*3d30*/  IMAD.U32 R156, RZ, RZ, UR4 ;  /* 0x00000004ff9c7e24 */ /* 0x000fe2000f8e00ff */
[----:B------:R-:W-:Y:S01]  /*3d40*/  LOP3.LUT R15, R4, 0x8, R15, 0xf8, !PT ;  /* 0x00000008040f7812 */ /* 0x000fe200078ef80f */
[----:B----4-:R-:W-:Y:S01]  /*3d50*/  ULEA UR50, UR57, UR50, 0x18 ;  /* 0x0000003239327291 */ /* 0x010fe2000f8ec03f */
[----:B------:R-:W-:Y:S01]  /*3d60*/  LOP3.LUT R3, R0, R3, RZ, 0xfc, !PT ;  /* 0x0000000300037212 */ /* 0x000fe200078efcff */
[----:B------:R-:W-:Y:S01]  /*3d70*/  ULOP3.LUT UR49, UR47, 0x1, URZ, 0xfc, !UPT ;  /* 0x000000012f317892 */ /* 0x000fe2000f8efc3f */
[----:B------:R-:W-:Y:S01]  /*3d80*/  LOP3.LUT R14, R14, 0x7ffffe, RZ, 0xc0, !PT ;  /* 0x007ffffe0e0e7812 */ /* 0x000fe200078ec0ff */
[----:B------:R-:W-:Y:S01]  /*3d90*/  UIADD3 UR51, UR50, 0x34530, URZ ;  /* 0x0003453032337890 */ /* 0x000fe2000fffe03f */
[----:B------:R-:W-:Y:S01]  /*3da0*/  SHF.R.U32.HI R3, RZ, 0x3, R3 ;  /* 0x00000003ff037819 */ /* 0x000fe20000011603 */
[----:B------:R-:W-:-:S02]  /*3db0*/  UIADD3 UR52, UR50, 0x80, URZ ;  /* 0x0000008032347890 */ /* 0x000fc4000fffe03f */
[----:B------:R-:W-:Y:S01]  /*3dc0*/  UIADD3 UR5, UR48, UR51, URZ ;  /* 0x0000003330057290 */ /* 0x000fe2000fffe03f */
[----:B------:R-:W-:Y:S01]  /*3dd0*/  LOP3.LUT R3, R3, R15, R0, 0x1e, !PT ;  /* 0x0000000f03037212 */ /* 0x000fe200078e1e00 */
[----:B------:R-:W-:Y:S01]  /*3de0*/  IMAD.IADD R14, R5, 0x1, -R14 ;  /* 0x00000001050e7824 */ /* 0x000fe200078e0a0e */
[----:B------:R-:W-:Y:S01]  /*3df0*/  @!UP1 UIADD3 UR52, UR50, URZ, URZ ;  /* 0x0000003f32349290 */ /* 0x000fe2000fffe03f */
[----:B------:R-:W-:Y:S01]  /*3e00*/  IMAD.MOV.U32 R0, RZ, RZ, 0x1 ;  /* 0x00000001ff007424 */ /* 0x000fe200078e00ff */
[----:B------:R-:W-:Y:S01]  /*3e10*/  ULOP3.LUT UR53, UR59, 0x1, URZ, 0xfc, !UPT ;  /* 0x000000013b357892 */ /* 0x000fe2000f8efc3f */
[----:B------:R-:W-:Y:S01]  /*3e20*/  IMAD.U32 R4, RZ, RZ, UR5 ;  /* 0x00000005ff047e24 */ /* 0x000fe2000f8e00ff */
[----:B------:R-:W-:Y:S01]  /*3e30*/  ULOP3.LUT UR55, UR61, 0x1, URZ, 0xfc, !UPT ;  /* 0x000000013d377892 */ /* 0x000fe2000f8efc3f */
[----:B------:R-:W-:Y:S01]  /*3e40*/  IMAD R152, R14, 0x200, R3 ;  /* 0x000002000e987824 */ /* 0x000fe200078e0203 */
[----:B------:R-:W-:Y:S02]  /*3e50*/  ULOP3.LUT UR56, UR48, 0x8, URZ, 0xc, !UPT ;  /* 0x0000000830387892 */ /* 0x000fe4000f8e0c3f */
[----:B------:R-:W-:-:S02]  /*3e60*/  ULOP3.LUT UR54, UR54, 0x18, URZ, 0x3c, !UPT ;  /* 0x0000001836367892 */ /* 0x000fc4000f8e3c3f */
[----:B------:R-:W-:-:S12]  /*3e70*/  UIADD3 UR52, UR52, 0x34780, URZ ;  /* 0x0003478034347890 */ /* 0x000fd8000fffe03f */
.L_x_120:
[----:B--2---:R-:W1:Y:S02]  /*3e80*/  LDC.64 R4, c[0x0][0x290] ;  /* 0x0000a400ff047b82 */ /* 0x004e640000000a00 */
[----:B-1----:R-:W-:-:S05]  /*3e90*/  IMAD.WIDE R4, R18, 0xc, R4 ;  /* 0x0000000c12047825 */ /* 0x002fca00078e0204 */
[----:B---3--:R-:W2:Y:S01]  /*3ea0*/  LDG.E R8, desc[UR38][R4.64+0x8] ;  /* 0x0000082604087981 */ /* 0x008ea2000c1e1900 */
[----:B------:R-:W-:Y:S01]  /*3eb0*/  SHF.L.U32 R7, R156, 0x1f, RZ ;  /* 0x0000001f9c077819 */ /* 0x000fe200000006ff */
[----:B------:R-:W-:Y:S01]  /*3ec0*/  IMAD.MOV.U32 R155, RZ, RZ, R18 ;  /* 0x000000ffff9b7224 */ /* 0x000fe200078e0012 */
[----:B------:R-:W-:-:S04]  /*3ed0*/  MOV R10, UR51 ;  /* 0x00000033000a7c02 */ /* 0x000fc80008000f00 */
[----:B------:R-:W1:Y:S01]  /*3ee0*/  SYNCS.PHASECHK.TRANS64.TRYWAIT P0, [R10+UR48], R7 ;  /* 0x000000070a0075a7 */ /* 0x000e620008000170 */
[----:B--2---:R-:W-:-:S05]  /*3ef0*/  VIADD R3, R8, 0x3f ;  /* 0x0000003f08037836 */ /* 0x004fca0000000000 */
[----:B------:R-:W-:-:S04]  /*3f00*/  SHF.R.S32.HI R6, RZ, 0x1f, R3 ;  /* 0x0000001fff067819 */ /* 0x000fc80000011403 */
[----:B------:R-:W-:Y:S01]  /*3f10*/  LEA.HI R6, R6, R3, RZ, 0x6 ;  /* 0x0000000306067211 */ /* 0x000fe200078f30ff */
[----:B-1----:R-:W-:Y:S06]  /*3f20*/  @!P0 BRA `(.L_x_37) ;  /* 0x000000a800a48947 */ /* 0x002fec0003800000 */
.L_x_276:
[----:B------:R-:W-:Y:S01]  /*3f30*/  ISETP.GE.AND P0, PT, R8, 0x1, PT ;  /* 0x000000010800780c */ /* 0x000fe20003f06270 */
[----:B------:R-:W-:Y:S01]  /*3f40*/  UMOV UR9, UR40 ;  /* 0x0000002800097c82 */ /* 0x000fe20008000000 */
[----:B------:R-:W-:Y:S01]  /*3f50*/  UMOV UR8, URZ ;  /* 0x0000003f00087c82 */ /* 0x000fe20008000000 */
[----:B------:R-:W-:Y:S01]  /*3f60*/  SHF.R.S32.HI R19, RZ, 0x1f, R18 ;  /* 0x0000001fff137819 */ /* 0x000fe20000011412 */
[----:B-1----:R-:W-:Y:S01]  /*3f70*/  IMAD.U32 R7, RZ, RZ, UR41 ;  /* 0x00000029ff077e24 */ /* 0x002fe2000f8e00ff */
[----:B------:R-:W-:Y:S02]  /*3f80*/  CS2R R86, SRZ ;  /* 0x0000000000567805 */ /* 0x000fe4000001ff00 */
[----:B------:R-:W-:Y:S02]  /*3f90*/  CS2R R88, SRZ ;  /* 0x0000000000587805 */ /* 0x000fe4000001ff00 */
[----:B------:R-:W-:Y:S02]  /*3fa0*/  CS2R R90, SRZ ;  /* 0x00000000005a7805 */ /* 0x000fe4000001ff00 */
[----:B------:R-:W-:-:S02]  /*3fb0*/  CS2R R92, SRZ ;  /* 0x00000000005c7805 */ /* 0x000fc4000001ff00 */
[----:B------:R-:W-:Y:S02]  /*3fc0*/  CS2R R94, SRZ ;  /* 0x00000000005e7805 */ /* 0x000fe4000001ff00 */
[----:B------:R-:W-:Y:S02]  /*3fd0*/  CS2R R96, SRZ ;  /* 0x0000000000607805 */ /* 0x000fe4000001ff00 */
        /* <DEDUP_REMOVED lines=58> */
[----:B------:R-:W-:Y:S01]  /*4380*/  SHF.R.S32.HI R6, RZ, 0x6, R6 ;  /* 0x00000006ff067819 */ /* 0x000fe20000011406 */
[----:B------:R-:W-:Y:S06]  /*4390*/  @!P0 BRA `(.L_x_38) ;  /* 0x0000000400348947 */ /* 0x000fec0003800000 */
[----:B------:R-:W-:-:S06]  /*43a0*/  UISETP.NE.AND UP0, UPT, UR49, 0x3, UPT ;  /* 0x000000033100788c */ /* 0x000fcc000bf05270 */
[----:B------:R-:W-:-:S13]  /*43b0*/  PLOP3.LUT P1, PT, PT, PT, UP0, 0x80, 0x0 ;  /* 0x000000000000781c */ /* 0x000fda0003f2f008 */
[----:B------:R-:W-:Y:S05]  /*43c0*/  @!P1 BRA `(.L_x_39) ;  /* 0x0000000000049947 */ /* 0x000fea0003800000 */
[----:B------:R-:W-:Y:S01]  /*43d0*/  BPT.TRAP 0x1 ;  /* 0x000000040000795c */ /* 0x000fe20000300000 */
.L_x_39:
[----:B------:R-:W-:Y:S01]  /*43e0*/  ULEA UR4, UR40, UR50, 0x3 ;  /* 0x0000003228047291 */ /* 0x000fe2000f8e183f */
[----:B------:R-:W-:-:S05]  /*43f0*/  IMAD.U32 R3, RZ, RZ, UR41 ;  /* 0x00000029ff037e24 */ /* 0x000fca000f8e00ff */
[----:B------:R-:W-:-:S04]  /*4400*/  SHF.L.U32 R3, R3, 0x1f, RZ ;  /* 0x0000001f03037819 */ /* 0x000fc800000006ff */
[----:B------:R1:W2:Y:S01]  /*4410*/  SYNCS.PHASECHK.TRANS64.TRYWAIT P0, [UR4+0x34480], R3 ;  /* 0x03448003ff0075a7 */ /* 0x0002a20008000144 */
[----:B------:R-:W-:Y:S05]  /*4420*/  @!P1 BRA `(.L_x_40) ;  /* 0x0000000000049947 */ /* 0x000fea0003800000 */
[----:B------:R-:W-:Y:S01]  /*4430*/  BPT.TRAP 0x1 ;  /* 0x000000040000795c */ /* 0x000fe20000300000 */
.L_x_40:
[----:B--2---:R-:W-:Y:S05]  /*4440*/  @P0 BRA `(.L_x_41) ;  /* 0x0000000000080947 */ /* 0x004fea0003800000 */
[----:B------:R-:W2:Y:S02]  /*4450*/  SYNCS.PHASECHK.TRANS64.TRYWAIT P0, [UR4+0x34480], R3 ;  /* 0x03448003ff0075a7 */ /* 0x000ea40008000144 */
[----:B--2---:R-:W-:Y:S05]  /*4460*/  @!P0 BRA `(.L_x_42) ;  /* 0x000000a400708947 */ /* 0x004fea0003800000 */
.L_x_41:
[----:B------:R-:W-:Y:S01]  /*4470*/  UIADD3 UR5, UR50, 0x18000, URZ ;  /* 0x0001800032057890 */ /* 0x000fe2000fffe03f */
[----:B------:R-:W-:Y:S01]  /*4480*/  WARPGROUP.ARRIVE ;  /* 0x00000000000079c5 */ /* 0x000fe20000000000 */
[----:B------:R-:W-:Y:S02]  /*4490*/  USHF.R.U32.HI UR4, URZ, 0x4, UR50 ;  /* 0x000000043f047899 */ /* 0x000fe40008011632 */
[----:B------:R-:W-:Y:S02]  /*44a0*/  USHF.R.U32.HI UR5, URZ, 0x4, UR5 ;  /* 0x000000043f057899 */ /* 0x000fe40008011605 */
[----:B------:R-:W-:Y:S02]  /*44b0*/  ULOP3.LUT UR4, UR4, 0x3fff, URZ, 0xc0, !UPT ;  /* 0x00003fff04047892 */ /* 0x000fe4000f8ec03f */
[----:B------:R-:W-:Y:S02]  /*44c0*/  ULOP3.LUT UR5, UR5, 0x3fff, URZ, 0xc0, !UPT ;  /* 0x00003fff05057892 */ /* 0x000fe4000f8ec03f */
[----:B------:R-:W-:-:S02]  /*44d0*/  ULOP3.LUT UR4, UR4, 0x10000, URZ, 0xfc, !UPT ;  /* 0x0001000004047892 */ /* 0x000fc4000f8efc3f */
[----:B------:R-:W-:Y:S02]  /*44e0*/  ULOP3.LUT UR5, UR5, 0x10000, URZ, 0xfc, !UPT ;  /* 0x0001000005057892 */ /* 0x000fe4000f8efc3f */
[----:B------:R-:W-:Y:S02]  /*44f0*/  ULEA UR8, UR40, UR4, 0xa ;  /* 0x0000000428087291 */ /* 0x000fe4000f8e503f */
[----:B------:R-:W-:Y:S01]  /*4500*/  ULEA UR9, UR40, UR5, 0xa ;  /* 0x0000000528097291 */ /* 0x000fe2000f8e503f */
[----:B------:R-:W-:Y:S02]  /*4510*/  UMOV UR7, 0x40000040 ;  /* 0x4000004000077882 */ /* 0x000fe40000000000 */
[----:B------:R-:W-:Y:S02]  /*4520*/  UMOV UR5, 0x40000040 ;  /* 0x4000004000057882 */ /* 0x000fe40000000000 */
[----:B------:R-:W-:Y:S02]  /*4530*/  UMOV UR4, UR8 ;  /* 0x0000000800047c82 */ /* 0x000fe40008000000 */
[----:B------:R-:W-:-:S02]  /*4540*/  UMOV UR6, UR9 ;  /* 0x0000000900067c82 */ /* 0x000fc40008000000 */
[----:B------:R-:W-:Y:S01]  /*4550*/  HGMMA.64x128x16.F32 R88, gdesc[UR4], RZ, !UPT, gsb0 ;  /* 0x01e00000045879f0 */ /* 0x000fe2000c0008ff */
[----:B------:R-:W-:Y:S01]  /*4560*/  UIADD3 UR4, UR8, 0x200, URZ ;  /* 0x0000020008047890 */ /* 0x000fe2000fffe03f */
[----:B------:R-:W-:Y:S01]  /*4570*/  UMOV UR5, 0x40000040 ;  /* 0x4000004000057882 */ /* 0x000fe20000000000 */
[----:B------:R-:W-:Y:S02]  /*4580*/  WARPGROUP.DEPBAR.LE gsb0, 0x0 ;  /* 0x00008000000079c5 */ /* 0x000fe40000010000 */
[----:B------:R-:W-:-:S07]  /*4590*/  WARPGROUP.ARRIVE ;  /* 0x00000000000079c5 */ /* 0x000fce0000000000 */
[----:B------:R-:W-:Y:S01]  /*45a0*/  HGMMA.64x128x16.F32 R24, gdesc[UR4], RZ, !UPT, gsb0 ;  /* 0x01e00000041879f0 */ /* 0x000fe2000c0008ff */
[----:B------:R-:W-:Y:S02]  /*45b0*/  UIADD3 UR4, UR8, 0x2, URZ ;  /* 0x0000000208047890 */ /* 0x000fe4000fffe03f */
[----:B------:R-:W-:Y:S01]  /*45c0*/  UIADD3 UR6, UR9, 0x2, URZ ;  /* 0x0000000209067890 */ /* 0x000fe2000fffe03f */
[----:B------:R-:W-:Y:S01]  /*45d0*/  UMOV UR5, 0x40000040 ;  /* 0x4000004000057882 */ /* 0x000fe20000000000 */
[----:B------:R-:W-:Y:S01]  /*45e0*/  UMOV UR7, 0x40000040 ;  /* 0x4000004000077882 */ /* 0x000fe20000000000 */
[----:B------:R-:W-:Y:S02]  /*45f0*/  WARPGROUP.DEPBAR.LE gsb0, 0x0 ;  /* 0x00008000000079c5 */ /* 0x000fe40000010000 */
[----:B------:R-:W-:-:S06]  /*4600*/  WARPGROUP.ARRIVE ;  /* 0x00000000000079c5 */ /* 0x000fcc0000000000 */
[----:B------:R-:W-:Y:S01]  /*4610*/  HGMMA.64x128x16.F32 R88, gdesc[UR4], R88, gsb0 ;  /* 0x01e00000045879f0 */ /* 0x000fe20008000858 */
[----:B------:R-:W-:Y:S01]  /*4620*/  UIADD3 UR4, UR8, 0x202, URZ ;  /* 0x0000020208047890 */ /* 0x000fe2000fffe03f */
[----:B------:R-:W-:Y:S01]  /*4630*/  UMOV UR5, 0x40000040 ;  /* 0x4000004000057882 */ /* 0x000fe20000000000 */
[----:B------:R-:W-:Y:S02]  /*4640*/  WARPGROUP.DEPBAR.LE gsb0, 0x0 ;  /* 0x00008000000079c5 */ /* 0x000fe40000010000 */
[----:B------:R-:W-:-:S07]  /*4650*/  WARPGROUP.ARRIVE ;  /* 0x00000000000079c5 */ /* 0x000fce0000000000 */
[----:B------:R-:W-:Y:S01]  /*4660*/  HGMMA.64x128x16.F32 R24, gdesc[UR4], R24, gsb0 ;  /* 0x01e00000041879f0 */ /* 0x000fe20008000818 */
        /* <DEDUP_REMOVED lines=16> */
[----:B------:R-:W-:-:S04]  /*4770*/  UIADD3 UR9, UR40, 0x1, URZ ;  /* 0x0000000128097890 */ /* 0x000fc8000fffe03f */
[----:B------:R-:W-:-:S04]  /*4780*/  UISETP.NE.AND UP0, UPT, UR9, 0x6, UPT ;  /* 0x000000060900788c */ /* 0x000fc8000bf05270 */
[----:B------:R-:W-:Y:S01]  /*4790*/  USEL UR9, UR9, URZ, UP0 ;  /* 0x0000003f09097287 */ /* 0x000fe20008000000 */
[----:B------:R-:W-:Y:S02]  /*47a0*/  WARPGROUP.DEPBAR.LE gsb0, 0x0 ;  /* 0x00008000000079c5 */ /* 0x000fe40000010000 */
[----:B------:R-:W-:-:S06]  /*47b0*/  WARPGROUP.ARRIVE ;  /* 0x00000000000079c5 */ /* 0x000fcc0000000000 */
[----:B------:R-:W-:Y:S01]  /*47c0*/  HGMMA.64x128x16.F32 R88, gdesc[UR4], R88, gsb0 ;  /* 0x01e00000045879f0 */ /* 0x000fe20008000858 */
[----:B------:R-:W-:Y:S01]  /*47d0*/  UIADD3 UR4, UR8, 0x206, URZ ;  /* 0x0000020608047890 */ /* 0x000fe2000fffe03f */
[----:B------:R-:W-:Y:S02]  /*47e0*/  UMOV UR5, 0x40000040 ;  /* 0x4000004000057882 */ /* 0x000fe40000000000 */
[----:B------:R-:W-:Y:S01]  /*47f0*/  UMOV UR8, 0x1 ;  /* 0x0000000100087882 */ /* 0x000fe20000000000 */
[----:B------:R-:W-:Y:S02]  /*4800*/  WARPGROUP.DEPBAR.LE gsb0, 0x0 ;  /* 0x00008000000079c5 */ /* 0x000fe40000010000 */
[----:B------:R-:W-:-:S06]  /*4810*/  WARPGROUP.ARRIVE ;  /* 0x00000000000079c5 */ /* 0x000fcc0000000000 */
[----:B------:R-:W-:Y:S01]  /*4820*/  HGMMA.64x128x16.F32 R24, gdesc[UR4], R24, gsb0 ;  /* 0x01e00000041879f0 */ /* 0x000fe20008000818 */
[----:B------:R-:W-:-:S04]  /*4830*/  USEL UR4, URZ, 0x1, UP0 ;  /* 0x000000013f047887 */ /* 0x000fc80008000000 */
[----:B------:R-:W-:-:S06]  /*4840*/  ULOP3.LUT UR4, UR41, UR4, URZ, 0x3c, !UPT ;  /* 0x0000000429047292 */ /* 0x000fcc000f8e3c3f */
[----:B------:R-:W-:Y:S01]  /*4850*/  IMAD.U32 R7, RZ, RZ, UR4 ;  /* 0x00000004ff077e24 */ /* 0x000fe2000f8e00ff */
[----:B------:R-:W-:-:S06]  /*4860*/  WARPGROUP.DEPBAR.LE gsb0, 0x0 ;  /* 0x00008000000079c5 */ /* 0x000fcc0000010000 */
.L_x_38:
[----:B-12---:R-:W-:-:S05]  /*4870*/  VIMNMX R3, R6, 0x1, PT ;  /* 0x0000000106037848 */ /* 0x006fca0003fe0100 */
[----:B------:R-:W-:-:S05]  /*4880*/  IMAD.IADD R6, R6, 0x1, -R3 ;  /* 0x0000000106067824 */ /* 0x000fca00078e0a03 */
[----:B------:R-:W-:-:S13]  /*4890*/  ISETP.GE.AND P0, PT, R6, 0x1, PT ;  /* 0x000000010600780c */ /* 0x000fda0003f06270 */
[----:B------:R-:W-:Y:S05]  /*48a0*/  @!P0 BRA `(.L_x_43) ;  /* 0x0000000400788947 */ /* 0x000fea0003800000 */
[----:B------:R-:W-:Y:S02]  /*48b0*/  IMAD.MOV.U32 R3, RZ, RZ, R6 ;  /* 0x000000ffff037224 */ /* 0x000fe400078e0006 */
[----:B------:R-:W-:-:S07]  /*48c0*/  IMAD.U32 R4, RZ, RZ, UR40 ;  /* 0x00000028ff047e24 */ /* 0x000fce000f8e00ff */
.L_x_50:
[----:B------:R-:W-:-:S06]  /*48d0*/  UISETP.NE.AND UP0, UPT, UR49, 0x3, UPT ;  /* 0x000000033100788c */ /* 0x000fcc000bf05270 */
[----:B------:R-:W-:-:S13]  /*48e0*/  PLOP3.LUT P1, PT, PT, PT, UP0, 0x80, 0x0 ;  /* 0x000000000000781c */ /* 0x000fda0003f2f008 */
[----:B------:R-:W-:Y:S05]  /*48f0*/  @!P1 BRA `(.L_x_44) ;  /* 0x0000000000049947 */ /* 0x000fea0003800000 */
[----:B------:R-:W-:Y:S01]  /*4900*/  BPT.TRAP 0x1 ;  /* 0x000000040000795c */ /* 0x000fe20000300000 */
.L_x_44:
[----:B------:R-:W-:Y:S01]  /*4910*/  ULEA UR4, UR9, UR50, 0x3 ;  /* 0x0000003209047291 */ /* 0x000fe2000f8e183f */
[----:B------:R-:W-:-:S08]  /*4920*/  SHF.L.U32 R5, R7, 0x1f, RZ ;  /* 0x0000001f07057819 */ /* 0x000fd000000006ff */
[----:B------:R1:W2:Y:S01]  /*4930*/  SYNCS.PHASECHK.TRANS64.TRYWAIT P0, [UR4+0x34480], R5 ;  /* 0x03448005ff0075a7 */ /* 0x0002a20008000144 */
[----:B------:R-:W-:Y:S05]  /*4940*/  @!P1 BRA `(.L_x_45) ;  /* 0x0000000000049947 */ /* 0x000fea0003800000 */
[----:B------:R-:W-:Y:S01]  /*4950*/  BPT.TRAP 0x1 ;  /* 0x000000040000795c */ /* 0x000fe20000300000 */
.L_x_45:
[----:B--2---:R-:W-:Y:S05]  /*4960*/  @P0 BRA `(.L_x_46) ;  /* 0x0000000000080947 */ /* 0x004fea0003800000 */
[----:B------:R-:W2:Y:S02]  /*4970*/  SYNCS.PHASECHK.TRANS64.TRYWAIT P0, [UR4+0x34480], R5 ;  /* 0x03448005ff0075a7 */ /* 0x000ea40008000144 */
[----:B--2---:R-:W-:Y:S05]  /*4980*/  @!P0 BRA `(.L_x_47) ;  /* 0x000000a000408947 */ /* 0x004fea0003800000 */
.L_x_46:
        /* <DEDUP_REMOVED lines=8> */
[----:B------:R-:W-:Y:S02]  /*4a10*/  UISETP.NE.U32.AND UP0, UPT, UR8, URZ, UPT ;  /* 0x0000003f0800728c */ /* 0x000fe4000bf05070 */
[----:B------:R-:W-:Y:S02]  /*4a20*/  ULEA UR10, UR9, UR4, 0xa ;  /* 0x00000004090a7291 */ /* 0x000fe4000f8e503f */
[----:B------:R-:W-:Y:S01]  /*4a30*/  ULEA UR11, UR9, UR5, 0xa ;  /* 0x00000005090b7291 */ /* 0x000fe2000f8e503f */
[----:B------:R-:W-:Y:S02]  /*4a40*/  UMOV UR7, 0x40000040 ;  /* 0x4000004000077882 */ /* 0x000fe40000000000 */
[----:B------:R-:W-:Y:S02]  /*4a50*/  UMOV UR5, 0x40000040 ;  /* 0x4000004000057882 */ /* 0x000fe40000000000 */
[----:B------:R-:W-:-:S02]  /*4a60*/  UMOV UR4, UR10 ;  /* 0x0000000a00047c82 */ /* 0x000fc40008000000 */
[----:B------:R-:W-:Y:S02]  /*4a70*/  UMOV UR6, UR11 ;  /* 0x0000000b00067c82 */ /* 0x000fe40008000000 */
[----:B------:R-:W-:Y:S01]  /*4a80*/  HGMMA.64x128x16.F32 R88, gdesc[UR4], R88, UP0, gsb0 ;  /* 0x01e00000045879f0 */ /* 0x000fe2000b800858 */
[----:B------:R-:W-:Y:S01]  /*4a90*/  UIADD3 UR4, UR10, 0x200, URZ ;  /* 0x000002000a047890 */ /* 0x000fe2000fffe03f */
[----:B------:R-:W-:Y:S01]  /*4aa0*/  UMOV UR5, 0x40000040 ;  /* 0x4000004000057882 */ /* 0x000fe20000000000 */
[----:B------:R-:W-:Y:S02]  /*4ab0*/  WARPGROUP.DEPBAR.LE gsb0, 0x0 ;  /* 0x00008000000079c5 */ /* 0x000fe40000010000 */
[----:B------:R-:W-:-:S07]  /*4ac0*/  WARPGROUP.ARRIVE ;  /* 0x00000000000079c5 */ /* 0x000fce0000000000 */
[----:B------:R-:W-:Y:S01]  /*4ad0*/  HGMMA.64x128x16.F32 R24, gdesc[UR4], R24, UP0, gsb0 ;  /* 0x01e00000041879f0 */ /* 0x000fe2000b800818 */
[----:B------:R-:W-:Y:S02]  /*4ae0*/  UIADD3 UR4, UR10, 0x2, URZ ;  /* 0x000000020a047890 */ /* 0x000fe4000fffe03f */
[----:B------:R-:W-:Y:S01]  /*4af0*/  UIADD3 UR6, UR11, 0x2, URZ ;  /* 0x000000020b067890 */ /* 0x000fe2000fffe03f */
[----:B------:R-:W-:Y:S01]  /*4b00*/  UMOV UR5, 0x40000040 ;  /* 0x4000004000057882 */ /* 0x000fe20000000000 */
[----:B------:R-:W-:Y:S01]  /*4b10*/  UMOV UR7, 0x40000040 ;  /* 0x4000004000077882 */ /* 0x000fe20000000000 */
[----:B------:R-:W-:Y:S02]  /*4b20*/  WARPGROUP.DEPBAR.LE gsb0, 0x0 ;  /* 0x00008000000079c5 */ /* 0x000fe40000010000 */
[----:B------:R-:W-:-:S06]  /*4b30*/  WARPGROUP.ARRIVE ;  /* 0x00000000000079c5 */ /* 0x000fcc0000000000 */
        /* <DEDUP_REMOVED lines=29> */
[----:B------:R-:W-:Y:S03]  /*4d10*/  HGMMA.64x128x16.F32 R24, gdesc[UR4], R24, UP0, gsb0 ;  /* 0x01e00000041879f0 */ /* 0x000fe6000b800818 */
[----:B------:R-:W-:Y:S02]  /*4d20*/  WARPGROUP.DEPBAR.LE gsb0, 0x0 ;  /* 0x00008000000079c5 */ /* 0x000fe40000010000 */
[----:B------:R-:W-:Y:S05]  /*4d30*/  @!P1 BRA `(.L_x_48) ;  /* 0x0000000000049947 */ /* 0x000fea0003800000 */
[----:B------:R-:W-:Y:S01]  /*4d40*/  BPT.TRAP 0x1 ;  /* 0x000000040000795c */ /* 0x000fe20000300000 */
.L_x_48:
[----:B------:R-:W-:Y:S01]  /*4d50*/  ISETP.NE.AND P0, PT, R23, RZ, PT ;  /* 0x000000ff1700720c */ /* 0x000fe20003f05270 */
[----:B------:R-:W-:-:S12]  /*4d60*/  UISETP.GT.U32.AND UP0, UPT, UR47, 0x1, UPT ;  /* 0x000000012f00788c */ /* 0x000fd8000bf04070 */
[----:B-12---:R-:W-:-:S05]  /*4d70*/  @P0 LEA R5, R4, UR50, 0x3 ;  /* 0x0000003204050c11 */ /* 0x006fca000f8e18ff */
[----:B------:R-:W-:-:S05]  /*4d80*/  @P0 VIADD R5, R5, 0x344b0 ;  /* 0x000344b005050836 */ /* 0x000fca0000000000 */
[----:B------:R-:W-:-:S04]  /*4d90*/  @P0 PRMT R5, R22, 0x654, R5 ;  /* 0x0000065416050816 */ /* 0x000fc80000000005 */
[----:B------:R1:W-:Y:S01]  /*4da0*/  @P0 SYNCS.ARRIVE.TRANS64.RED.A1T0 RZ, [R5+URZ], RZ ;  /* 0x000000ff05ff09a7 */ /* 0x0003e2000810043f */
[----:B------:R-:W-:-:S13]  /*4db0*/  PLOP3.LUT P0, PT, PT, PT, UP0, 0x80, 0x0 ;  /* 0x000000000000781c */ /* 0x000fda0003f0f008 */
[----:B-1----:R-:W-:Y:S05]  /*4dc0*/  @P0 BRA `(.L_x_49) ;  /* 0x0000000000040947 */ /* 0x002fea0003800000 */
[----:B------:R-:W-:Y:S01]  /*4dd0*/  BPT.TRAP 0x1 ;  /* 0x000000040000795c */ /* 0x000fe20000300000 */
.L_x_49:
[----:B------:R-:W-:Y:S01]  /*4de0*/  UIADD3 UR9, UR9, 0x1, URZ ;  /* 0x0000000109097890 */ /* 0x000fe2000fffe03f */
[C---:B------:R-:W-:Y:S01]  /*4df0*/  ISETP.GT.AND P1, PT, R3.reuse, 0x1, PT ;  /* 0x000000010300780c */ /* 0x040fe20003f24270 */
[----:B------:R-:W-:Y:S01]  /*4e00*/  VIADD R3, R3, 0xffffffff ;  /* 0xffffffff03037836 */ /* 0x000fe20000000000 */
[----:B------:R-:W-:Y:S01]  /*4e10*/  IADD3 R4, R4, 0x1, RZ ;  /* 0x0000000104047810 */ /* 0x000fe20007ffe0ff */
[----:B------:R-:W-:-:S03]  /*4e20*/  UISETP.NE.AND UP0, UPT, UR9, 0x6, UPT ;  /* 0x000000060900788c */ /* 0x000fc6000bf05270 */
[C---:B------:R-:W-:Y:S01]  /*4e30*/  ISETP.NE.AND P0, PT, R4.reuse, 0x6, PT ;  /* 0x000000060400780c */ /* 0x040fe20003f05270 */
[----:B------:R-:W-:Y:S02]  /*4e40*/  USEL UR4, URZ, 0x1, UP0 ;  /* 0x000000013f047887 */ /* 0x000fe40008000000 */
[----:B------:R-:W-:Y:S01]  /*4e50*/  USEL UR9, UR9, URZ, UP0 ;  /* 0x0000003f09097287 */ /* 0x000fe20008000000 */
[----:B------:R-:W-:-:S03]  /*4e60*/  SEL R4, R4, RZ, P0 ;  /* 0x000000ff04047207 */ /* 0x000fc60000000000 */
[----:B------:R-:W-:Y:S01]  /*4e70*/  LOP3.LUT R7, R7, UR4, RZ, 0x3c, !PT ;  /* 0x0000000407077c12 */ /* 0x000fe2000f8e3cff */
[----:B------:R-:W-:Y:S07]  /*4e80*/  @P1 BRA `(.L_x_50) ;  /* 0xfffffff800901947 */ /* 0x000fee000383ffff */
.L_x_43:
[----:B------:R-:W-:Y:S01]  /*4e90*/  ISETP.GE.AND P0, PT, R8, 0x1, PT ;  /* 0x000000010800780c */ /* 0x000fe20003f06270 */
[----:B------:R-:W-:-:S04]  /*4ea0*/  IMAD.U32 R3, RZ, RZ, UR56 ;  /* 0x00000038ff037e24 */ /* 0x000fc8000f8e00ff */
[----:B------:R1:W-:Y:S08]  /*4eb0*/  SYNCS.ARRIVE.TRANS64.A1T0 RZ, [R3+UR51], RZ ;  /* 0x000000ff03ff79a7 */ /* 0x0003f00008100033 */
[----:B-1----:R-:W-:Y:S05]  /*4ec0*/  @!P0 BRA `(.L_x_51) ;  /* 0x0000000000448947 */ /* 0x002fea0003800000 */
[----:B------:R-:W-:-:S06]  /*4ed0*/  UISETP.NE.AND UP0, UPT, UR49, 0x3, UPT ;  /* 0x000000033100788c */ /* 0x000fcc000bf05270 */
[----:B------:R-:W-:-:S13]  /*4ee0*/  PLOP3.LUT P0, PT, PT, PT, UP0, 0x80, 0x0 ;  /* 0x000000000000781c */ /* 0x000fda0003f0f008 */
[----:B------:R-:W-:Y:S05]  /*4ef0*/  @!P0 BRA `(.L_x_52) ;  /* 0x0000000000048947 */ /* 0x000fea0003800000 */
[----:B------:R-:W-:Y:S01]  /*4f00*/  BPT.TRAP 0x1 ;  /* 0x000000040000795c */ /* 0x000fe20000300000 */
.L_x_52:
[----:B------:R-:W-:Y:S01]  /*4f10*/  ISETP.NE.AND P0, PT, R23, RZ, PT ;  /* 0x000000ff1700720c */ /* 0x000fe20003f05270 */
[----:B------:R-:W-:-:S12]  /*4f20*/  UISETP.GT.U32.AND UP0, UPT, UR47, 0x1, UPT ;  /* 0x000000012f00788c */ /* 0x000fd8000bf04070 */
[----:B------:R-:W-:-:S04]  /*4f30*/  @P0 VIADD R3, R6, UR40 ;  /* 0x0000002806030c36 */ /* 0x000fc80008000000 */
[----:B------:R-:W-:-:S05]  /*4f40*/  @P0 IMAD.WIDE.U32 R4, R3, -0x55555555, RZ ;  /* 0xaaaaaaab03040825 */ /* 0x000fca00078e00ff */
[----:B------:R-:W-:-:S05]  /*4f50*/  @P0 SHF.R.U32.HI R4, RZ, 0x2, R5 ;  /* 0x00000002ff040819 */ /* 0x000fca0000011605 */
[----:B------:R-:W-:-:S05]  /*4f60*/  @P0 IMAD R3, R4, -0x6, R3 ;  /* 0xfffffffa04030824 */ /* 0x000fca00078e0203 */
[----:B------:R-:W-:-:S05]  /*4f70*/  @P0 LEA R3, R3, UR50, 0x3 ;  /* 0x0000003203030c11 */ /* 0x000fca000f8e18ff */
[----:B------:R-:W-:-:S05]  /*4f80*/  @P0 VIADD R3, R3, 0x344b0 ;  /* 0x000344b003030836 */ /* 0x000fca0000000000 */
[----:B------:R-:W-:-:S04]  /*4f90*/  @P0 PRMT R3, R22, 0x654, R3 ;  /* 0x0000065416030816 */ /* 0x000fc80000000003 */
[----:B------:R1:W-:Y:S01]  /*4fa0*/  @P0 SYNCS.ARRIVE.TRANS64.RED.A1T0 RZ, [R3+URZ], RZ ;  /* 0x000000ff03ff09a7 */ /* 0x0003e2000810043f */
[----:B------:R-:W-:-:S13]  /*4fb0*/  PLOP3.LUT P0, PT, PT, PT, UP0, 0x80, 0x0 ;  /* 0x000000000000781c */ /* 0x000fda0003f0f008 */
[----:B-1----:R-:W-:Y:S05]  /*4fc0*/  @P0 BRA `(.L_x_51) ;  /* 0x0000000000040947 */ /* 0x002fea0003800000 */
[----:B------:R-:W-:Y:S01]  /*4fd0*/  BPT.TRAP 0x1 ;  /* 0x000000040000795c */ /* 0x000fe20000300000 */
.L_x_51:
[----:B------:R-:W-:Y:S02]  /*4fe0*/  SHF.L.U32 R3, R156, 0x1f, RZ ;  /* 0x0000001f9c037819 */ /* 0x000fe400000006ff */
[----:B------:R-:W-:Y:S02]  /*4ff0*/  R2UR UR4, R8 ;  /* 0x00000000080472ca */ /* 0x000fe400000e0000 */
[----:B------:R-:W1:Y:S11]  /*5000*/  SYNCS.PHASECHK.TRANS64.TRYWAIT P0, [R10+UR48+0x10], R3 ;  /* 0x000010030a0075a7 */ /* 0x000e760008000170 */
[----:B------:R-:W-:-:S04]  /*5010*/  UIADD3 UR4, UR4, 0x3f, URZ ;  /* 0x0000003f04047890 */ /* 0x000fc8000fffe03f */
[----:B------:R-:W-:-:S04]  /*5020*/  USHF.R.S32.HI UR5, URZ, 0x1f, UR4 ;  /* 0x0000001f3f057899 */ /* 0x000fc80008011404 */
[----:B------:R-:W-:-:S04]  /*5030*/  ULEA.HI UR5, UR5, UR4, URZ, 0x6 ;  /* 0x0000000405057291 */ /* 0x000fc8000f8f303f */
[----:B------:R-:W-:Y:S01]  /*5040*/  USHF.R.S32.HI UR5, URZ, 0x6, UR5 ;  /* 0x000000063f057899 */ /* 0x000fe20008011405 */
[----:B-1----:R-:W-:Y:S11]  /*5050*/  @!P0 BRA `(.L_x_53) ;  /* 0x0000009800a48947 */ /* 0x002ff60003800000 */
.L_x_277:
[----:B------:R-:W-:Y:S01]  /*5060*/  UIADD3 UR40, UR5, UR40, URZ ;  /* 0x0000002805287290 */ /* 0x000fe2000fffe03f */
[----:B------:R-:W-:Y:S01]  /*5070*/  LOP3.LUT P0, RZ, R0, 0xff, RZ, 0xc0, !PT ;  /* 0x000000ff00ff7812 */ /* 0x000fe2000780c0ff */
[----:B------:R-:W-:Y:S02]  /*5080*/  UISETP.GE.U32.AND UP1, UPT, UR5, 0x6, UPT ;  /* 0x000000060500788c */ /* 0x000fe4000bf26070 */
[----:B------:R-:W-:-:S04]  /*5090*/  UISETP.GT.U32.AND UP0, UPT, UR40, 0x5, UPT ;  /* 0x000000052800788c */ /* 0x000fc8000bf04070 */
[----:B------:R-:W-:Y:S02]  /*50a0*/  UISETP.LT.U32.AND UP0, UPT, UR5, 0x6, UP0 ;  /* 0x000000060500788c */ /* 0x000fe40008701070 */
[----:B------:R-:W-:Y:S02]  /*50b0*/  UIMAD.WIDE.U32 UR4, UR40, -0x55555555, URZ ;  /* 0xaaaaaaab280478a5 */ /* 0x000fe4000f8e003f */
[----:B------:R-:W-:Y:S02]  /*50c0*/  USEL UR6, URZ, 0x1, !UP0 ;  /* 0x000000013f067887 */ /* 0x000fe4000c000000 */
[----:B------:R-:W-:Y:S02]  /*50d0*/  USHF.R.U32.HI UR4, URZ, 0x2, UR5 ;  /* 0x000000023f047899 */ /* 0x000fe40008011605 */
[----:B------:R-:W-:Y:S02]  /*50e0*/  ULOP3.LUT UR41, UR41, UR6, URZ, 0x3c, !UPT ;  /* 0x0000000629297292 */ /* 0x000fe4000f8e3c3f */
[----:B------:R-:W-:-:S02]  /*50f0*/  UIMAD UR40, UR4, -0x6, UR40 ;  /* 0xfffffffa042878a4 */ /* 0x000fc4000f8e0228 */
[----:B------:R-:W-:Y:S01]  /*5100*/  @UP1 ULOP3.LUT UR41, UR41, 0x1, UR4, 0x78, !UPT ;  /* 0x0000000129291892 */ /* 0x000fe2000f8e7804 */
[----:B------:R-:W-:Y:S11]  /*5110*/  @!P0 BRA `(.L_x_54) ;  /* 0x00000000000c8947 */ /* 0x000ff60003800000 */
[----:B------:R-:W-:-:S04]  /*5120*/  DEPBAR {5,4,3,2,1,0} ;  /* 0x0000003f0000791a */ /* 0x000fc80000000000 */
[----:B------:R2:W-:Y:S02]  /*5130*/  UTMACCTL.IV [UR36] ;  /* 0x00000000240079b9 */ /* 0x0005e40008000000 */
[----:B--2---:R-:W-:Y:S01]  /*5140*/  NOP ;  /* 0x0000000000007918 */ /* 0x004fe20000000000 */
.L_x_54:
[----:B------:R-:W-:Y:S01]  /*5150*/  UIADD3 UR4, UR50, 0x30000, URZ ;  /* 0x0003000032047890 */ /* 0x000fe2000fffe03f */
[----:B------:R-:W-:Y:S02]  /*5160*/  R2UR UR45, R16 ;  /* 0x00000000102d72ca */ /* 0x000fe400000e0000 */
[----:B------:R-:W-:Y:S01]  /*5170*/  R2UR UR46, R17 ;  /* 0x00000000112e72ca */ /* 0x000fe200000e0000 */
[----:B------:R-:W-:-:S06]  /*5180*/  ULOP3.LUT UP0, URZ, UR4, 0x3ff, URZ, 0xc0, !UPT ;  /* 0x000003ff043f7892 */ /* 0x000fcc000f80c03f */
[----:B------:R-:W-:-:S04]  /*5190*/  PLOP3.LUT P0, PT, PT, PT, UP0, 0x80, 0x0 ;  /* 0x000000000000781c */ /* 0x000fc80003f0f008 */
[----:B------:R-:W-:Y:S02]  /*51a0*/  USHF.L.U32 UR45, UR45, 0x7, URZ ;  /* 0x000000072d2d7899 */ /* 0x000fe4000800063f */
[----:B------:R-:W-:-:S07]  /*51b0*/  USHF.L.U32 UR46, UR46, 0x7, URZ ;  /* 0x000000072e2e7899 */ /* 0x000fce000800063f */
[----:B------:R-:W-:Y:S05]  /*51c0*/  @!P0 BRA `(.L_x_55) ;  /* 0x00000000007c8947 */ /* 0x000fea0003800000 */
[----:B------:R-:W-:Y:S01]  /*51d0*/  MOV R16, 0x0 ;  /* 0x0000000000107802 */ /* 0x000fe20000000f00 */
[----:B------:R-:W-:Y:S01]  /*51e0*/  ULDC.64 UR4, c[0x4][0x68] ;  /* 0x01001a0000047ab9 */ /* 0x000fe20000000a00 */
[----:B------:R-:W-:Y:S01]  /*51f0*/  ULDC.64 UR6, c[0x4][0x8] ;  /* 0x0100020000067ab9 */ /* 0x000fe20000000a00 */
[----:B-1----:R-:W-:Y:S01]  /*5200*/  IMAD.U32 R4, RZ, RZ, UR4 ;  /* 0x00000004ff047e24 */ /* 0x002fe2000f8e00ff */
[----:B------:R1:W2:Y:S01]  /*5210*/  LDC.64 R14, c[0x4][R16] ;  /* 0x01000000100e7b82 */ /* 0x0002a20000000a00 */
[----:B------:R-:W-:Y:S01]  /*5220*/  IMAD.U32 R5, RZ, RZ, UR5 ;  /* 0x00000005ff057e24 */ /* 0x000fe2000f8e00ff */
[----:B------:R-:W-:Y:S01]  /*5230*/  ULDC.64 UR4, c[0x4][0x70] ;  /* 0x01001c0000047ab9 */ /* 0x000fe20000000a00 */
[----:B------:R-:W-:Y:S01]  /*5240*/  IMAD.U32 R10, RZ, RZ, UR6 ;  /* 0x00000006ff0a7e24 */ /* 0x000fe2000f8e00ff */
[----:B------:R-:W-:Y:S01]  /*5250*/  MOV R11, UR7 ;  /* 0x00000007000b7c02 */ /* 0x000fe20008000f00 */
[----:B------:R-:W-:Y:S02]  /*5260*/  IMAD.U32 R6, RZ, RZ, UR4 ;  /* 0x00000004ff067e24 */ /* 0x000fe4000f8e00ff */
[----:B------:R-:W-:-:S02]  /*5270*/  IMAD.U32 R7, RZ, RZ, UR5 ;  /* 0x00000005ff077e24 */ /* 0x000fc4000f8e00ff */
[----:B------:R-:W-:Y:S02]  /*5280*/  IMAD.MOV.U32 R8, RZ, RZ, 0x70 ;  /* 0x00000070ff087424 */ /* 0x000fe400078e00ff */
[----:B------:R-:W-:Y:S02]  /*5290*/  IMAD.MOV.U32 R12, RZ, RZ, 0x1 ;  /* 0x00000001ff0c7424 */ /* 0x000fe400078e00ff */
[----:B-1----:R-:W-:-:S07]  /*52a0*/  IMAD.MOV.U32 R13, RZ, RZ, RZ ;  /* 0x000000ffff0d7224 */ /* 0x002fce00078e00ff */
[----:B------:R-:W-:-:S07]  /*52b0*/  LEPC R20, `(.L_x_56) ;  /* 0x000000001014794e */ /* 0x000fce0000000000 */
[----:B--2---:R-:W-:Y:S05]  /*52c0*/  CALL.ABS.NOINC R14 ;  /* 0x000000000e007343 */ /* 0x004fea0003c00000 */
.L_x_56:
[----:B------:R-:W1:Y:S01]  /*52d0*/  LDC.64 R16, c[0x4][R16] ;  /* 0x0100000010107b82 */ /* 0x000e620000000a00 */
[----:B------:R-:W-:Y:S01]  /*52e0*/  ULDC.64 UR4, c[0x4][0x68] ;  /* 0x01001a0000047ab9 */ /* 0x000fe20000000a00 */
[----:B------:R-:W-:Y:S01]  /*52f0*/  ULDC.64 UR6, c[0x4][0x8] ;  /* 0x0100020000067ab9 */ /* 0x000fe20000000a00 */
[----:B------:R-:W-:Y:S01]  /*5300*/  IMAD.U32 R4, RZ, RZ, UR4 ;  /* 0x00000004ff047e24 */ /* 0x000fe2000f8e00ff */
[----:B------:R-:W-:Y:S01]  /*5310*/  MOV R8, 0x70 ;  /* 0x0000007000087802 */ /* 0x000fe20000000f00 */
[----:B------:R-:W-:Y:S01]  /*5320*/  IMAD.U32 R5, RZ, RZ, UR5 ;  /* 0x00000005ff057e24 */ /* 0x000fe2000f8e00ff */
[----:B------:R-:W-:Y:S01]  /*5330*/  ULDC.64 UR4, c[0x4][0x70] ;  /* 0x01001c0000047ab9 */ /* 0x000fe20000000a00 */
[----:B------:R-:W-:Y:S02]  /*5340*/  IMAD.U32 R10, RZ, RZ, UR6 ;  /* 0x00000006ff0a7e24 */ /* 0x000fe4000f8e00ff */
[----:B------:R-:W-:Y:S02]  /*5350*/  IMAD.U32 R6, RZ, RZ, UR4 ;  /* 0x00000004ff067e24 */ /* 0x000fe4000f8e00ff */
[----:B------:R-:W-:-:S02]  /*5360*/  IMAD.U32 R7, RZ, RZ, UR5 ;  /* 0x00000005ff077e24 */ /* 0x000fc4000f8e00ff */
[----:B------:R-:W-:Y:S02]  /*5370*/  IMAD.U32 R11, RZ, RZ, UR7 ;  /* 0x00000007ff0b7e24 */ /* 0x000fe4000f8e00ff */
[----:B------:R-:W-:Y:S02]  /*5380*/  IMAD.MOV.U32 R12, RZ, RZ, 0x1 ;  /* 0x00000001ff0c7424 */ /* 0x000fe400078e00ff */
[----:B------:R-:W-:-:S07]  /*5390*/  IMAD.MOV.U32 R13, RZ, RZ, RZ ;  /* 0x000000ffff0d7224 */ /* 0x000fce00078e00ff */
[----:B------:R-:W-:-:S07]  /*53a0*/  LEPC R20, `(.L_x_55) ;  /* 0x000000001014794e */ /* 0x000fce0000000000 */
[----:B-1----:R-:W-:Y:S05]  /*53b0*/  CALL.ABS.NOINC R16 ;  /* 0x0000000010007343 */ /* 0x002fea0003c00000 */
.L_x_55:
[----:B------:R-:W-:Y:S02]  /*53c0*/  ULDC.64 UR4, c[0x0][0x590] ;  /* 0x0001640000047ab9 */ /* 0x000fe40000000a00 */
[----:B------:R-:W-:-:S04]  /*53d0*/  ISETP.NE.U32.AND P0, PT, RZ, UR4, PT ;  /* 0x00000004ff007c0c */ /* 0x000fc8000bf05070 */
[----:B------:R-:W-:-:S13]  /*53e0*/  ISETP.NE.AND.EX P0, PT, RZ, UR5, PT, P0 ;  /* 0x00000005ff007c0c */ /* 0x000fda000bf05300 */
[----:B------:R-:W-:Y:S05]  /*53f0*/  @!P0 BRA `(.L_x_57) ;  /* 0x0000000000148947 */ /* 0x000fea0003800000 */
[----:B-1----:R-:W-:-:S04]  /*5400*/  LEA R4, P0, R18, UR4, 0x3 ;  /* 0x0000000412047c11 */ /* 0x002fc8000f8018ff */
[----:B------:R-:W-:-:S06]  /*5410*/  LEA.HI.X R5, R18, UR5, R19, 0x3, P0 ;  /* 0x0000000512057c11 */ /* 0x000fcc00080f1c13 */
[----:B------:R-:W2:Y:S04]  /*5420*/  LDG.E.64 R4, desc[UR38][R4.64] ;  /* 0x0000002604047981 */ /* 0x000ea8000c1e1b00 */
[----:B--2---:R1:W5:Y:S01]  /*5430*/  LD.E R0, desc[UR38][R4.64] ;  /* 0x0000002604007980 */ /* 0x004362000c101900 */
[----:B------:R-:W-:Y:S05]  /*5440*/  BRA `(.L_x_58) ;  /* 0x0000000000307947 */ /* 0x000fea0003800000 */
.L_x_57:
[----:B------:R-:W-:Y:S02]  /*5450*/  ULDC.64 UR4, c[0x0][0x588] ;  /* 0x0001620000047ab9 */ /* 0x000fe40000000a00 */
[----:B------:R-:W-:-:S04]  /*5460*/  ISETP.NE.U32.AND P0, PT, RZ, UR4, PT ;  /* 0x00000004ff007c0c */ /* 0x000fc8000bf05070 */
[----:B------:R-:W-:-:S13]  /*5470*/  ISETP.NE.AND.EX P0, PT, RZ, UR5, PT, P0 ;  /* 0x00000005ff007c0c */ /* 0x000fda000bf05300 */
[----:B------:R-:W-:Y:S05]  /*5480*/  @!P0 BRA `(.L_x_59) ;  /* 0x0000000000188947 */ /* 0x000fea0003800000 */
[----:B-1----:R-:W1:Y:S01]  /*5490*/  LDC.64 R4, c[0x0][0x588] ;  /* 0x00016200ff047b82 */ /* 0x002e620000000a00 */
[----:B------:R-:W-:Y:S02]  /*54a0*/  ULDC UR4, c[0x0][0x598] ;  /* 0x0001660000047ab9 */ /* 0x000fe40000000800 */
[----:B------:R-:W-:-:S04]  /*54b0*/  IMAD R3, R18, UR4, RZ ;  /* 0x0000000412037c24 */ /* 0x000fc8000f8e02ff */
[----:B-1----:R-:W-:-:S05]  /*54c0*/  IMAD.WIDE R4, R3, 0x4, R4 ;  /* 0x0000000403047825 */ /* 0x002fca00078e0204 */
[----:B------:R2:W5:Y:S01]  /*54d0*/  LDG.E R0, desc[UR38][R4.64] ;  /* 0x0000002604007981 */ /* 0x000562000c1e1900 */
[----:B------:R-:W-:Y:S05]  /*54e0*/  BRA `(.L_x_58) ;  /* 0x0000000000087947 */ /* 0x000fea0003800000 */
.L_x_59:
[----:B------:R-:W-:Y:S02]  /*54f0*/  ULDC UR4, c[0x0][0x580] ;  /* 0x0001600000047ab9 */ /* 0x000fe40000000800 */
[----:B------:R-:W-:-:S07]  /*5500*/  IMAD.U32 R0, RZ, RZ, UR4 ;  /* 0x00000004ff007e24 */ /* 0x000fce000f8e00ff */
.L_x_58:
[----:B------:R-:W-:Y:S02]  /*5510*/  ULDC.64 UR4, c[0x0][0x5b8] ;  /* 0x00016e0000047ab9 */ /* 0x000fe40000000a00 */
[----:B------:R-:W-:-:S04]  /*5520*/  ISETP.NE.U32.AND P0, PT, RZ, UR4, PT ;  /* 0x00000004ff007c0c */ /* 0x000fc8000bf05070 */
[----:B------:R-:W-:-:S13]  /*5530*/  ISETP.NE.AND.EX P0, PT, RZ, UR5, PT, P0 ;  /* 0x00000005ff007c0c */ /* 0x000fda000bf05300 */
[----:B------:R-:W-:Y:S05]  /*5540*/  @!P0 BRA `(.L_x_60) ;  /* 0x0000000000148947 */ /* 0x000fea0003800000 */
[----:B-12---:R-:W-:-:S04]  /*5550*/  LEA R4, P0, R18, UR4, 0x3 ;  /* 0x0000000412047c11 */ /* 0x006fc8000f8018ff */
[----:B------:R-:W-:-:S06]  /*5560*/  LEA.HI.X R5, R18, UR5, R19, 0x3, P0 ;  /* 0x0000000512057c11 */ /* 0x000fcc00080f1c13 */
[----:B------:R-:W2:Y:S04]  /*5570*/  LDG.E.64 R4, desc[UR38][R4.64] ;  /* 0x0000002604047981 */ /* 0x000ea8000c1e1b00 */
[----:B--2---:R1:W5:Y:S01]  /*5580*/  LD.E R3, desc[UR38][R4.64] ;  /* 0x0000002604037980 */ /* 0x004362000c101900 */
[----:B------:R-:W-:Y:S05]  /*5590*/  BRA `(.L_x_61) ;  /* 0x0000000000307947 */ /* 0x000fea0003800000 */
.L_x_60:
[----:B------:R-:W-:Y:S02]  /*55a0*/  ULDC.64 UR4, c[0x0][0x5b0] ;  /* 0x00016c0000047ab9 */ /* 0x000fe40000000a00 */
[----:B------:R-:W-:-:S04]  /*55b0*/  ISETP.NE.U32.AND P0, PT, RZ, UR4, PT ;  /* 0x00000004ff007c0c */ /* 0x000fc8000bf05070 */
[----:B------:R-:W-:-:S13]  /*55c0*/  ISETP.NE.AND.EX P0, PT, RZ, UR5, PT, P0 ;  /* 0x00000005ff007c0c */ /* 0x000fda000bf05300 */
[----:B------:R-:W-:Y:S05]  /*55d0*/  @!P0 BRA `(.L_x_62) ;  /* 0x0000000000188947 */ /* 0x000fea0003800000 */
[----:B-12---:R-:W1:Y:S01]  /*55e0*/  LDC.64 R4, c[0x0][0x5b0] ;  /* 0x00016c00ff047b82 */ /* 0x006e620000000a00 */
[----:B------:R-:W-:Y:S02]  /*55f0*/  ULDC UR4, c[0x0][0x5c0] ;  /* 0x0001700000047ab9 */ /* 0x000fe40000000800 */
[----:B------:R-:W-:-:S04]  /*5600*/  IMAD R3, R18, UR4, RZ ;  /* 0x0000000412037c24 */ /* 0x000fc8000f8e02ff */
[----:B-1----:R-:W-:-:S05]  /*5610*/  IMAD.WIDE R4, R3, 0x4, R4 ;  /* 0x0000000403047825 */ /* 0x002fca00078e0204 */
[----:B------:R2:W5:Y:S01]  /*5620*/  LDG.E R3, desc[UR38][R4.64] ;  /* 0x0000002604037981 */ /* 0x000562000c1e1900 */
[----:B------:R-:W-:Y:S05]  /*5630*/  BRA `(.L_x_61) ;  /* 0x0000000000087947 */ /* 0x000fea0003800000 */
.L_x_62:
[----:B------:R-:W-:Y:S02]  /*5640*/  ULDC UR4, c[0x0][0x5a8] ;  /* 0x00016a0000047ab9 */ /* 0x000fe40000000800 */
[----:B-1----:R-:W-:-:S07]  /*5650*/  IMAD.U32 R3, RZ, RZ, UR4 ;  /* 0x00000004ff037e24 */ /* 0x002fce000f8e00ff */
.L_x_61:
[----:B------:R-:W-:Y:S01]  /*5660*/  ISETP.GT.U32.AND P0, PT, R153, 0x3e, PT ;  /* 0x0000003e9900780c */ /* 0x000fe20003f04070 */
[----:B------:R-:W-:Y:S01]  /*5670*/  BSSY B0, `(.L_x_63) ;  /* 0x0000007000007945 */ /* 0x000fe20003800000 */
[----:B------:R-:W-:-:S11]  /*5680*/  PRMT R8, RZ, 0x7610, R8 ;  /* 0x00007610ff087816 */ /* 0x000fd60000000008 */
[----:B------:R-:W-:Y:S05]  /*5690*/  @P0 BRA `(.L_x_64) ;  /* 0x0000000000100947 */ /* 0x000fea0003800000 */
[----:B------:R-:W-:-:S03]  /*56a0*/  UMOV UR4, 0xffffffff ;  /* 0xffffffff00047882 */ /* 0x000fc60000000000 */
[----:B------:R-:W-:Y:S05]  /*56b0*/  BRA.DIV UR4, `(.L_x_65) ;  /* 0x0000009604287947 */ /* 0x000fea000b800000 */
[----:B------:R-:W-:-:S13]  /*56c0*/  ELECT P6, URZ, PT ;  /* 0x00000000003f782f */ /* 0x000fda00038c0000 */
.L_x_279:
[----:B------:R-:W-:-:S07]  /*56d0*/  SEL R8, RZ, 0x1, !P6 ;  /* 0x00000001ff087807 */ /* 0x000fce0007000000 */
.L_x_64:
[----:B------:R-:W-:Y:S05]  /*56e0*/  BSYNC B0 ;  /* 0x0000000000007941 */ /* 0x000fea0003800000 */
.L_x_63:
[----:B-12---:R-:W-:-:S05]  /*56f0*/  IMAD.U32 R4, RZ, RZ, UR55 ;  /* 0x00000037ff047e24 */ /* 0x006fca000f8e00ff */
[----:B------:R-:W-:-:S13]  /*5700*/  ISETP.NE.AND P0, PT, R4, 0x3, PT ;  /* 0x000000030400780c */ /* 0x000fda0003f05270 */
[----:B------:R-:W-:Y:S05]  /*5710*/  @!P0 BRA `(.L_x_66) ;  /* 0x0000000000048947 */ /* 0x000fea0003800000 */
[----:B------:R-:W-:Y:S01]  /*5720*/  BPT.TRAP 0x1 ;  /* 0x000000040000795c */ /* 0x000fe20000300000 */
.L_x_66:
[----:B------:R-:W-:Y:S01]  /*5730*/  SHF.L.U32 R16, RZ, 0x1f, RZ ;  /* 0x0000001fff107819 */ /* 0x000fe200000006ff */
[----:B------:R-:W-:Y:S01]  /*5740*/  IMAD.MOV.U32 R4, RZ, RZ, RZ ;  /* 0x000000ffff047224 */ /* 0x000fe200078e00ff */
[----:B-----5:R-:W-:Y:S02]  /*5750*/  FSETP.NEU.AND P1, PT, R0, RZ, PT ;  /* 0x000000ff0000720b */ /* 0x020fe40003f2d000 */
[----:B------:R-:W1:Y:S11]  /*5760*/  SYNCS.PHASECHK.TRANS64.TRYWAIT P2, [UR50+0x344e0], R16 ;  /* 0x0344e010ff0075a7 */ /* 0x000e760008040172 */
[----:B------:R-:W-:Y:S01]  /*5770*/  @P1 LEA R12, R152, UR50, 0x1 ;  /* 0x00000032980c1c11 */ /* 0x000fe2000f8e08ff */
[----:B-1----:R-:W-:Y:S06]  /*5780*/  @!P2 BRA `(.L_x_67) ;  /* 0x00000094000ca947 */ /* 0x002fec0003800000 */
.L_x_280:
[----:B------:R-:W-:Y:S05]  /*5790*/  @P1 WARPSYNC.ALL ;  /* 0x0000000000001948 */ /* 0x000fea0003800000 */
[----:B-1----:R-:W1:Y:S01]  /*57a0*/  @P1 LDSM.16.MT88.4 R4, [R12+0x30000] ;  /* 0x030000000c04183b */ /* 0x002e620000004200 */
[----:B------:R-:W-:Y:S01]  /*57b0*/  PRMT R8, R8, 0x9910, RZ ;  /* 0x0000991008087816 */ /* 0x000fe200000000ff */
[----:B------:R-:W-:Y:S01]  /*57c0*/  BSSY B0, `(.L_x_68) ;  /* 0x000000d000007945 */ /* 0x000fe20003800000 */
[-C--:B------:R-:W-:Y:S01]  /*57d0*/  FMUL R88, R88, R3.reuse ;  /* 0x0000000358587220 */ /* 0x080fe20000400000 */
[-C--:B------:R-:W-:Y:S01]  /*57e0*/  FMUL R14, R89, R3.reuse ;  /* 0x00000003590e7220 */ /* 0x080fe20000400000 */
[----:B------:R-:W-:Y:S01]  /*57f0*/  ISETP.NE.AND P2, PT, R8, RZ, PT ;  /* 0x000000ff0800720c */ /* 0x000fe20003f45270 */
[----:B------:R-:W-:Y:S01]  /*5800*/  FMUL R90, R90, R3 ;  /* 0x000000035a5a7220 */ /* 0x000fe20000400000 */
[----:B------:R2:W3:Y:S01]  /*5810*/  @P1 LDSM.16.MT88.4 R8, [R12+0x30800] ;  /* 0x030800000c08183b */ /* 0x0004e20000004200 */
[----:B-1----:R-:W-:-:S02]  /*5820*/  HADD2.F32 R13, -RZ, R4.H0_H0 ;  /* 0x20000004ff0d7230 */ /* 0x002fc40000004100 */
[----:B------:R-:W-:Y:S01]  /*5830*/  HADD2.F32 R15, -RZ, R4.H1_H1 ;  /* 0x30000004ff0f7230 */ /* 0x000fe20000004100 */
[----:B--2---:R-:W-:Y:S07]  /*5840*/  @P1 BRA `(.L_x_69) ;  /* 0x0000000000101947 */ /* 0x004fee0003800000 */
[----:B------:R-:W-:Y:S01]  /*5850*/  IMAD.MOV.U32 R5, RZ, RZ, RZ ;  /* 0x000000ffff057224 */ /* 0x000fe200078e00ff */
[----:B------:R-:W-:Y:S02]  /*5860*/  CS2R R6, SRZ ;  /* 0x0000000000067805 */ /* 0x000fe4000001ff00 */
[----:B---3--:R-:W-:Y:S02]  /*5870*/  CS2R R8, SRZ ;  /* 0x0000000000087805 */ /* 0x008fe4000001ff00 */
[----:B------:R-:W-:-:S07]  /*5880*/  CS2R R10, SRZ ;  /* 0x00000000000a7805 */ /* 0x000fce000001ff00 */
.L_x_69:
[----:B------:R-:W-:Y:S05]  /*5890*/  BSYNC B0 ;  /* 0x0000000000007941 */ /* 0x000fea0003800000 */
.L_x_68:
[--C-:B------:R-:W-:Y:S02]  /*58a0*/  HADD2.F32 R17, -RZ, R5.reuse.H0_H0 ;  /* 0x20000005ff117230 */ /* 0x100fe40000004100 */
[----:B------:R-:W-:Y:S01]  /*58b0*/  FMUL R18, R91, R3 ;  /* 0x000000035b127220 */ /* 0x000fe20000400000 */
[----:B------:R-:W-:Y:S02]  /*58c0*/  HADD2.F32 R19, -RZ, R5.H1_H1 ;  /* 0x30000005ff137230 */ /* 0x000fe40000004100 */
[-C--:B------:R-:W-:Y:S01]  /*58d0*/  FFMA R12, R13, R0.reuse, R88 ;  /* 0x000000000d0c7223 */ /* 0x080fe20000000058 */
[-C--:B------:R-:W-:Y:S01]  /*58e0*/  FFMA R21, R15, R0.reuse, R14 ;  /* 0x000000000f157223 */ /* 0x080fe2000000000e */
[-C--:B------:R-:W-:Y:S01]  /*58f0*/  FFMA R90, R17, R0.reuse, R90 ;  /* 0x00000000115a7223 */ /* 0x080fe2000000005a */
[--C-:B------:R-:W-:Y:S02]  /*5900*/  HADD2.F32 R13, -RZ, R6.reuse.H0_H0 ;  /* 0x20000006ff0d7230 */ /* 0x100fe40000004100 */
[----:B------:R-:W-:Y:S01]  /*5910*/  FFMA R89, R19, R0, R18 ;  /* 0x0000000013597223 */ /* 0x000fe20000000012 */
[----:B------:R-:W-:-:S02]  /*5920*/  HADD2.F32 R15, -RZ, R6.H1_H1 ;  /* 0x30000006ff0f7230 */ /* 0x000fc40000004100 */
[-C--:B------:R-:W-:Y:S01]  /*5930*/  FMUL R92, R92, R3.reuse ;  /* 0x000000035c5c7220 */ /* 0x080fe20000400000 */
[-C--:B------:R-:W-:Y:S01]  /*5940*/  FMUL R18, R93, R3.reuse ;  /* 0x000000035d127220 */ /* 0x080fe20000400000 */
[--C-:B------:R-:W-:Y:S02]  /*5950*/  HADD2.F32 R17, -RZ, R7.reuse.H0_H0 ;  /* 0x20000007ff117230 */ /* 0x100fe40000004100 */
[-C--:B------:R-:W-:Y:S01]  /*5960*/  FMUL R94, R94, R3.reuse ;  /* 0x000000035e5e7220 */ /* 0x080fe20000400000 */
[----:B------:R-:W-:Y:S02]  /*5970*/  HADD2.F32 R19, -RZ, R7.H1_H1 ;  /* 0x30000007ff137230 */ /* 0x000fe40000004100 */
[----:B------:R-:W-:Y:S01]  /*5980*/  FMUL R20, R95, R3 ;  /* 0x000000035f147220 */ /* 0x000fe20000400000 */
[-C--:B------:R-:W-:Y:S01]  /*5990*/  FFMA R14, R13, R0.reuse, R92 ;  /* 0x000000000d0e7223 */ /* 0x080fe2000000005c */
[-C--:B------:R-:W-:Y:S01]  /*59a0*/  FFMA R91, R15, R0.reuse, R18 ;  /* 0x000000000f5b7223 */ /* 0x080fe20000000012 */
[-C--:B------:R-:W-:Y:S01]  /*59b0*/  FFMA R94, R17, R0.reuse, R94 ;  /* 0x00000000115e7223 */ /* 0x080fe2000000005e */
[----:B------:R-:W-:Y:S01]  /*59c0*/  FFMA R93, R19, R0, R20 ;  /* 0x00000000135d7223 */ /* 0x000fe20000000014 */
[----:B---3--:R-:W-:-:S02]  /*59d0*/  HADD2.F32 R13, -RZ, R8.H0_H0 ;  /* 0x20000008ff0d7230 */ /* 0x008fc40000004100 */
[-C--:B------:R-:W-:Y:S01]  /*59e0*/  FMUL R96, R96, R3.reuse ;  /* 0x0000000360607220 */ /* 0x080fe20000400000 */
[----:B------:R-:W-:Y:S02]  /*59f0*/  HADD2.F32 R15, -RZ, R8.H1_H1 ;  /* 0x30000008ff0f7230 */ /* 0x000fe40000004100 */
        /* <DEDUP_REMOVED lines=9> */
[----:B------:R-:W-:-:S02]  /*5a90*/  HADD2.F32 R13, -RZ, R10.H0_H0 ;  /* 0x2000000aff0d7230 */ /* 0x000fc40000004100 */
        /* <DEDUP_REMOVED lines=11> */
[----:B------:R-:W-:Y:S01]  /*5b50*/  F2FP.F16.F32.PACK_AB R97, R97, R98 ;  /* 0x000000626161723e */ /* 0x000fe200000000ff */
[----:B------:R-:W-:Y:S05]  /*5b60*/  WARPSYNC.ALL ;  /* 0x0000000000007948 */ /* 0x000fea0003800000 */
[----:B------:R-:W-:Y:S01]  /*5b70*/  F2FP.F16.F32.PACK_AB R98, R99, R100 ;  /* 0x000000646362723e */ /* 0x000fe200000000ff */
[----:B------:R-:W-:Y:S01]  /*5b80*/  BSSY B0, `(.L_x_70) ;  /* 0x0000016000007945 */ /* 0x000fe20003800000 */
[----:B------:R-:W-:-:S02]  /*5b90*/  F2FP.F16.F32.PACK_AB R99, R20, R17 ;  /* 0x000000111463723e */ /* 0x000fc400000000ff */
[----:B------:R-:W-:Y:S02]  /*5ba0*/  F2FP.F16.F32.PACK_AB R12, R21, R12 ;  /* 0x0000000c150c723e */ /* 0x000fe400000000ff */
[----:B------:R-:W-:Y:S02]  /*5bb0*/  F2FP.F16.F32.PACK_AB R13, R89, R90 ;  /* 0x0000005a590d723e */ /* 0x000fe400000000ff */
[----:B------:R-:W-:Y:S02]  /*5bc0*/  F2FP.F16.F32.PACK_AB R14, R91, R14 ;  /* 0x0000000e5b0e723e */ /* 0x000fe400000000ff */
[----:B------:R-:W-:Y:S02]  /*5bd0*/  F2FP.F16.F32.PACK_AB R15, R93, R94 ;  /* 0x0000005e5d0f723e */ /* 0x000fe400000000ff */
[----:B------:R-:W-:Y:S02]  /*5be0*/  LEA R17, R152, UR50, 0x1 ;  /* 0x0000003298117c11 */ /* 0x000fe4000f8e08ff */
[----:B------:R-:W-:-:S03]  /*5bf0*/  F2FP.F16.F32.PACK_AB R96, R95, R96 ;  /* 0x000000605f60723e */ /* 0x000fc600000000ff */
[----:B------:R1:W-:Y:S04]  /*5c00*/  STSM.16.MT88.4 [R17+0x30000], R12 ;  /* 0x0300000c11007844 */ /* 0x0003e80000004200 */
[----:B------:R1:W-:Y:S01]  /*5c10*/  STSM.16.MT88.4 [R17+0x30800], R96 ;  /* 0x0308006011007844 */ /* 0x0003e20000004200 */
[----:B------:R-:W-:Y:S01]  /*5c20*/  @!PT LDS RZ, [RZ] ;  /* 0x00000000fffff984 */ /* 0x000fe20000000800 */
[----:B------:R-:W-:Y:S01]  /*5c30*/  @!PT LDS RZ, [RZ] ;  /* 0x00000000fffff984 */ /* 0x000fe20000000800 */
[----:B------:R-:W-:Y:S01]  /*5c40*/  @!PT LDS RZ, [RZ] ;  /* 0x00000000fffff984 */ /* 0x000fe20000000800 */
[----:B------:R-:W-:Y:S01]  /*5c50*/  @!PT LDS RZ, [RZ] ;  /* 0x00000000fffff984 */ /* 0x000fe20000000800 */
[----:B------:R2:W-:Y:S06]  /*5c60*/  MEMBAR.ALL.CTA ;  /* 0x0000000000007992 */ /* 0x0005ec0000008000 */
[----:B--2---:R-:W2:Y:S02]  /*5c70*/  FENCE.VIEW.ASYNC.S ;  /* 0x00000000000073c6 */ /* 0x004ea40000000000 */
[----:B--2---:R-:W-:Y:S06]  /*5c80*/  BAR.SYNC.DEFER_BLOCKING 0x1, 0x80 ;  /* 0x0042000000007b1d */ /* 0x004fec0000010000 */
[----:B------:R-:W-:Y:S05]  /*5c90*/  @!P2 BRA `(.L_x_71) ;  /* 0x000000000010a947 */ /* 0x000fea0003800000 */
[----:B------:R-:W-:-:S09]  /*5ca0*/  UIADD3 UR44, UR50, 0x30000, URZ ;  /* 0x00030000322c7890 */ /* 0x000fd2000fffe03f */
[----:B------:R2:W-:Y:S01]  /*5cb0*/  UTMASTG.2D [UR44], [UR36] ;  /* 0x0000002c240073b5 */ /* 0x0005e20008008000 */
[----:B------:R0:W-:Y:S01]  /*5cc0*/  UTMACMDFLUSH ;  /* 0x00000000000079b7 */ /* 0x0001e20000000000 */
[----:B--2---:R-:W-:-:S04]  /*5cd0*/  DEPBAR.LE SB0, 0x1 ;  /* 0x000080400000791a */ /* 0x004fc80000000000 */
.L_x_71:
[----:B------:R-:W-:Y:S05]  /*5ce0*/  BSYNC B0 ;  /* 0x0000000000007941 */ /* 0x000fea0003800000 */
.L_x_70:
[----:B------:R-:W-:Y:S06]  /*5cf0*/  BAR.SYNC.DEFER_BLOCKING 0x1, 0x80 ;  /* 0x0042000000007b1d */ /* 0x000fec0000010000 */
[----:B------:R-:W-:Y:S05]  /*5d00*/  @!P0 BRA `(.L_x_72) ;  /* 0x0000000000048947 */ /* 0x000fea0003800000 */
[----:B------:R-:W-:Y:S01]  /*5d10*/  BPT.TRAP 0x1 ;  /* 0x000000040000795c */ /* 0x000fe20000300000 */
.L_x_72:
[----:B------:R-:W2:Y:S02]  /*5d20*/  SYNCS.PHASECHK.TRANS64.TRYWAIT P3, [UR50+0x344e8], R16 ;  /* 0x0344e810ff0075a7 */ /* 0x000ea40008060172 */
[----:B--2---:R-:W-:Y:S05]  /*5d30*/  @!P3 BRA `(.L_x_73) ;  /* 0x0000008c00b8b947 */ /* 0x004fea0003800000 */
.L_x_281:
[----:B------:R-:W-:Y:S05]  /*5d40*/  @P1 WARPSYNC.ALL ;  /* 0x0000000000001948 */ /* 0x000fea0003800000 */
[----:B------:R-:W2:Y:S01]  /*5d50*/  @P1 LDSM.16.MT88.4 R4, [R17+0x31000] ;  /* 0x031000001104183b */ /* 0x000ea20000004200 */
[-C--:B-1----:R-:W-:Y:S01]  /*5d60*/  FMUL R13, R24, R3.reuse ;  /* 0x00000003180d7220 */ /* 0x082fe20000400000 */
[-C--:B------:R-:W-:Y:S01]  /*5d70*/  FMUL R25, R25, R3.reuse ;  /* 0x0000000319197220 */ /* 0x080fe20000400000 */
[-C--:B------:R-:W-:Y:S01]  /*5d80*/  FMUL R15, R26, R3.reuse ;  /* 0x000000031a0f7220 */ /* 0x080fe20000400000 */
[----:B------:R-:W1:Y:S01]  /*5d90*/  @P1 LDSM.16.MT88.4 R8, [R17+0x31800] ;  /* 0x031800001108183b */ /* 0x000e620000004200 */
[-C--:B------:R-:W-:Y:S01]  /*5da0*/  FMUL R27, R27, R3.reuse ;  /* 0x000000031b1b7220 */ /* 0x080fe20000400000 */
[-C--:B------:R-:W-:Y:S01]  /*5db0*/  FMUL R19, R28, R3.reuse ;  /* 0x000000031c137220 */ /* 0x080fe20000400000 */
[-C--:B------:R-:W-:Y:S01]  /*5dc0*/  FMUL R29, R29, R3.reuse ;  /* 0x000000031d1d7220 */ /* 0x080fe20000400000 */
[-C--:B------:R-:W-:Y:S01]  /*5dd0*/  FMUL R21, R30, R3.reuse ;  /* 0x000000031e157220 */ /* 0x080fe20000400000 */
[-C--:B------:R-:W-:Y:S01]  /*5de0*/  FMUL R31, R31, R3.reuse ;  /* 0x000000031f1f7220 */ /* 0x080fe20000400000 */
[-C--:B------:R-:W-:Y:S01]  /*5df0*/  FMUL R33, R33, R3.reuse ;  /* 0x0000000321217220 */ /* 0x080fe20000400000 */
[-C--:B------:R-:W-:Y:S01]  /*5e00*/  FMUL R35, R35, R3.reuse ;  /* 0x0000000323237220 */ /* 0x080fe20000400000 */
[-C--:B------:R-:W-:Y:S01]  /*5e10*/  FMUL R37, R37, R3.reuse ;  /* 0x0000000325257220 */ /* 0x080fe20000400000 */
[----:B------:R-:W-:Y:S01]  /*5e20*/  FMUL R39, R39, R3 ;  /* 0x0000000327277220 */ /* 0x000fe20000400000 */
[----:B------:R-:W-:Y:S05]  /*5e30*/  WARPSYNC.ALL ;  /* 0x0000000000007948 */ /* 0x000fea0003800000 */
[----:B------:R-:W-:Y:S01]  /*5e40*/  BSSY B0, `(.L_x_74) ;  /* 0x000003d000007945 */ /* 0x000fe20003800000 */
[----:B--2---:R-:W-:-:S02]  /*5e50*/  HADD2.F32 R12, -RZ, R4.H0_H0 ;  /* 0x20000004ff0c7230 */ /* 0x004fc40000004100 */
[----:B------:R-:W-:Y:S02]  /*5e60*/  HADD2.F32 R14, -RZ, R4.H1_H1 ;  /* 0x30000004ff0e7230 */ /* 0x000fe40000004100 */
[--C-:B------:R-:W-:Y:S02]  /*5e70*/  HADD2.F32 R18, -RZ, R5.reuse.H0_H0 ;  /* 0x20000005ff127230 */ /* 0x100fe40000004100 */
[-C--:B------:R-:W-:Y:S01]  /*5e80*/  FFMA R13, R12, R0.reuse, R13 ;  /* 0x000000000c0d7223 */ /* 0x080fe2000000000d */
[----:B------:R-:W-:Y:S02]  /*5e90*/  HADD2.F32 R20, -RZ, R5.H1_H1 ;  /* 0x30000005ff147230 */ /* 0x000fe40000004100 */
[-C--:B------:R-:W-:Y:S01]  /*5ea0*/  FFMA R12, R14, R0.reuse, R25 ;  /* 0x000000000e0c7223 */ /* 0x080fe20000000019 */
[----:B------:R-:W-:Y:S02]  /*5eb0*/  HADD2.F32 R24, -RZ, R7.H0_H0 ;  /* 0x20000007ff187230 */ /* 0x000fe40000004100 */
[----:B------:R-:W-:Y:S01]  /*5ec0*/  FFMA R15, R18, R0, R15 ;  /* 0x00000000120f7223 */ /* 0x000fe2000000000f */
[----:B------:R-:W-:-:S02]  /*5ed0*/  HADD2.F32 R18, -RZ, R6.H0_H0 ;  /* 0x20000006ff127230 */ /* 0x000fc40000004100 */
[-C--:B------:R-:W-:Y:S01]  /*5ee0*/  FFMA R14, R20, R0.reuse, R27 ;  /* 0x00000000140e7223 */ /* 0x080fe2000000001b */
[----:B------:R-:W-:Y:S02]  /*5ef0*/  HADD2.F32 R20, -RZ, R6.H1_H1 ;  /* 0x30000006ff147230 */ /* 0x000fe40000004100 */
[-C--:B------:R-:W-:Y:S01]  /*5f00*/  FFMA R21, R24, R0.reuse, R21 ;  /* 0x0000000018157223 */ /* 0x080fe20000000015 */
[----:B------:R-:W-:Y:S02]  /*5f10*/  HADD2.F32 R26, -RZ, R7.H1_H1 ;  /* 0x30000007ff1a7230 */ /* 0x000fe40000004100 */
[-C--:B------:R-:W-:Y:S01]  /*5f20*/  FFMA R19, R18, R0.reuse, R19 ;  /* 0x0000000012137223 */ /* 0x080fe20000000013 */
[--C-:B-1----:R-:W-:Y:S02]  /*5f30*/  HADD2.F32 R24, -RZ, R8.reuse.H0_H0 ;  /* 0x20000008ff187230 */ /* 0x102fe40000004100 */
[-C--:B------:R-:W-:Y:S01]  /*5f40*/  FFMA R18, R20, R0.reuse, R29 ;  /* 0x0000000014127223 */ /* 0x080fe2000000001d */
[----:B------:R-:W-:Y:S01]  /*5f50*/  FMUL R25, R32, R3 ;  /* 0x0000000320197220 */ /* 0x000fe20000400000 */
[----:B------:R-:W-:Y:S01]  /*5f60*/  FFMA R20, R26, R0, R31 ;  /* 0x000000001a147223 */ /* 0x000fe2000000001f */
[----:B------:R-:W-:-:S02]  /*5f70*/  HADD2.F32 R26, -RZ, R8.H1_H1 ;  /* 0x30000008ff1a7230 */ /* 0x000fc40000004100 */
[-C--:B------:R-:W-:Y:S01]  /*5f80*/  FMUL R27, R34, R3.reuse ;  /* 0x00000003221b7220 */ /* 0x080fe20000400000 */
[--C-:B------:R-:W-:Y:S02]  /*5f90*/  HADD2.F32 R28, -RZ, R9.reuse.H0_H0 ;  /* 0x20000009ff1c7230 */ /* 0x100fe40000004100 */
[-C--:B------:R-:W-:Y:S01]  /*5fa0*/  FFMA R25, R24, R0.reuse, R25 ;  /* 0x0000000018197223 */ /* 0x080fe20000000019 */
[----:B------:R-:W-:Y:S02]  /*5fb0*/  HADD2.F32 R30, -RZ, R9.H1_H1 ;  /* 0x30000009ff1e7230 */ /* 0x000fe40000004100 */
[-C--:B------:R-:W-:Y:S01]  /*5fc0*/  FFMA R24, R26, R0.reuse, R33 ;  /* 0x000000001a187223 */ /* 0x080fe20000000021 */
[----:B------:R-:W-:Y:S01]  /*5fd0*/  FMUL R29, R36, R3 ;  /* 0x00000003241d7220 */ /* 0x000fe20000400000 */
[-C--:B------:R-:W-:Y:S01]  /*5fe0*/  FFMA R27, R28, R0.reuse, R27 ;  /* 0x000000001c1b7223 */ /* 0x080fe2000000001b */
[--C-:B------:R-:W-:Y:S02]  /*5ff0*/  HADD2.F32 R28, -RZ, R10.reuse.H0_H0 ;  /* 0x2000000aff1c7230 */ /* 0x100fe40000004100 */
[----:B------:R-:W-:Y:S01]  /*6000*/  FFMA R26, R30, R0, R35 ;  /* 0x000000001e1a7223 */ /* 0x000fe20000000023 */
[----:B------:R-:W-:-:S02]  /*6010*/  HADD2.F32 R30, -RZ, R10.H1_H1 ;  /* 0x3000000aff1e7230 */ /* 0x000fc40000004100 */
[----:B------:R-:W-:Y:S01]  /*6020*/  FMUL R31, R38, R3 ;  /* 0x00000003261f7220 */ /* 0x000fe20000400000 */
[--C-:B------:R-:W-:Y:S02]  /*6030*/  HADD2.F32 R32, -RZ, R11.reuse.H0_H0 ;  /* 0x2000000bff207230 */ /* 0x100fe40000004100 */
[-C--:B------:R-:W-:Y:S01]  /*6040*/  FFMA R29, R28, R0.reuse, R29 ;  /* 0x000000001c1d7223 */ /* 0x080fe2000000001d */
[----:B------:R-:W-:Y:S02]  /*6050*/  HADD2.F32 R34, -RZ, R11.H1_H1 ;  /* 0x3000000bff227230 */ /* 0x000fe40000004100 */
[-C--:B------:R-:W-:Y:S01]  /*6060*/  FFMA R28, R30, R0.reuse, R37 ;  /* 0x000000001e1c7223 */ /* 0x080fe20000000025 */
[----:B------:R-:W-:Y:S01]  /*6070*/  F2FP.F16.F32.PACK_AB R12, R12, R13 ;  /* 0x0000000d0c0c723e */ /* 0x000fe200000000ff */
[-C--:B------:R-:W-:Y:S01]  /*6080*/  FFMA R31, R32, R0.reuse, R31 ;  /* 0x00000000201f7223 */ /* 0x080fe2000000001f */
[----:B------:R-:W-:Y:S01]  /*6090*/  F2FP.F16.F32.PACK_AB R13, R14, R15 ;  /* 0x0000000f0e0d723e */ /* 0x000fe200000000ff */
[----:B------:R-:W-:Y:S01]  /*60a0*/  FFMA R30, R34, R0, R39 ;  /* 0x00000000221e7223 */ /* 0x000fe20000000027 */
[----:B------:R-:W-:-:S02]  /*60b0*/  F2FP.F16.F32.PACK_AB R24, R24, R25 ;  /* 0x000000191818723e */ /* 0x000fc400000000ff */
[----:B------:R-:W-:Y:S02]  /*60c0*/  F2FP.F16.F32.PACK_AB R14, R18, R19 ;  /* 0x00000013120e723e */ /* 0x000fe400000000ff */
[----:B------:R-:W-:Y:S02]  /*60d0*/  F2FP.F16.F32.PACK_AB R15, R20, R21 ;  /* 0x00000015140f723e */ /* 0x000fe400000000ff */
[----:B------:R-:W-:Y:S02]  /*60e0*/  F2FP.F16.F32.PACK_AB R25, R26, R27 ;  /* 0x0000001b1a19723e */ /* 0x000fe400000000ff */
[----:B------:R-:W-:Y:S01]  /*60f0*/  F2FP.F16.F32.PACK_AB R26, R28, R29 ;  /* 0x0000001d1c1a723e */ /* 0x000fe200000000ff */
[----:B------:R1:W-:Y:S01]  /*6100*/  STSM.16.MT88.4 [R17+0x31000], R12 ;  /* 0x0310000c11007844 */ /* 0x0003e20000004200 */
[----:B------:R-:W-:-:S05]  /*6110*/  F2FP.F16.F32.PACK_AB R27, R30, R31 ;  /* 0x0000001f1e1b723e */ /* 0x000fca00000000ff */
        /* <DEDUP_REMOVED lines=9> */
[----:B------:R-:W-:Y:S02]  /*61b0*/  UIADD3 UR5, UR45, 0x40, URZ ;  /* 0x000000402d057890 */ /* 0x000fe4000fffe03f */
[----:B------:R-:W-:Y:S01]  /*61c0*/  UIADD3 UR4, UR50, 0x31000, URZ ;  /* 0x0003100032047890 */ /* 0x000fe2000fffe03f */
[----:B------:R-:W-:-:S08]  /*61d0*/  UMOV UR6, UR46 ;  /* 0x0000002e00067c82 */ /* 0x000fd00008000000 */
[----:B------:R2:W-:Y:S01]  /*61e0*/  UTMASTG.2D [UR4], [UR36] ;  /* 0x00000004240073b5 */ /* 0x0005e20008008000 */
[----:B------:R0:W-:Y:S01]  /*61f0*/  UTMACMDFLUSH ;  /* 0x00000000000079b7 */ /* 0x0001e20000000000 */
[----:B--2---:R-:W-:-:S04]  /*6200*/  DEPBAR.LE SB0, 0x1 ;  /* 0x000080400000791a */ /* 0x004fc80000000000 */
.L_x_75:
[----:B------:R-:W-:Y:S05]  /*6210*/  BSYNC B0 ;  /* 0x0000000000007941 */ /* 0x000fea0003800000 */
.L_x_74:
[----:B------:R-:W-:Y:S06]  /*6220*/  BAR.SYNC.DEFER_BLOCKING 0x1, 0x80 ;  /* 0x0042000000007b1d */ /* 0x000fec0000010000 */
[----:B------:R-:W-:Y:S05]  /*6230*/  @!P0 BRA `(.L_x_76) ;  /* 0x0000000000048947 */ /* 0x000fea0003800000 */
[----:B------:R-:W-:Y:S01]  /*6240*/  BPT.TRAP 0x1 ;  /* 0x000000040000795c */ /* 0x000fe20000300000 */
.L_x_76:
[----:B------:R-:W-:-:S04]  /*6250*/  UIADD3 UR4, UR50, 0x34500, URZ ;  /* 0x0003450032047890 */ /* 0x000fc8000fffe03f */
[----:B------:R-:W-:-:S09]  /*6260*/  UPRMT UR8, UR57, 0x654, UR4 ;  /* 0x0000065439087896 */ /* 0x000fd20008000004 */
[----:B------:R-:W-:Y:S01]  /*6270*/  SYNCS.ARRIVE.TRANS64.RED.A1T0 RZ, [UR8], RZ ;  /* 0x000000ffffff79a7 */ /* 0x000fe20008100408 */
[----:B------:R-:W-:Y:S05]  /*6280*/  @!P0 BRA `(.L_x_77) ;  /* 0x0000000000048947 */ /* 0x000fea0003800000 */
[----:B------:R-:W-:Y:S01]  /*6290*/  BPT.TRAP 0x1 ;  /* 0x000000040000795c */ /* 0x000fe20000300000 */
.L_x_77:
[----:B------:R-:W2:Y:S02]  /*62a0*/  SYNCS.PHASECHK.TRANS64.TRYWAIT P3, [UR50+0x344f0], R16 ;  /* 0x0344f010ff0075a7 */ /* 0x000ea40008060172 */
[----:B--2---:R-:W-:Y:S05]  /*62b0*/  @!P3 BRA `(.L_x_78) ;  /* 0x000000880070b947 */ /* 0x004fea0003800000 */
.L_x_282:
        /* <DEDUP_REMOVED lines=35> */
[----:B-1----:R-:W-:Y:S02]  /*64f0*/  HADD2.F32 R24, -RZ, R8.H0_H0 ;  /* 0x20000008ff187230 */ /* 0x002fe40000004100 */
[----:B------:R-:W-:Y:S01]  /*6500*/  FFMA R18, R20, R0, R109 ;  /* 0x0000000014127223 */ /* 0x000fe2000000006d */
[----:B------:R-:W-:-:S02]  /*6510*/  HADD2.F32 R28, -RZ, R9.H0_H0 ;  /* 0x20000009ff1c7230 */ /* 0x000fc40000004100 */
[-C--:B------:R-:W-:Y:S01]  /*6520*/  FFMA R20, R26, R0.reuse, R111 ;  /* 0x000000001a147223 */ /* 0x080fe2000000006f */
[----:B------:R-:W-:Y:S02]  /*6530*/  HADD2.F32 R26, -RZ, R8.H1_H1 ;  /* 0x30000008ff1a7230 */ /* 0x000fe40000004100 */
        /* <DEDUP_REMOVED lines=37> */
.L_x_80:
[----:B------:R-:W-:Y:S05]  /*6790*/  BSYNC B0 ;  /* 0x0000000000007941 */ /* 0x000fea0003800000 */
.L_x_79:
[----:B------:R-:W-:Y:S06]  /*67a0*/  BAR.SYNC.DEFER_BLOCKING 0x1, 0x80 ;  /* 0x0042000000007b1d */ /* 0x000fec0000010000 */
[----:B------:R-:W-:Y:S05]  /*67b0*/  @!P0 BRA `(.L_x_81) ;  /* 0x0000000000048947 */ /* 0x000fea0003800000 */
[----:B------:R-:W-:Y:S01]  /*67c0*/  BPT.TRAP 0x1 ;  /* 0x000000040000795c */ /* 0x000fe20000300000 */
.L_x_81:
[----:B------:R-:W-:-:S04]  /*67d0*/  UIADD3 UR4, UR50, 0x34508, URZ ;  /* 0x0003450832047890 */ /* 0x000fc8000fffe03f */
[----:B------:R-:W-:-:S09]  /*67e0*/  UPRMT UR9, UR57, 0x654, UR4 ;  /* 0x0000065439097896 */ /* 0x000fd20008000004 */
[----:B------:R-:W-:Y:S01]  /*67f0*/  SYNCS.ARRIVE.TRANS64.RED.A1T0 RZ, [UR9], RZ ;  /* 0x000000ffffff79a7 */ /* 0x000fe20008100409 */
[----:B------:R-:W-:Y:S05]  /*6800*/  @!P0 BRA `(.L_x_82) ;  /* 0x0000000000048947 */ /* 0x000fea0003800000 */
[----:B------:R-:W-:Y:S01]  /*6810*/  BPT.TRAP 0x1 ;  /* 0x000000040000795c */ /* 0x000fe20000300000 */
.L_x_82:
[----:B------:R-:W2:Y:S02]  /*6820*/  SYNCS.PHASECHK.TRANS64.TRYWAIT P3, [UR50+0x344f8], R16 ;  /* 0x0344f810ff0075a7 */ /* 0x000ea40008060172 */
[----:B--2---:R-:W-:Y:S05]  /*6830*/  @!P3 BRA `(.L_x_83) ;  /* 0x000000840028b947 */ /* 0x004fea0003800000 */
.L_x_283:
        /* <DEDUP_REMOVED lines=58> */
[----:B------:R-:W-:Y:S01]  /*6be0*/  F2FP.F16.F32.PACK_AB R33, R24, R27 ;  /* 0x0000001b1821723e */ /* 0x000fe200000000ff */
[----:B------:R1:W-:Y:S01]  /*6bf0*/  STSM.16.MT88.4 [R17+0x33000], R12 ;  /* 0x0330000c11007844 */ /* 0x0003e20000004200 */
[----:B------:R-:W-:Y:S02]  /*6c00*/  F2FP.F16.F32.PACK_AB R34, R26, R29 ;  /* 0x0000001d1a22723e */ /* 0x000fe400000000ff */
        /* <DEDUP_REMOVED lines=11> */
[----:B------:R-:W-:Y:S02]  /*6cc0*/  UIADD3 UR5, UR45, 0x40, URZ ;  /* 0x000000402d057890 */ /* 0x000fe4000fffe03f */
[----:B------:R-:W-:-:S09]  /*6cd0*/  UIADD3 UR4, UR50, 0x33000, URZ ;  /* 0x0003300032047890 */ /* 0x000fd2000fffe03f */
[----:B------:R2:W-:Y:S01]  /*6ce0*/  UTMASTG.2D [UR4], [UR36] ;  /* 0x00000004240073b5 */ /* 0x0005e20008008000 */
[----:B------:R0:W-:Y:S01]  /*6cf0*/  UTMACMDFLUSH ;  /* 0x00000000000079b7 */ /* 0x0001e20000000000 */
[----:B--2---:R-:W-:-:S04]  /*6d00*/  DEPBAR.LE SB0, 0x1 ;  /* 0x000080400000791a */ /* 0x004fc80000000000 */
.L_x_85:
[----:B------:R-:W-:Y:S05]  /*6d10*/  BSYNC B0 ;  /* 0x0000000000007941 */ /* 0x000fea0003800000 */
.L_x_84:
[----:B------:R-:W-:Y:S06]  /*6d20*/  BAR.SYNC.DEFER_BLOCKING 0x1, 0x80 ;  /* 0x0042000000007b1d */ /* 0x000fec0000010000 */
[----:B------:R-:W-:Y:S05]  /*6d30*/  @!P0 BRA `(.L_x_86) ;  /* 0x0000000000048947 */ /* 0x000fea0003800000 */
[----:B------:R-:W-:Y:S01]  /*6d40*/  BPT.TRAP 0x1 ;  /* 0x000000040000795c */ /* 0x000fe20000300000 */
.L_x_86:
[----:B------:R-:W-:-:S04]  /*6d50*/  UIADD3 UR4, UR50, 0x34510, URZ ;  /* 0x0003451032047890 */ /* 0x000fc8000fffe03f */
[----:B------:R-:W-:-:S09]  /*6d60*/  UPRMT UR10, UR57, 0x654, UR4 ;  /* 0x00000654390a7896 */ /* 0x000fd20008000004 */
[----:B------:R-:W-:Y:S01]  /*6d70*/  SYNCS.ARRIVE.TRANS64.RED.A1T0 RZ, [UR10], RZ ;  /* 0x000000ffffff79a7 */ /* 0x000fe2000810040a */
[----:B------:R-:W-:Y:S05]  /*6d80*/  @!P0 BRA `(.L_x_87) ;  /* 0x0000000000048947 */ /* 0x000fea0003800000 */
[----:B------:R-:W-:Y:S01]  /*6d90*/  BPT.TRAP 0x1 ;  /* 0x000000040000795c */ /* 0x000fe20000300000 */
.L_x_87:
[----:B-1----:R-:W-:-:S05]  /*6da0*/  IMAD.MOV.U32 R12, RZ, RZ, 0x1 ;  /* 0x00000001ff0c7424 */ /* 0x002fca00078e00ff */
[----:B------:R-:W-:-:S04]  /*6db0*/  SHF.L.U32 R12, R12, 0x1f, RZ ;  /* 0x0000001f0c0c7819 */ /* 0x000fc800000006ff */
[----:B------:R-:W1:Y:S02]  /*6dc0*/  SYNCS.PHASECHK.TRANS64.TRYWAIT P3, [UR50+0x344e0], R12 ;  /* 0x0344e00cff0075a7 */ /* 0x000e640008060172 */
[----:B-1----:R-:W-:Y:S05]  /*6dd0*/  @!P3 BRA `(.L_x_88) ;  /* 0x0000007c00d8b947 */ /* 0x002fea0003800000 */
.L_x_284:
        /* <DEDUP_REMOVED lines=77> */
.L_x_90:
[----:B------:R-:W-:Y:S05]  /*72b0*/  BSYNC B0 ;  /* 0x0000000000007941 */ /* 0x000fea0003800000 */
.L_x_89:
[----:B------:R-:W-:Y:S06]  /*72c0*/  BAR.SYNC.DEFER_BLOCKING 0x1, 0x80 ;  /* 0x0042000000007b1d */ /* 0x000fec0000010000 */
[----:B------:R-:W-:Y:S05]  /*72d0*/  @!P0 BRA `(.L_x_91) ;  /* 0x0000000000048947 */ /* 0x000fea0003800000 */
[----:B------:R-:W-:Y:S01]  /*72e0*/  BPT.TRAP 0x1 ;  /* 0x000000040000795c */ /* 0x000fe20000300000 */
.L_x_91:
[----:B------:R-:W-:-:S04]  /*72f0*/  UIADD3 UR7, UR50, 0x34518, URZ ;  /* 0x0003451832077890 */ /* 0x000fc8000fffe03f */
[----:B------:R-:W-:-:S09]  /*7300*/  UPRMT UR7, UR57, 0x654, UR7 ;  /* 0x0000065439077896 */ /* 0x000fd20008000007 */
[----:B------:R-:W-:Y:S01]  /*7310*/  SYNCS.ARRIVE.TRANS64.RED.A1T0 RZ, [UR7], RZ ;  /* 0x000000ffffff79a7 */ /* 0x000fe20008100407 */
[----:B------:R-:W-:Y:S05]  /*7320*/  @!P0 BRA `(.L_x_92) ;  /* 0x0000000000048947 */ /* 0x000fea0003800000 */
[----:B------:R-:W-:Y:S01]  /*7330*/  BPT.TRAP 0x1 ;  /* 0x000000040000795c */ /* 0x000fe20000300000 */
.L_x_92:
[----:B------:R-:W2:Y:S02]  /*7340*/  SYNCS.PHASECHK.TRANS64.TRYWAIT P3, [UR50+0x344e8], R12 ;  /* 0x0344e80cff0075a7 */ /* 0x000ea40008060172 */
[----:B--2---:R-:W-:Y:S05]  /*7350*/  @!P3 BRA `(.L_x_93) ;  /* 0x000000780090b947 */ /* 0x004fea0003800000 */
.L_x_285:
[----:B------:R-:W-:Y:S05]  /*7360*/  @P1 WARPSYNC.ALL ;  /* 0x0000000000001948 */ /* 0x000fea0003800000 */
[----:B------:R-:W3:Y:S01]  /*7370*/  @P1 LDSM.16.MT88.4 R4, [R17+0x31000] ;  /* 0x031000001104183b */ /* 0x000ee20000004200 */
[-C--:B--2---:R-:W-:Y:S01]  /*7380*/  FMUL R13, R56, R3.reuse ;  /* 0x00000003380d7220 */ /* 0x084fe20000400000 */
[-C--:B------:R-:W-:Y:S01]  /*7390*/  FMUL R57, R57, R3.reuse ;  /* 0x0000000339397220 */ /* 0x080fe20000400000 */
[-C--:B------:R-:W-:Y:S01]  /*73a0*/  FMUL R15, R58, R3.reuse ;  /* 0x000000033a0f7220 */ /* 0x080fe20000400000 */
[----:B------:R-:W2:Y:S01]  /*73b0*/  @P1 LDSM.16.MT88.4 R8, [R17+0x31800] ;  /* 0x031800001108183b */ /* 0x000ea20000004200 */
[-C--:B------:R-:W-:Y:S01]  /*73c0*/  FMUL R59, R59, R3.reuse ;  /* 0x000000033b3b7220 */ /* 0x080fe20000400000 */
[-C--:B------:R-:W-:Y:S01]  /*73d0*/  FMUL R19, R60, R3.reuse ;  /* 0x000000033c137220 */ /* 0x080fe20000400000 */
[-C--:B------:R-:W-:Y:S01]  /*73e0*/  FMUL R61, R61, R3.reuse ;  /* 0x000000033d3d7220 */ /* 0x080fe20000400000 */
[-C--:B------:R-:W-:Y:S01]  /*73f0*/  FMUL R21, R62, R3.reuse ;  /* 0x000000033e157220 */ /* 0x080fe20000400000 */
[-C--:B------:R-:W-:Y:S01]  /*7400*/  FMUL R63, R63, R3.reuse ;  /* 0x000000033f3f7220 */ /* 0x080fe20000400000 */
[-C--:B-1----:R-:W-:Y:S01]  /*7410*/  FMUL R25, R64, R3.reuse ;  /* 0x0000000340197220 */ /* 0x082fe20000400000 */
        /* <DEDUP_REMOVED lines=9> */
[----:B---3--:R-:W-:-:S02]  /*74b0*/  HADD2.F32 R14, -RZ, R4.H0_H0 ;  /* 0x20000004ff0e7230 */ /* 0x008fc40000004100 */
        /* <DEDUP_REMOVED lines=13> */
[----:B--2---:R-:W-:Y:S02]  /*7590*/  HADD2.F32 R24, -RZ, R8.H0_H0 ;  /* 0x20000008ff187230 */ /* 0x004fe40000004100 */
        /* <DEDUP_REMOVED lines=41> */
.L_x_95:
[----:B------:R-:W-:Y:S05]  /*7830*/  BSYNC B0 ;  /* 0x0000000000007941 */ /* 0x000fea0003800000 */
.L_x_94:
[----:B------:R-:W-:Y:S06]  /*7840*/  BAR.SYNC.DEFER_BLOCKING 0x1, 0x80 ;  /* 0x0042000000007b1d */ /* 0x000fec0000010000 */
[----:B------:R-:W-:Y:S05]  /*7850*/  @!P0 BRA `(.L_x_96) ;  /* 0x0000000000048947 */ /* 0x000fea0003800000 */
[----:B------:R-:W-:Y:S01]  /*7860*/  BPT.TRAP 0x1 ;  /* 0x000000040000795c */ /* 0x000fe20000300000 */
.L_x_96:
[----:B------:R-:W-:Y:S01]  /*7870*/  SYNCS.ARRIVE.TRANS64.RED.A1T0 RZ, [UR8], RZ ;  /* 0x000000ffffff79a7 */ /* 0x000fe20008100408 */
[----:B------:R-:W-:Y:S05]  /*7880*/  @!P0 BRA `(.L_x_97) ;  /* 0x0000000000048947 */ /* 0x000fea0003800000 */
[----:B------:R-:W-:Y:S01]  /*7890*/  BPT.TRAP 0x1 ;  /* 0x000000040000795c */ /* 0x000fe20000300000 */
.L_x_97:
[----:B------:R-:W2:Y:S02]  /*78a0*/  SYNCS.PHASECHK.TRANS64.TRYWAIT P3, [UR50+0x344f0], R12 ;  /* 0x0344f00cff0075a7 */ /* 0x000ea40008060172 */
[----:B--2---:R-:W-:Y:S05]  /*78b0*/  @!P3 BRA `(.L_x_98) ;  /* 0x000000740050b947 */ /* 0x004fea0003800000 */
.L_x_286:
[----:B------:R-:W-:Y:S05]  /*78c0*/  @P1 WARPSYNC.ALL ;  /* 0x0000000000001948 */ /* 0x000fea0003800000 */
[----:B------:R-:W3:Y:S01]  /*78d0*/  @P1 LDSM.16.MT88.4 R4, [R17+0x32000] ;  /* 0x032000001104183b */ /* 0x000ee20000004200 */
[-C--:B------:R-:W-:Y:S01]  /*78e0*/  FMUL R15, R138, R3.reuse ;  /* 0x000000038a0f7220 */ /* 0x080fe20000400000 */
[-C--:B------:R-:W-:Y:S01]  /*78f0*/  FMUL R139, R139, R3.reuse ;  /* 0x000000038b8b7220 */ /* 0x080fe20000400000 */
[-C--:B------:R-:W-:Y:S01]  /*7900*/  FMUL R19, R140, R3.reuse ;  /* 0x000000038c137220 */ /* 0x080fe20000400000 */
[----:B------:R-:W4:Y:S01]  /*7910*/  @P1 LDSM.16.MT88.4 R8, [R17+0x32800] ;  /* 0x032800001108183b */ /* 0x000f220000004200 */
[-C--:B------:R-:W-:Y:S01]  /*7920*/  FMUL R141, R141, R3.reuse ;  /* 0x000000038d8d7220 */ /* 0x080fe20000400000 */
[-C--:B------:R-:W-:Y:S01]  /*7930*/  FMUL R21, R142, R3.reuse ;  /* 0x000000038e157220 */ /* 0x080fe20000400000 */
[-C--:B------:R-:W-:Y:S01]  /*7940*/  FMUL R143, R143, R3.reuse ;  /* 0x000000038f8f7220 */ /* 0x080fe20000400000 */
[-C--:B------:R-:W-:Y:S01]  /*7950*/  FMUL R145, R145, R3.reuse ;  /* 0x0000000391917220 */ /* 0x080fe20000400000 */
[-C--:B--2---:R-:W-:Y:S01]  /*7960*/  FMUL R13, R136, R3.reuse ;  /* 0x00000003880d7220 */ /* 0x084fe20000400000 */
        /* <DEDUP_REMOVED lines=16> */
[----:B----4-:R-:W-:Y:S02]  /*7a70*/  HADD2.F32 R28, -RZ, R8.H1_H1 ;  /* 0x30000008ff1c7230 */ /* 0x010fe40000004100 */
[----:B------:R-:W-:Y:S01]  /*7a80*/  FFMA R19, R20, R0, R19 ;  /* 0x0000000014137223 */ /* 0x000fe20000000013 */
[----:B------:R-:W-:-:S02]  /*7a90*/  HADD2.F32 R20, -RZ, R7.H0_H0 ;  /* 0x20000007ff147230 */ /* 0x000fc40000004100 */
[-C--:B------:R-:W-:Y:S01]  /*7aa0*/  FFMA R18, R24, R0.reuse, R141 ;  /* 0x0000000018127223 */ /* 0x080fe2000000008d */
[----:B------:R-:W-:Y:S01]  /*7ab0*/  HADD2.F32 R24, -RZ, R7.H1_H1 ;  /* 0x30000007ff187230 */ /* 0x000fe20000004100 */
[----:B------:R-:W-:Y:S01]  /*7ac0*/  F2FP.F16.F32.PACK_AB R33, R16, R15 ;  /* 0x0000000f1021723e */ /* 0x000fe200000000ff */
[----:B------:R-:W-:Y:S02]  /*7ad0*/  HADD2.F32 R14, -RZ, R4.H0_H0 ;  /* 0x20000004ff0e7230 */ /* 0x000fe40000004100 */
[-C--:B------:R-:W-:Y:S01]  /*7ae0*/  FFMA R21, R20, R0.reuse, R21 ;  /* 0x0000000014157223 */ /* 0x080fe20000000015 */
[----:B------:R-:W-:Y:S02]  /*7af0*/  HADD2.F32 R26, -RZ, R8.H0_H0 ;  /* 0x20000008ff1a7230 */ /* 0x000fe40000004100 */
[-C--:B------:R-:W-:Y:S01]  /*7b00*/  FFMA R20, R24, R0.reuse, R143 ;  /* 0x0000000018147223 */ /* 0x080fe2000000008f */
[----:B------:R-:W-:Y:S02]  /*7b10*/  HADD2.F32 R30, -RZ, R9.H0_H0 ;  /* 0x20000009ff1e7230 */ /* 0x000fe40000004100 */
[-C--:B------:R-:W-:Y:S01]  /*7b20*/  FFMA R24, R28, R0.reuse, R145 ;  /* 0x000000001c187223 */ /* 0x080fe20000000091 */
[-C--:B------:R-:W-:Y:S01]  /*7b30*/  FFMA R13, R14, R0.reuse, R13 ;  /* 0x000000000e0d7223 */ /* 0x080fe2000000000d */
[----:B------:R-:W-:Y:S01]  /*7b40*/  FFMA R25, R26, R0, R25 ;  /* 0x000000001a197223 */ /* 0x000fe20000000019 */
[----:B------:R-:W-:-:S02]  /*7b50*/  HADD2.F32 R28, -RZ, R10.H0_H0 ;  /* 0x2000000aff1c7230 */ /* 0x000fc40000004100 */
[-C--:B------:R-:W-:Y:S01]  /*7b60*/  FFMA R27, R30, R0.reuse, R27 ;  /* 0x000000001e1b7223 */ /* 0x080fe2000000001b */
[----:B------:R-:W-:Y:S01]  /*7b70*/  HADD2.F32 R14, -RZ, R4.H1_H1 ;  /* 0x30000004ff0e7230 */ /* 0x000fe20000004100 */
[----:B------:R-:W-:Y:S01]  /*7b80*/  F2FP.F16.F32.PACK_AB R35, R20, R21 ;  /* 0x000000151423723e */ /* 0x000fe200000000ff */
[----:B------:R-:W-:Y:S02]  /*7b90*/  HADD2.F32 R26, -RZ, R9.H1_H1 ;  /* 0x30000009ff1a7230 */ /* 0x000fe40000004100 */
[-C--:B------:R-:W-:Y:S01]  /*7ba0*/  FFMA R29, R28, R0.reuse, R29 ;  /* 0x000000001c1d7223 */ /* 0x080fe2000000001d */
[----:B------:R-:W-:Y:S02]  /*7bb0*/  HADD2.F32 R30, -RZ, R10.H1_H1 ;  /* 0x3000000aff1e7230 */ /* 0x000fe40000004100 */
[-C--:B------:R-:W-:Y:S01]  /*7bc0*/  FFMA R14, R14, R0.reuse, R137 ;  /* 0x000000000e0e7223 */ /* 0x080fe20000000089 */
[--C-:B------:R-:W-:Y:S02]  /*7bd0*/  HADD2.F32 R32, -RZ, R11.reuse.H0_H0 ;  /* 0x2000000bff207230 */ /* 0x100fe40000004100 */
[----:B------:R-:W-:Y:S01]  /*7be0*/  FFMA R26, R26, R0, R147 ;  /* 0x000000001a1a7223 */ /* 0x000fe20000000093 */
[----:B------:R-:W-:-:S02]  /*7bf0*/  HADD2.F32 R34, -RZ, R11.H1_H1 ;  /* 0x3000000bff227230 */ /* 0x000fc40000004100 */
[-C--:B------:R-:W-:Y:S01]  /*7c00*/  FFMA R28, R30, R0.reuse, R149 ;  /* 0x000000001e1c7223 */ /* 0x080fe20000000095 */
[----:B------:R-:W-:Y:S01]  /*7c10*/  F2FP.F16.F32.PACK_AB R24, R24, R25 ;  /* 0x000000191818723e */ /* 0x000fe200000000ff */
[-C--:B------:R-:W-:Y:S01]  /*7c20*/  FFMA R31, R32, R0.reuse, R31 ;  /* 0x00000000201f7223 */ /* 0x080fe2000000001f */
[----:B------:R-:W-:Y:S01]  /*7c30*/  F2FP.F16.F32.PACK_AB R32, R14, R13 ;  /* 0x0000000d0e20723e */ /* 0x000fe200000000ff */
[----:B------:R-:W-:Y:S01]  /*7c40*/  FFMA R30, R34, R0, R151 ;  /* 0x00000000221e7223 */ /* 0x000fe20000000097 */
        /* <DEDUP_REMOVED lines=20> */
.L_x_100:
[----:B------:R-:W-:Y:S05]  /*7d90*/  BSYNC B0 ;  /* 0x0000000000007941 */ /* 0x000fea0003800000 */
.L_x_99:
[----:B------:R-:W-:Y:S06]  /*7da0*/  BAR.SYNC.DEFER_BLOCKING 0x1, 0x80 ;  /* 0x0042000000007b1d */ /* 0x000fec0000010000 */
[----:B------:R-:W-:Y:S05]  /*7db0*/  @!P0 BRA `(.L_x_101) ;  /* 0x0000000000048947 */ /* 0x000fea0003800000 */
[----:B------:R-:W-:Y:S01]  /*7dc0*/  BPT.TRAP 0x1 ;  /* 0x000000040000795c */ /* 0x000fe20000300000 */
.L_x_101:
[----:B------:R-:W-:Y:S01]  /*7dd0*/  SYNCS.ARRIVE.TRANS64.RED.A1T0 RZ, [UR9], RZ ;  /* 0x000000ffffff79a7 */ /* 0x000fe20008100409 */
[----:B------:R-:W-:Y:S05]  /*7de0*/  @!P0 BRA `(.L_x_102) ;  /* 0x0000000000048947 */ /* 0x000fea0003800000 */
[----:B------:R-:W-:Y:S01]  /*7df0*/  BPT.TRAP 0x1 ;  /* 0x000000040000795c */ /* 0x000fe20000300000 */
.L_x_102:
[----:B------:R-:W2:Y:S02]  /*7e00*/  SYNCS.PHASECHK.TRANS64.TRYWAIT P3, [UR50+0x344f8], R12 ;  /* 0x0344f80cff0075a7 */ /* 0x000ea40008060172 */
[----:B--2---:R-:W-:Y:S05]  /*7e10*/  @!P3 BRA `(.L_x_103) ;  /* 0x000000700010b947 */ /* 0x004fea0003800000 */
.L_x_287:
[----:B------:R-:W-:Y:S05]  /*7e20*/  @P1 WARPSYNC.ALL ;  /* 0x0000000000001948 */ /* 0x000fea0003800000 */
[----:B------:R-:W3:Y:S01]  /*7e30*/  @P1 LDSM.16.MT88.4 R4, [R17+0x33000] ;  /* 0x033000001104183b */ /* 0x000ee20000004200 */
[-C--:B------:R-:W-:Y:S01]  /*7e40*/  FMUL R72, R72, R3.reuse ;  /* 0x0000000348487220 */ /* 0x080fe20000400000 */
[-C--:B--2---:R-:W-:Y:S01]  /*7e50*/  FMUL R12, R73, R3.reuse ;  /* 0x00000003490c7220 */ /* 0x084fe20000400000 */
[-C--:B------:R-:W-:Y:S01]  /*7e60*/  FMUL R74, R74, R3.reuse ;  /* 0x000000034a4a7220 */ /* 0x080fe20000400000 */
[----:B------:R-:W2:Y:S01]  /*7e70*/  @P1 LDSM.16.MT88.4 R8, [R17+0x33800] ;  /* 0x033800001108183b */ /* 0x000ea20000004200 */
        /* <DEDUP_REMOVED lines=17> */
[----:B------:R-:W-:Y:S02]  /*7f90*/  HADD2.F32 R25, -RZ, R7.H0_H0 ;  /* 0x20000007ff197230 */ /* 0x000fe40000004100 */
[-C--:B------:R-:W-:Y:S01]  /*7fa0*/  FFMA R15, R15, R0.reuse, R74 ;  /* 0x000000000f0f7223 */ /* 0x080fe2000000004a */
[--C-:B------:R-:W-:Y:S02]  /*7fb0*/  HADD2.F32 R3, -RZ, R4.reuse.H0_H0 ;  /* 0x20000004ff037230 */ /* 0x100fe40000004100 */
[-C--:B------:R-:W-:Y:S01]  /*7fc0*/  FFMA R14, R5, R0.reuse, R14 ;  /* 0x00000000050e7223 */ /* 0x080fe2000000000e */
[----:B------:R-:W-:Y:S02]  /*7fd0*/  HADD2.F32 R13, -RZ, R4.H1_H1 ;  /* 0x30000004ff0d7230 */ /* 0x000fe40000004100 */
        /* <DEDUP_REMOVED lines=11> */
[--C-:B------:R-:W-:Y:S02]  /*8090*/  HADD2.F32 R27, -RZ, R8.reuse.H0_H0 ;  /* 0x20000008ff1b7230 */ /* 0x100fe40000004100 */
[-C--:B------:R-:W-:Y:S01]  /*80a0*/  FFMA R31, R31, R0.reuse, R82 ;  /* 0x000000001f1f7223 */ /* 0x080fe20000000052 */
[----:B------:R-:W-:Y:S02]  /*80b0*/  HADD2.F32 R29, -RZ, R8.H1_H1 ;  /* 0x30000008ff1d7230 */ /* 0x000fe40000004100 */
        /* <DEDUP_REMOVED lines=35> */
.L_x_105:
[----:B------:R-:W-:Y:S05]  /*82f0*/  BSYNC B0 ;  /* 0x0000000000007941 */ /* 0x000fea0003800000 */
.L_x_104:
[----:B------:R-:W-:Y:S06]  /*8300*/  BAR.SYNC.DEFER_BLOCKING 0x1, 0x80 ;  /* 0x0042000000007b1d */ /* 0x000fec0000010000 */
[----:B------:R-:W-:Y:S05]  /*8310*/  @!P0 BRA `(.L_x_106) ;  /* 0x0000000000048947 */ /* 0x000fea0003800000 */
[----:B------:R-:W-:Y:S01]  /*8320*/  BPT.TRAP 0x1 ;  /* 0x000000040000795c */ /* 0x000fe20000300000 */
.L_x_106:
[----:B------:R-:W-:Y:S01]  /*8330*/  UISETP.NE.AND UP0, UPT, UR53, 0x3, UPT ;  /* 0x000000033500788c */ /* 0x000fe2000bf05270 */
[----:B------:R-:W-:Y:S05]  /*8340*/  SYNCS.ARRIVE.TRANS64.RED.A1T0 RZ, [UR10], RZ ;  /* 0x000000ffffff79a7 */ /* 0x000fea000810040a */
[----:B------:R-:W-:-:S13]  /*8350*/  PLOP3.LUT P1, PT, PT, PT, UP0, 0x80, 0x0 ;  /* 0x000000000000781c */ /* 0x000fda0003f2f008 */
[----:B------:R-:W-:Y:S05]  /*8360*/  @!P1 BRA `(.L_x_107) ;  /* 0x0000000000049947 */ /* 0x000fea0003800000 */
[----:B------:R-:W-:Y:S01]  /*8370*/  BPT.TRAP 0x1 ;  /* 0x000000040000795c */ /* 0x000fe20000300000 */
.L_x_107:
[----:B------:R-:W-:Y:S02]  /*8380*/  R2UR UR4, R2 ;  /* 0x00000000020472ca */ /* 0x000fe400000e0000 */
[----:B------:R-:W-:Y:S02]  /*8390*/  SHF.L.U32 R0, R154, 0x1f, RZ ;  /* 0x0000001f9a007819 */ /* 0x000fe400000006ff */
[----:B------:R-:W-:-:S09]  /*83a0*/  LEA R19, R2, UR50, 0x4 ;  /* 0x0000003202137c11 */ /* 0x000fd2000f8e20ff */
[----:B------:R-:W-:-:S09]  /*83b0*/  ULEA UR4, UR4, UR50, 0x3 ;  /* 0x0000003204047291 */ /* 0x000fd2000f8e183f */
[----:B------:R-:W2:Y:S02]  /*83c0*/  SYNCS.PHASECHK.TRANS64.TRYWAIT P2, [UR4+0x34400], R0 ;  /* 0x03440000ff0075a7 */ /* 0x000ea40008040144 */
[----:B--2---:R-:W-:Y:S05]  /*83d0*/  @!P2 BRA `(.L_x_108) ;  /* 0x0000006800b8a947 */ /* 0x004fea0003800000 */
.L_x_288:
[----:B-1----:R-:W1:Y:S01]  /*83e0*/  LDS.128 R16, [R19+0x34550] ;  /* 0x0345500013107984 */ /* 0x002e620000000c00 */
[----:B------:R-:W-:Y:S01]  /*83f0*/  @!PT LDS RZ, [RZ] ;  /* 0x00000000fffff984 */ /* 0x000fe20000000800 */
[----:B------:R-:W-:Y:S01]  /*8400*/  @!PT LDS RZ, [RZ] ;  /* 0x00000000fffff984 */ /* 0x000fe20000000800 */
[----:B------:R-:W-:Y:S01]  /*8410*/  @!PT LDS RZ, [RZ] ;  /* 0x00000000fffff984 */ /* 0x000fe20000000800 */
[----:B------:R-:W-:Y:S01]  /*8420*/  @!PT LDS RZ, [RZ] ;  /* 0x00000000fffff984 */ /* 0x000fe20000000800 */
[----:B------:R3:W-:Y:S06]  /*8430*/  MEMBAR.ALL.CTA ;  /* 0x0000000000007992 */ /* 0x0007ec0000008000 */
[----:B---3--:R-:W3:Y:S01]  /*8440*/  FENCE.VIEW.ASYNC.S ;  /* 0x00000000000073c6 */ /* 0x008ee20000000000 */
[----:B------:R-:W-:Y:S05]  /*8450*/  @!P1 BRA `(.L_x_109) ;  /* 0x0000000000049947 */ /* 0x000fea0003800000 */
[----:B------:R-:W-:Y:S01]  /*8460*/  BPT.TRAP 0x1 ;  /* 0x000000040000795c */ /* 0x000fe20000300000 */
.L_x_109:
[----:B------:R-:W-:Y:S01]  /*8470*/  UIADD3 UR4, UR4, 0x34440, URZ ;  /* 0x0003444004047890 */ /* 0x000fe2000fffe03f */
[----:B-1----:R-:W-:Y:S01]  /*8480*/  ISETP.NE.AND P3, PT, R19, RZ, PT ;  /* 0x000000ff1300720c */ /* 0x002fe20003f65270 */
[----:B------:R-:W-:Y:S01]  /*8490*/  VIADD R2, R2, 0x1 ;  /* 0x0000000102027836 */ /* 0x000fe20000000000 */
[----:B------:R-:W-:Y:S01]  /*84a0*/  MOV R19, RZ ;  /* 0x000000ff00137202 */ /* 0x000fe20000000f00 */
[----:B------:R-:W-:-:S03]  /*84b0*/  UPRMT UR4, UR57, 0x654, UR4 ;  /* 0x0000065439047896 */ /* 0x000fc60008000004 */
[----:B------:R-:W-:-:S04]  /*84c0*/  ISETP.NE.AND P2, PT, R2, 0x8, PT ;  /* 0x000000080200780c */ /* 0x000fc80003f45270 */
[----:B--2---:R-:W-:Y:S02]  /*84d0*/  SEL R3, RZ, 0x1, P2 ;  /* 0x00000001ff037807 */ /* 0x004fe40001000000 */
[----:B---3--:R-:W-:Y:S01]  /*84e0*/  SYNCS.ARRIVE.TRANS64.RED.A1T0 RZ, [UR4], RZ ;  /* 0x000000ffffff79a7 */ /* 0x008fe20008100404 */
[----:B------:R-:W-:Y:S02]  /*84f0*/  SEL R2, R2, RZ, P2 ;  /* 0x000000ff02027207 */ /* 0x000fe40001000000 */
[----:B------:R-:W-:Y:S01]  /*8500*/  LOP3.LUT R154, R154, R3, RZ, 0x3c, !PT ;  /* 0x000000039a9a7212 */ /* 0x000fe200078e3cff */
[----:B------:R-:W-:Y:S06]  /*8510*/  @!P3 BRA `(.L_x_110) ;  /* 0x0000000000b4b947 */ /* 0x000fec0003800000 */
[----:B------:R-:W1:Y:S02]  /*8520*/  LDC.64 R4, c[0x0][0x290] ;  /* 0x0000a400ff047b82 */ /* 0x000e640000000a00 */
[----:B-1----:R-:W-:-:S06]  /*8530*/  IMAD.WIDE R4, R18, 0xc, R4 ;  /* 0x0000000c12047825 */ /* 0x002fcc00078e0204 */
[----:B------:R-:W2:Y:S02]  /*8540*/  LDG.E R4, desc[UR38][R4.64+0x8] ;  /* 0x0000082604047981 */ /* 0x000ea4000c1e1900 */
[----:B--2---:R-:W-:-:S13]  /*8550*/  R2UR UR4, R4 ;  /* 0x00000000040472ca */ /* 0x004fda00000e0000 */
[----:B------:R-:W-:-:S04]  /*8560*/  UIADD3 UR4, UR4, 0x3f, URZ ;  /* 0x0000003f04047890 */ /* 0x000fc8000fffe03f */
[----:B------:R-:W-:-:S04]  /*8570*/  USHF.R.S32.HI UR5, URZ, 0x1f, UR4 ;  /* 0x0000001f3f057899 */ /* 0x000fc80008011404 */
[----:B------:R-:W-:-:S04]  /*8580*/  ULEA.HI UR5, UR5, UR4, URZ, 0x6 ;  /* 0x0000000405057291 */ /* 0x000fc8000f8f303f */
[----:B------:R-:W-:-:S04]  /*8590*/  USHF.R.S32.HI UR5, URZ, 0x6, UR5 ;  /* 0x000000063f057899 */ /* 0x000fc80008011405 */
[----:B------:R-:W-:Y:S02]  /*85a0*/  UIADD3 UR40, UR40, UR5, URZ ;  /* 0x0000000528287290 */ /* 0x000fe4000fffe03f */
[----:B------:R-:W-:Y:S02]  /*85b0*/  UISETP.GE.U32.AND UP1, UPT, UR5, 0x6, UPT ;  /* 0x000000060500788c */ /* 0x000fe4000bf26070 */
[----:B------:R-:W-:-:S04]  /*85c0*/  UISETP.GT.U32.AND UP0, UPT, UR40, 0x5, UPT ;  /* 0x000000052800788c */ /* 0x000fc8000bf04070 */
[----:B------:R-:W-:-:S04]  /*85d0*/  UISETP.LT.U32.AND UP0, UPT, UR5, 0x6, UP0 ;  /* 0x000000060500788c */ /* 0x000fc80008701070 */
[----:B------:R-:W-:Y:S02]  /*85e0*/  USEL UR6, URZ, 0x1, !UP0 ;  /* 0x000000013f067887 */ /* 0x000fe4000c000000 */
[----:B------:R-:W-:Y:S02]  /*85f0*/  @UP1 UIMAD.WIDE.U32 UR4, UR40, -0x55555555, URZ ;  /* 0xaaaaaaab280418a5 */ /* 0x000fe4000f8e003f */
[----:B------:R-:W-:Y:S02]  /*8600*/  ULOP3.LUT UR41, UR41, UR6, URZ, 0x3c, !UPT ;  /* 0x0000000629297292 */ /* 0x000fe4000f8e3c3f */
[----:B------:R-:W-:-:S04]  /*8610*/  @UP1 USHF.R.U32.HI UR4, URZ, 0x2, UR5 ;  /* 0x000000023f041899 */ /* 0x000fc80008011605 */
[----:B------:R-:W-:Y:S01]  /*8620*/  @UP1 ULOP3.LUT UR41, UR41, 0x1, UR4, 0x78, !UPT ;  /* 0x0000000129291892 */ /* 0x000fe2000f8e7804 */
[----:B------:R-:W-:Y:S11]  /*8630*/  @!P1 BRA `(.L_x_111) ;  /* 0x0000000000049947 */ /* 0x000ff60003800000 */
[----:B------:R-:W-:Y:S01]  /*8640*/  BPT.TRAP 0x1 ;  /* 0x000000040000795c */ /* 0x000fe20000300000 */
.L_x_111:
[----:B------:R-:W-:Y:S02]  /*8650*/  R2UR UR4, R2 ;  /* 0x00000000020472ca */ /* 0x000fe400000e0000 */
[----:B------:R-:W-:Y:S02]  /*8660*/  SHF.L.U32 R3, R154, 0x1f, RZ ;  /* 0x0000001f9a037819 */ /* 0x000fe400000006ff */
[----:B------:R-:W-:-:S09]  /*8670*/  LEA R0, R2, UR50, 0x4 ;  /* 0x0000003202007c11 */ /* 0x000fd2000f8e20ff */
[----:B------:R-:W-:-:S09]  /*8680*/  ULEA UR4, UR4, UR50, 0x3 ;  /* 0x0000003204047291 */ /* 0x000fd2000f8e183f */
[----:B------:R-:W1:Y:S02]  /*8690*/  SYNCS.PHASECHK.TRANS64.TRYWAIT P2, [UR4+0x34400], R3 ;  /* 0x03440003ff0075a7 */ /* 0x000e640008040144 */
[----:B-1----:R-:W-:Y:S05]  /*86a0*/  @!P2 BRA `(.L_x_112) ;  /* 0x00000068001ca947 */ /* 0x002fea0003800000 */
.L_x_289:
[----:B------:R2:W3:Y:S01]  /*86b0*/  LDS.128 R16, [R0+0x34550] ;  /* 0x0345500000107984 */ /* 0x0004e20000000c00 */
[----:B------:R-:W-:Y:S01]  /*86c0*/  @!PT LDS RZ, [RZ] ;  /* 0x00000000fffff984 */ /* 0x000fe20000000800 */
[----:B------:R-:W-:Y:S01]  /*86d0*/  @!PT LDS RZ, [RZ] ;  /* 0x00000000fffff984 */ /* 0x000fe20000000800 */
[----:B------:R-:W-:Y:S01]  /*86e0*/  @!PT LDS RZ, [RZ] ;  /* 0x00000000fffff984 */ /* 0x000fe20000000800 */
[----:B------:R-:W-:Y:S01]  /*86f0*/  @!PT LDS RZ, [RZ] ;  /* 0x00000000fffff984 */ /* 0x000fe20000000800 */
[----:B------:R4:W-:Y:S06]  /*8700*/  MEMBAR.ALL.CTA ;  /* 0x0000000000007992 */ /* 0x0009ec0000008000 */
[----:B----4-:R-:W4:Y:S01]  /*8710*/  FENCE.VIEW.ASYNC.S ;  /* 0x00000000000073c6 */ /* 0x010f220000000000 */
[----:B--2---:R-:W-:Y:S05]  /*8720*/  @!P1 BRA `(.L_x_113) ;  /* 0x0000000000049947 */ /* 0x004fea0003800000 */
[----:B------:R-:W-:Y:S01]  /*8730*/  BPT.TRAP 0x1 ;  /* 0x000000040000795c */ /* 0x000fe20000300000 */
.L_x_113:
[----:B------:R-:W-:Y:S01]  /*8740*/  UIADD3 UR4, UR4, 0x34440, URZ ;  /* 0x0003444004047890 */ /* 0x000fe2000fffe03f */
[----:B------:R-:W-:-:S03]  /*8750*/  VIADD R2, R2, 0x1 ;  /* 0x0000000102027836 */ /* 0x000fc60000000000 */
[----:B------:R-:W-:Y:S02]  /*8760*/  UPRMT UR4, UR57, 0x654, UR4 ;  /* 0x0000065439047896 */ /* 0x000fe40008000004 */
[----:B------:R-:W-:-:S04]  /*8770*/  ISETP.NE.AND P1, PT, R2, 0x8, PT ;  /* 0x000000080200780c */ /* 0x000fc80003f25270 */
[----:B-1----:R-:W-:Y:S02]  /*8780*/  SEL R3, RZ, 0x1, P1 ;  /* 0x00000001ff037807 */ /* 0x002fe40000800000 */
[----:B------:R-:W-:Y:S01]  /*8790*/  SEL R2, R2, RZ, P1 ;  /* 0x000000ff02027207 */ /* 0x000fe20000800000 */
[----:B----4-:R-:W-:Y:S01]  /*87a0*/  SYNCS.ARRIVE.TRANS64.RED.A1T0 RZ, [UR4], RZ ;  /* 0x000000ffffff79a7 */ /* 0x010fe20008100404 */
[----:B------:R-:W-:Y:S01]  /*87b0*/  UIMAD.WIDE.U32 UR4, UR40, -0x55555555, URZ ;  /* 0xaaaaaaab280478a5 */ /* 0x000fe2000f8e003f */
[----:B------:R-:W-:-:S03]  /*87c0*/  LOP3.LUT R154, R154, R3, RZ, 0x3c, !PT ;  /* 0x000000039a9a7212 */ /* 0x000fc600078e3cff */
[----:B------:R-:W-:-:S04]  /*87d0*/  USHF.R.U32.HI UR4, URZ, 0x2, UR5 ;  /* 0x000000023f047899 */ /* 0x000fc80008011605 */
[----:B------:R-:W-:-:S12]  /*87e0*/  UIMAD UR40, UR4, -0x6, UR40 ;  /* 0xfffffffa042878a4 */ /* 0x000fd8000f8e0228 */
.L_x_110:
[----:B---3--:R-:W-:Y:S02]  /*87f0*/  ISETP.NE.AND P1, PT, R19, RZ, PT ;  /* 0x000000ff1300720c */ /* 0x008fe40003f25270 */
[CC--:B------:R-:W-:Y:S02]  /*8800*/  ISETP.NE.AND P2, PT, R155.reuse, R18.reuse, PT ;  /* 0x000000129b00720c */ /* 0x0c0fe40003f45270 */
[----:B------:R-:W-:-:S13]  /*8810*/  ISETP.EQ.OR P3, PT, R155, R18, !P1 ;  /* 0x000000129b00720c */ /* 0x000fda0004f62670 */
[----:B------:R-:W-:Y:S05]  /*8820*/  @P3 BRA `(.L_x_114) ;  /* 0x0000000000fc3947 */ /* 0x000fea0003800000 */
[----:B------:R-:W-:-:S13]  /*8830*/  ISETP.NE.AND P3, PT, RZ, UR43, PT ;  /* 0x0000002bff007c0c */ /* 0x000fda000bf65270 */
[----:B------:R-:W-:Y:S05]  /*8840*/  @P3 BRA `(.L_x_114) ;  /* 0x0000000000f43947 */ /* 0x000fea0003800000 */
[----:B------:R-:W1:Y:S01]  /*8850*/  S2R R0, SR_LANEID ;  /* 0x0000000000007919 */ /* 0x000e620000000000 */
[----:B------:R-:W-:Y:S01]  /*8860*/  ELECT P3, URZ, PT ;  /* 0x00000000003f782f */ /* 0x000fe20003860000 */
[----:B------:R-:W-:Y:S01]  /*8870*/  BSSY B0, `(.L_x_115) ;  /* 0x000002f000007945 */ /* 0x000fe20003800000 */
[----:B-1----:R-:W-:-:S11]  /*8880*/  IMAD.SHL.U32 R20, R0, 0x4, RZ ;  /* 0x0000000400147824 */ /* 0x002fd600078e00ff */
[----:B------:R-:W-:Y:S05]  /*8890*/  @!P3 BRA `(.L_x_116) ;  /* 0x0000000000b0b947 */ /* 0x000fea0003800000 */
[C---:B------:R-:W-:Y:S01]  /*88a0*/  IMAD.SHL.U32 R0, R18.reuse, 0x8, RZ ;  /* 0x0000000812007824 */ /* 0x040fe200078e00ff */
[----:B------:R-:W-:Y:S01]  /*88b0*/  SHF.R.S32.HI R3, RZ, 0x1f, R18 ;  /* 0x0000001fff037819 */ /* 0x000fe20000011412 */
[----:B------:R-:W-:Y:S01]  /*88c0*/  ULDC.64 UR4, c[0x0][0x820] ;  /* 0x0002080000047ab9 */ /* 0x000fe20000000a00 */
[----:B------:R-:W1:Y:S02]  /*88d0*/  LDC.64 R4, c[0x0][0x290] ;  /* 0x0000a400ff047b82 */ /* 0x000e640000000a00 */
[----:B------:R-:W-:Y:S02]  /*88e0*/  SHF.L.U64.HI R3, R18, 0x3, R3 ;  /* 0x0000000312037819 */ /* 0x000fe40000010203 */
[----:B------:R-:W-:-:S04]  /*88f0*/  IADD3 R6, P3, R0, UR4, RZ ;  /* 0x0000000400067c10 */ /* 0x000fc8000ff7e0ff */
[----:B------:R-:W-:Y:S01]  /*8900*/  IADD3.X R7, R3, UR5, RZ, P3, !PT ;  /* 0x0000000503077c10 */ /* 0x000fe20009ffe4ff */
[----:B------:R-:W-:-:S05]  /*8910*/  ULDC.64 UR4, c[0x0][0x818] ;  /* 0x0002060000047ab9 */ /* 0x000fca0000000a00 */
[----:B------:R-:W2:Y:S01]  /*8920*/  LDG.E.64 R6, desc[UR38][R6.64] ;  /* 0x0000002606067981 */ /* 0x000ea2000c1e1b00 */
[----:B-1----:R-:W-:Y:S01]  /*8930*/  IMAD.WIDE R8, R18, 0xc, R4 ;  /* 0x0000000c12087825 */ /* 0x002fe200078e0204 */
[----:B------:R-:W-:Y:S02]  /*8940*/  IADD3 R4, P3, R0, UR4, RZ ;  /* 0x0000000400047c10 */ /* 0x000fe4000ff7e0ff */
[----:B------:R-:W1:Y:S02]  /*8950*/  LDS R0, [UR52+0x1c] ;  /* 0x00001c34ff007984 */ /* 0x000e640008000800 */
[----:B------:R-:W-:Y:S02]  /*8960*/  IADD3.X R5, R3, UR5, RZ, P3, !PT ;  /* 0x0000000503057c10 */ /* 0x000fe40009ffe4ff */
[----:B------:R-:W3:Y:S04]  /*8970*/  LDG.E R14, desc[UR38][R8.64] ;  /* 0x00000026080e7981 */ /* 0x000ee8000c1e1900 */
[----:B------:R3:W4:Y:S04]  /*8980*/  LDG.E R15, desc[UR38][R8.64+0x4] ;  /* 0x00000426080f7981 */ /* 0x000728000c1e1900 */
[----:B------:R-:W5:Y:S01]  /*8990*/  LDG.E.64 R4, desc[UR38][R4.64] ;  /* 0x0000002604047981 */ /* 0x000f62000c1e1b00 */
[----:B------:R-:W-:Y:S01]  /*89a0*/  IMAD.U32 R12, RZ, RZ, UR52 ;  /* 0x00000034ff0c7e24 */ /* 0x000fe2000f8e00ff */
[----:B------:R-:W-:-:S02]  /*89b0*/  CS2R R10, SRZ ;  /* 0x00000000000a7805 */ /* 0x000fc4000001ff00 */
[----:B------:R-:W-:Y:S02]  /*89c0*/  STS [UR52+0x30], RZ ;  /* 0x000030ffff007988 */ /* 0x000fe40008000834 */
[----:B------:R-:W-:-:S05]  /*89d0*/  SHF.R.U64 R12, R12, 0x4, RZ ;  /* 0x000000040c0c7819 */ /* 0x000fca00000012ff */
[----:B------:R-:W-:Y:S04]  /*89e0*/  STS [UR52+0x10], R12 ;  /* 0x0000100cff007988 */ /* 0x000fe80008000834 */
[----:B------:R-:W-:Y:S01]  /*89f0*/  STS [UR52+0x14], R12 ;  /* 0x0000140cff007988 */ /* 0x000fe20008000834 */
[C---:B--2---:R-:W-:Y:S01]  /*8a00*/  SHF.L.U64.HI R3, R6.reuse, 0x1, R7 ;  /* 0x0000000106037819 */ /* 0x044fe20000010207 */
[----:B------:R-:W-:-:S03]  /*8a10*/  IMAD.SHL.U32 R6, R6, 0x2, RZ ;  /* 0x0000000206067824 */ /* 0x000fc600078e00ff */
[----:B------:R-:W-:-:S04]  /*8a20*/  LOP3.LUT R7, R3, 0x1fffffff, RZ, 0xc0, !PT ;  /* 0x1fffffff03077812 */ /* 0x000fc800078ec0ff */
[----:B------:R-:W-:-:S04]  /*8a30*/  SHF.R.U32.HI R3, RZ, 0x4, R7 ;  /* 0x00000004ff037819 */ /* 0x000fc80000011607 */
[----:B-1----:R-:W-:-:S05]  /*8a40*/  LOP3.LUT R0, R0, 0xf, R3, 0xb8, !PT ;  /* 0x0000000f00007812 */ /* 0x002fca00078eb803 */
[----:B------:R1:W-:Y:S01]  /*8a50*/  STS [UR52+0x1c], R0 ;  /* 0x00001c00ff007988 */ /* 0x0003e20008000834 */
[----:B---3--:R-:W-:-:S03]  /*8a60*/  VIADD R8, R14, 0xffffffff ;  /* 0xffffffff0e087836 */ /* 0x008fc60000000000 */
[----:B------:R-:W2:Y:S01]  /*8a70*/  LDS R3, [UR52+0x1c] ;  /* 0x00001c34ff037984 */ /* 0x000ea20008000800 */
[----:B----4-:R-:W-:Y:S01]  /*8a80*/  VIADD R9, R15, 0xffffffff ;  /* 0xffffffff0f097836 */ /* 0x010fe20000000000 */
[----:B-1----:R-:W-:Y:S02]  /*8a90*/  LOP3.LUT R0, R6, 0xfffffffe, RZ, 0xc0, !PT ;  /* 0xfffffffe06007812 */ /* 0x002fe400078ec0ff */
[----:B-----5:R-:W-:Y:S04]  /*8aa0*/  STS.64 [UR52], R4 ;  /* 0x00000004ff007988 */ /* 0x020fe80008000a34 */
[----:B------:R-:W-:Y:S01]  /*8ab0*/  STS.128 [UR52+0x20], R8 ;  /* 0x00002008ff007988 */ /* 0x000fe20008000c34 */
[----:B--2---:R-:W-:-:S05]  /*8ac0*/  LOP3.LUT R3, R3, 0xf0, RZ, 0xb8, !PT ;  /* 0x000000f003037812 */ /* 0x004fca00078eb8ff */
[----:B------:R1:W-:Y:S04]  /*8ad0*/  STS [UR52+0x1c], R3 ;  /* 0x00001c03ff007988 */ /* 0x0003e80008000834 */
[----:B------:R-:W2:Y:S01]  /*8ae0*/  LDS R13, [UR52+0x1c] ;  /* 0x00001c34ff0d7984 */ /* 0x000ea20008000800 */
[----:B-1----:R-:W-:-:S05]  /*8af0*/  SHF.R.U64 R3, R0, 0x4, R7 ;  /* 0x0000000400037819 */ /* 0x002fca0000001207 */
[----:B------:R-:W-:Y:S01]  /*8b00*/  STS [UR52+0xc], R3 ;  /* 0x00000c03ff007988 */ /* 0x000fe20008000834 */
[----:B--2---:R-:W-:-:S05]  /*8b10*/  LOP3.LUT R13, R13, 0xf00, RZ, 0xb8, !PT ;  /* 0x00000f000d0d7812 */ /* 0x004fca00078eb8ff */
[----:B------:R-:W-:Y:S04]  /*8b20*/  STS.64 [UR52+0x18], R12 ;  /* 0x0000180cff007988 */ /* 0x000fe80008000a34 */
[----:B------:R-:W1:Y:S02]  /*8b30*/  LDS R19, [UR52+0x1c] ;  /* 0x00001c34ff137984 */ /* 0x000e640008000800 */
[----:B-1----:R-:W-:-:S05]  /*8b40*/  LOP3.LUT R0, R19, 0xf000, RZ, 0xb8, !PT ;  /* 0x0000f00013007812 */ /* 0x002fca00078eb8ff */
[----:B------:R1:W-:Y:S02]  /*8b50*/  STS [UR52+0x1c], R0 ;  /* 0x00001c00ff007988 */ /* 0x0003e40008000834 */
.L_x_116:
[----:B------:R-:W-:Y:S05]  /*8b60*/  BSYNC B0 ;  /* 0x0000000000007941 */ /* 0x000fea0003800000 */
.L_x_115:
[----:B------:R-:W-:Y:S01]  /*8b70*/  NOP ;  /* 0x0000000000007918 */ /* 0x000fe20000000000 */
[----:B------:R2:W3:Y:S01]  /*8b80*/  LDS R3, [R20+UR52] ;  /* 0x0000003414037984 */ /* 0x0004e20008000800 */
[----:B------:R-:W-:Y:S02]  /*8b90*/  ELECT P3, URZ, PT ;  /* 0x00000000003f782f */ /* 0x000fe40003860000 */
[----:B------:R-:W-:Y:S01]  /*8ba0*/  IADD3 R4, P4, R20, UR36, RZ ;  /* 0x0000002414047c10 */ /* 0x000fe2000ff9e0ff */
[----:B------:R-:W-:Y:S04]  /*8bb0*/  BSSY B0, `(.L_x_117) ;  /* 0x0000005000007945 */ /* 0x000fe80003800000 */
[----:B------:R-:W-:-:S06]  /*8bc0*/  IMAD.X R5, RZ, RZ, UR37, P4 ;  /* 0x00000025ff057e24 */ /* 0x000fcc000a0e06ff */
[----:B--2---:R-:W-:Y:S05]  /*8bd0*/  @!P3 BRA `(.L_x_118) ;  /* 0x000000000008b947 */ /* 0x004fea0003800000 */
[----:B------:R0:W-:Y:S01]  /*8be0*/  UTMACMDFLUSH ;  /* 0x00000000000079b7 */ /* 0x0001e20000000000 */
[----:B------:R-:W-:-:S04]  /*8bf0*/  DEPBAR.LE SB0, 0x0 ;  /* 0x000080000000791a */ /* 0x000fc80000000000 */
.L_x_118:
[----:B------:R-:W-:Y:S05]  /*8c00*/  BSYNC B0 ;  /* 0x0000000000007941 */ /* 0x000fea0003800000 */
.L_x_117:
[----:B---3--:R2:W5:Y:S02]  /*8c10*/  ATOMG.E.EXCH.STRONG.GPU PT, RZ, [R4], R3 ;  /* 0x0000000304ff73a8 */ /* 0x00856400041ee100 */
.L_x_114:
[----:B------:R-:W-:-:S04]  /*8c20*/  DEPBAR.LE SB0, 0x0 ;  /* 0x000080000000791a */ /* 0x000fc80000000000 */
[----:B------:R-:W-:Y:S05]  /*8c30*/  @!P0 BRA `(.L_x_119) ;  /* 0x0000000000048947 */ /* 0x000fea0003800000 */
[----:B------:R-:W-:Y:S01]  /*8c40*/  BPT.TRAP 0x1 ;  /* 0x000000040000795c */ /* 0x000fe20000300000 */
.L_x_119:
[----:B-1----:R-:W-:Y:S01]  /*8c50*/  IMAD.U32 R0, RZ, RZ, UR54 ;  /* 0x00000036ff007e24 */ /* 0x002fe2000f8e00ff */
[----:B-----5:R-:W-:Y:S01]  /*8c60*/  SYNCS.ARRIVE.TRANS64.RED.A1T0 RZ, [UR7], RZ ;  /* 0x000000ffffff79a7 */ /* 0x020fe20008100407 */
[----:B------:R-:W-:Y:S02]  /*8c70*/  LOP3.LUT R156, R156, 0x1, RZ, 0x3c, !PT ;  /* 0x000000019c9c7812 */ /* 0x000fe400078e3cff */
[----:B------:R1:W-:Y:S02]  /*8c80*/  SYNCS.ARRIVE.TRANS64.A1T0 RZ, [R0+UR51], RZ ;  /* 0x000000ff00ff79a7 */ /* 0x0003e40008100033 */
[----:B-1----:R-:W-:Y:S01]  /*8c90*/  SEL R0, RZ, 0x1, !P2 ;  /* 0x00000001ff007807 */ /* 0x002fe20005000000 */
[----:B------:R-:W-:Y:S06]  /*8ca0*/  @P1 BRA `(.L_x_120) ;  /* 0xffffffb000741947 */ /* 0x000fec000383ffff */
[----:B------:R-:W-:Y:S05]  /*8cb0*/  EXIT ;  /* 0x000000000000794d */ /* 0x000fea0003800000 */
.L_x_27:
[----:B------:R-:W-:-:S08]  /*8cc0*/  NOP ;  /* 0x0000000000007918 */ /* 0x000fd00000000000 */
[----:B-----5:R-:W1:-:S00]  /*8cd0*/  USETMAXREG.DEALLOC.CTAPOOL 0x28 ;  /* 0x00000028000079c8 */ /* 0x020e4000080e0500 */
[----:B------:R-:W-:-:S06]  /*8ce0*/  UISETP.NE.AND UP1, UPT, UR43, 0x3, UPT ;  /* 0x000000032b00788c */ /* 0x000fcc000bf25270 */
[----:B------:R-:W-:-:S13]  /*8cf0*/  PLOP3.LUT P1, PT, PT, PT, UP1, 0x80, 0x0 ;  /* 0x000000000000781c */ /* 0x000fda0003f2f018 */
[----:B-1----:R-:W-:Y:S05]  /*8d00*/  @!P1 BRA `(.L_x_121) ;  /* 0x0000003800489947 */ /* 0x002fea0003800000 */
[----:B------:R-:W-:-:S13]  /*8d10*/  ISETP.NE.AND P0, PT, RZ, UR43, PT ;  /* 0x0000002bff007c0c */ /* 0x000fda000bf05270 */
[----:B------:R-:W-:Y:S05]  /*8d20*/  @!P0 BRA `(.L_x_122) ;  /* 0x0000001c00088947 */ /* 0x000fea0003800000 */
[----:B------:R-:W-:-:S06]  /*8d30*/  UISETP.NE.AND UP0, UPT, UR43, 0x2, UPT ;  /* 0x000000022b00788c */ /* 0x000fcc000bf05270 */
[----:B------:R-:W-:-:S13]  /*8d40*/  PLOP3.LUT P0, PT, PT, PT, UP0, 0x80, 0x0 ;  /* 0x000000000000781c */ /* 0x000fda0003f0f008 */
[----:B---3--:R-:W-:Y:S05]  /*8d50*/  @P0 EXIT ;  /* 0x000000000000094d */ /* 0x008fea0003800000 */
[----:B------:R-:W1:Y:S01]  /*8d60*/  S2UR UR4, SR_CTAID.Y ;  /* 0x00000000000479c3 */ /* 0x000e620000002600 */
[----:B------:R-:W-:Y:S01]  /*8d70*/  ELECT P0, URZ, PT ;  /* 0x00000000003f782f */ /* 0x000fe20003800000 */
[----:B------:R-:W-:Y:S01]  /*8d80*/  BSSY B0, `(.L_x_123) ;  /* 0x000001d000007945 */ /* 0x000fe20003800000 */
[----:B-1----:R-:W-:-:S11]  /*8d90*/  UIMAD UR4, UR4, UR60, UR42 ;  /* 0x0000003c040472a4 */ /* 0x002fd6000f8e022a */
[----:B------:R-:W-:Y:S05]  /*8da0*/  @!P0 BRA `(.L_x_124) ;  /* 0x0000000000688947 */ /* 0x000fea0003800000 */
[----:B------:R-:W1:Y:S01]  /*8db0*/  LDC.64 R4, c[0x0][0x600] ;  /* 0x00018000ff047b82 */ /* 0x000e620000000a00 */
[----:B------:R-:W-:Y:S02]  /*8dc0*/  UMOV UR5, 0x400 ;  /* 0x0000040000057882 */ /* 0x000fe40000000000 */
[----:B------:R-:W-:-:S05]  /*8dd0*/  ULEA UR5, UR58, UR5, 0x18 ;  /* 0x000000053a057291 */ /* 0x000fca000f8ec03f */
[----:B------:R-:W1:Y:S08]  /*8de0*/  LDC.64 R6, c[0x0][0x608] ;  /* 0x00018200ff067b82 */ /* 0x000e700000000a00 */
[----:B------:R-:W2:Y:S08]  /*8df0*/  LDC.64 R32, c[0x0][0x610] ;  /* 0x00018400ff207b82 */ /* 0x000eb00000000a00 */
[----:B------:R-:W2:Y:S01]  /*8e00*/  LDC.64 R34, c[0x0][0x618] ;  /* 0x00018600ff227b82 */ /* 0x000ea20000000a00 */
[----:B-1----:R1:W-:Y:S07]  /*8e10*/  STS.128 [UR5+0x34700], R4 ;  /* 0x03470004ff007988 */ /* 0x0023ee0008000c05 */
[----:B------:R-:W3:Y:S08]  /*8e20*/  LDC.64 R28, c[0x0][0x620] ;  /* 0x00018800ff1c7b82 */ /* 0x000ef00000000a00 */
[----:B------:R-:W3:Y:S01]  /*8e30*/  LDC.64 R30, c[0x0][0x628] ;  /* 0x00018a00ff1e7b82 */ /* 0x000ee20000000a00 */
[----:B--2---:R2:W-:Y:S07]  /*8e40*/  STS.128 [UR5+0x34710], R32 ;  /* 0x03471020ff007988 */ /* 0x0045ee0008000c05 */
[----:B------:R-:W4:Y:S08]  /*8e50*/  LDC.64 R24, c[0x0][0x630] ;  /* 0x00018c00ff187b82 */ /* 0x000f300000000a00 */
[----:B------:R-:W4:Y:S08]  /*8e60*/  LDC.64 R26, c[0x0][0x638] ;  /* 0x00018e00ff1a7b82 */ /* 0x000f300000000a00 */
[----:B------:R-:W5:Y:S01]  /*8e70*/  LDC.64 R20, c[0x0][0x640] ;  /* 0x00019000ff147b82 */ /* 0x000f620000000a00 */
[----:B---3--:R2:W-:Y:S07]  /*8e80*/  STS.128 [UR5+0x34720], R28 ;  /* 0x0347201cff007988 */ /* 0x0085ee0008000c05 */
[----:B------:R-:W5:Y:S08]  /*8e90*/  LDC.64 R22, c[0x0][0x648] ;  /* 0x00019200ff167b82 */ /* 0x000f700000000a00 */
[----:B------:R-:W3:Y:S01]  /*8ea0*/  LDC.64 R12, c[0x0][0x650] ;  /* 0x00019400ff0c7b82 */ /* 0x000ee20000000a00 */
[----:B----4-:R2:W-:Y:S07]  /*8eb0*/  STS.128 [UR5+0x34730], R24 ;  /* 0x03473018ff007988 */ /* 0x0105ee0008000c05 */
[----:B------:R-:W3:Y:S08]  /*8ec0*/  LDC.64 R14, c[0x0][0x658] ;  /* 0x00019600ff0e7b82 */ /* 0x000ef00000000a00 */
[----:B------:R-:W4:Y:S01]  /*8ed0*/  LDC.64 R8, c[0x0][0x660] ;  /* 0x00019800ff087b82 */ /* 0x000f220000000a00 */
[----:B-----5:R2:W-:Y:S07]  /*8ee0*/  STS.128 [UR5+0x34740], R20 ;  /* 0x03474014ff007988 */ /* 0x0205ee0008000c05 */
[----:B------:R-:W4:Y:S08]  /*8ef0*/  LDC.64 R10, c[0x0][0x668] ;  /* 0x00019a00ff0a7b82 */ /* 0x000f300000000a00 */
[----:B-1----:R-:W1:Y:S01]  /*8f00*/  LDC.64 R4, c[0x0][0x670] ;  /* 0x00019c00ff047b82 */ /* 0x002e620000000a00 */
[----:B---3--:R2:W-:Y:S07]  /*8f10*/  STS.128 [UR5+0x34750], R12 ;  /* 0x0347500cff007988 */ /* 0x0085ee0008000c05 */
[----:B------:R-:W1:Y:S01]  /*8f20*/  LDC.64 R6, c[0x0][0x678] ;  /* 0x00019e00ff067b82 */ /* 0x000e620000000a00 */
[----:B----4-:R2:W-:Y:S04]  /*8f30*/  STS.128 [UR5+0x34760], R8 ;  /* 0x03476008ff007988 */ /* 0x0105e80008000c05 */
[----:B-1----:R2:W-:Y:S02]  /*8f40*/  STS.128 [UR5+0x34770], R4 ;  /* 0x03477004ff007988 */ /* 0x0025e40008000c05 */
.L_x_124:
[----:B------:R-:W-:Y:S05]  /*8f50*/  BSYNC B0 ;  /* 0x0000000000007941 */ /* 0x000fea0003800000 */
.L_x_123:
[----:B------:R-:W-:Y:S01]  /*8f60*/  ELECT P0, URZ, PT ;  /* 0x00000000003f782f */ /* 0x000fe20003800000 */
[----:B------:R-:W-:Y:S01]  /*8f70*/  NOP ;  /* 0x0000000000007918 */ /* 0x000fe20000000000 */
[----:B------:R-:W-:Y:S01]  /*8f80*/  ULDC UR6, c[0x0][0x884] ;  /* 0x0002210000067ab9 */ /* 0x000fe20000000800 */
[----:B------:R-:W-:Y:S01]  /*8f90*/  BSSY B0, `(.L_x_125) ;  /* 0x0000035000007945 */ /* 0x000fe20003800000 */
[----:B------:R-:W-:-:S03]  /*8fa0*/  ULEA UR6, UR6, UR4, 0x1 ;  /* 0x0000000406067291 */ /* 0x000fc6000f8e083f */
[----:B------:R-:W-:Y:S02]  /*8fb0*/  ULDC.64 UR4, c[0x0][0x800] ;  /* 0x0002000000047ab9 */ /* 0x000fe40000000a00 */
[----:B------:R-:W-:-:S04]  /*8fc0*/  UIMAD.WIDE UR4, UR6, 0x80, UR4 ;  /* 0x00000080060478a5 */ /* 0x000fc8000f8e0204 */
[----:B------:R-:W-:Y:S08]  /*8fd0*/  @!P0 BRA `(.L_x_126) ;  /* 0x0000000000c08947 */ /* 0x000ff00003800000 */
[----:B------:R-:W-:Y:S01]  /*8fe0*/  ULDC.64 UR6, c[0x0][0x808] ;  /* 0x0002020000067ab9 */ /* 0x000fe20000000a00 */
[----:B------:R-:W-:Y:S01]  /*8ff0*/  ULDC.64 UR8, c[0x0][0x810] ;  /* 0x0002040000087ab9 */ /* 0x000fe20000000a00 */
[----:B------:R-:W-:Y:S02]  /*9000*/  ISETP.NE.U32.AND P0, PT, RZ, UR6, PT ;  /* 0x00000006ff007c0c */ /* 0x000fe4000bf05070 */
[----:B------:R-:W-:Y:S02]  /*9010*/  ISETP.NE.U32.AND P1, PT, RZ, UR8, PT ;  /* 0x00000008ff007c0c */ /* 0x000fe4000bf25070 */
[----:B------:R-:W-:Y:S02]  /*9020*/  ISETP.NE.AND.EX P0, PT, RZ, UR7, PT, P0 ;  /* 0x00000007ff007c0c */ /* 0x000fe4000bf05300 */
[----:B------:R-:W-:-:S11]  /*9030*/  ISETP.NE.AND.EX P1, PT, RZ, UR9, PT, P1 ;  /* 0x00000009ff007c0c */ /* 0x000fd6000bf25310 */
[----:B------:R-:W-:Y:S05]  /*9040*/  @!P0 BRA `(.L_x_127) ;  /* 0x0000000000188947 */ /* 0x000fea0003800000 */
[----:B--2---:R-:W1:Y:S02]  /*9050*/  LDC.64 R4, c[0x0][0x808] ;  /* 0x00020200ff047b82 */ /* 0x004e640000000a00 */
[----:B-1----:R-:W-:-:S06]  /*9060*/  IMAD.WIDE R4, R18, 0x8, R4 ;  /* 0x0000000812047825 */ /* 0x002fcc00078e0204 */
[----:B------:R-:W2:Y:S01]  /*9070*/  LDG.E.64 R4, desc[UR38][R4.64] ;  /* 0x0000002604047981 */ /* 0x000ea2000c1e1b00 */
[----:B------:R-:W-:Y:S02]  /*9080*/  UMOV UR6, 0x400 ;  /* 0x0000040000067882 */ /* 0x000fe40000000000 */
[----:B------:R-:W-:-:S09]  /*9090*/  ULEA UR6, UR58, UR6, 0x18 ;  /* 0x000000063a067291 */ /* 0x000fd2000f8ec03f */
[----:B--2---:R1:W-:Y:S03]  /*90a0*/  STS.64 [UR6+0x34700], R4 ;  /* 0x03470004ff007988 */ /* 0x0043e60008000a06 */
.L_x_127:
[----:B------:R-:W-:Y:S05]  /*90b0*/  @!P1 BRA `(.L_x_126) ;  /* 0x0000000000889947 */ /* 0x000fea0003800000 */
[----:B-12---:R-:W1:Y:S02]  /*90c0*/  LDC.64 R4, c[0x0][0x810] ;  /* 0x00020400ff047b82 */ /* 0x006e640000000a00 */
[----:B-1----:R-:W-:-:S06]  /*90d0*/  IMAD.WIDE R4, R18, 0x8, R4 ;  /* 0x0000000812047825 */ /* 0x002fcc00078e0204 */
[----:B------:R-:W2:Y:S01]  /*90e0*/  LDG.E.64 R4, desc[UR38][R4.64] ;  /* 0x0000002604047981 */ /* 0x000ea2000c1e1b00 */
[----:B------:R-:W-:Y:S02]  /*90f0*/  UMOV UR6, 0x400 ;  /* 0x0000040000067882 */ /* 0x000fe40000000000 */
[----:B------:R-:W-:-:S04]  /*9100*/  ULEA UR6, UR58, UR6, 0x18 ;  /* 0x000000063a067291 */ /* 0x000fc8000f8ec03f */
[----:B------:R-:W-:-:S05]  /*9110*/  UIADD3 UR7, UR6, 0x34700, URZ ;  /* 0x0003470006077890 */ /* 0x000fca000fffe03f */
[----:B------:R-:W1:Y:S01]  /*9120*/  LDS R6, [UR6+0x3471c] ;  /* 0x03471c06ff067984 */ /* 0x000e620008000800 */
[----:B------:R-:W-:-:S03]  /*9130*/  MOV R8, UR7 ;  /* 0x0000000700087c02 */ /* 0x000fc60008000f00 */
[----:B------:R-:W-:Y:S01]  /*9140*/  STS [UR6+0x34730], RZ ;  /* 0x034730ffff007988 */ /* 0x000fe20008000806 */
[----:B------:R-:W-:-:S05]  /*9150*/  SHF.R.U64 R8, R8, 0x4, RZ ;  /* 0x0000000408087819 */ /* 0x000fca00000012ff */
[----:B------:R-:W-:Y:S04]  /*9160*/  STS [UR6+0x34710], R8 ;  /* 0x03471008ff007988 */ /* 0x000fe80008000806 */
[----:B------:R-:W-:Y:S01]  /*9170*/  STS [UR6+0x34714], R8 ;  /* 0x03471408ff007988 */ /* 0x000fe20008000806 */
[C---:B--2---:R-:W-:Y:S01]  /*9180*/  SHF.L.U64.HI R10, R4.reuse, 0x1, R5 ;  /* 0x00000001040a7819 */ /* 0x044fe20000010205 */
[----:B------:R-:W-:Y:S02]  /*9190*/  IMAD.SHL.U32 R11, R4, 0x2, RZ ;  /* 0x00000002040b7824 */ /* 0x000fe400078e00ff */
[----:B------:R-:W-:Y:S01]  /*91a0*/  VIADD R5, R3, 0xffffffff ;  /* 0xffffffff03057836 */ /* 0x000fe20000000000 */
[----:B------:R-:W-:Y:S01]  /*91b0*/  LOP3.LUT R10, R10, 0x1fffffff, RZ, 0xc0, !PT ;  /* 0x1fffffff0a0a7812 */ /* 0x000fe200078ec0ff */
[----:B------:R-:W-:Y:S01]  /*91c0*/  VIADD R4, R0, 0xffffffff ;  /* 0xffffffff00047836 */ /* 0x000fe20000000000 */
[----:B------:R-:W-:-:S02]  /*91d0*/  LOP3.LUT R3, R11, 0xfffffffe, RZ, 0xc0, !PT ;  /* 0xfffffffe0b037812 */ /* 0x000fc400078ec0ff */
[--C-:B------:R-:W-:Y:S02]  /*91e0*/  SHF.R.U32.HI R7, RZ, 0x4, R10.reuse ;  /* 0x00000004ff077819 */ /* 0x100fe4000001160a */
[----:B------:R-:W-:Y:S02]  /*91f0*/  SHF.R.U64 R3, R3, 0x4, R10 ;  /* 0x0000000403037819 */ /* 0x000fe4000000120a */
[----:B-1----:R-:W-:-:S03]  /*9200*/  LOP3.LUT R6, R6, 0xf, R7, 0xb8, !PT ;  /* 0x0000000f06067812 */ /* 0x002fc600078eb807 */
[----:B------:R-:W-:Y:S04]  /*9210*/  STS [UR6+0x3470c], R3 ;  /* 0x03470c03ff007988 */ /* 0x000fe80008000806 */
[----:B------:R-:W-:Y:S04]  /*9220*/  STS [UR6+0x3471c], R6 ;  /* 0x03471c06ff007988 */ /* 0x000fe80008000806 */
[----:B------:R-:W1:Y:S02]  /*9230*/  LDS R7, [UR6+0x3471c] ;  /* 0x03471c06ff077984 */ /* 0x000e640008000800 */
[----:B-1----:R-:W-:-:S05]  /*9240*/  LOP3.LUT R7, R7, 0xf0, RZ, 0xb8, !PT ;  /* 0x000000f007077812 */ /* 0x002fca00078eb8ff */
[----:B------:R1:W-:Y:S04]  /*9250*/  STS [UR6+0x3471c], R7 ;  /* 0x03471c07ff007988 */ /* 0x0003e80008000806 */
[----:B------:R-:W2:Y:S01]  /*9260*/  LDS R9, [UR6+0x3471c] ;  /* 0x03471c06ff097984 */ /* 0x000ea20008000800 */
[----:B-1----:R-:W-:-:S05]  /*9270*/  CS2R R6, SRZ ;  /* 0x0000000000067805 */ /* 0x002fca000001ff00 */
[----:B------:R-:W-:Y:S01]  /*9280*/  STS.128 [UR6+0x34720], R4 ;  /* 0x03472004ff007988 */ /* 0x000fe20008000c06 */
[----:B--2---:R-:W-:-:S05]  /*9290*/  LOP3.LUT R9, R9, 0xf00, RZ, 0xb8, !PT ;  /* 0x00000f0009097812 */ /* 0x004fca00078eb8ff */
[----:B------:R-:W-:Y:S04]  /*92a0*/  STS.64 [UR6+0x34718], R8 ;  /* 0x03471808ff007988 */ /* 0x000fe80008000a06 */
[----:B------:R-:W1:Y:S02]  /*92b0*/  LDS R12, [UR6+0x3471c] ;  /* 0x03471c06ff0c7984 */ /* 0x000e640008000800 */
[----:B-1----:R-:W-:-:S05]  /*92c0*/  LOP3.LUT R0, R12, 0xf000, RZ, 0xb8, !PT ;  /* 0x0000f0000c007812 */ /* 0x002fca00078eb8ff */
[----:B------:R3:W-:Y:S02]  /*92d0*/  STS [UR6+0x3471c], R0 ;  /* 0x03471c00ff007988 */ /* 0x0007e40008000806 */
.L_x_126:
[----:B------:R-:W-:Y:S05]  /*92e0*/  BSYNC B0 ;  /* 0x0000000000007941 */ /* 0x000fea0003800000 */
.L_x_125:
[----:B---3--:R-:W3:Y:S01]  /*92f0*/  S2R R0, SR_LANEID ;  /* 0x0000000000007919 */ /* 0x008ee20000000000 */
[----:B------:R-:W-:Y:S01]  /*9300*/  ELECT P0, URZ, PT ;  /* 0x00000000003f782f */ /* 0x000fe20003800000 */
[----:B------:R-:W-:Y:S01]  /*9310*/  NOP ;  /* 0x0000000000007918 */ /* 0x000fe20000000000 */
[----:B------:R-:W-:Y:S11]  /*9320*/  BSSY B0, `(.L_x_128) ;  /* 0x0000004000007945 */ /* 0x000ff60003800000 */
[----:B------:R-:W-:Y:S05]  /*9330*/  @!P0 BRA `(.L_x_129) ;  /* 0x0000000000088947 */ /* 0x000fea0003800000 */
[----:B------:R0:W-:Y:S01]  /*9340*/  UTMACMDFLUSH ;  /* 0x00000000000079b7 */ /* 0x0001e20000000000 */
[----:B------:R-:W-:-:S04]  /*9350*/  DEPBAR.LE SB0, 0x0 ;  /* 0x000080000000791a */ /* 0x000fc80000000000 */
.L_x_129:
[----:B------:R-:W-:Y:S05]  /*9360*/  BSYNC B0 ;  /* 0x0000000000007941 */ /* 0x000fea0003800000 */
.L_x_128:
[----:B------:R-:W-:Y:S01]  /*9370*/  UMOV UR6, 0x400 ;  /* 0x0000040000067882 */ /* 0x000fe20000000000 */
[----:B--23--:R-:W-:Y:S01]  /*9380*/  IMAD.SHL.U32 R6, R0, 0x4, RZ ;  /* 0x0000000400067824 */ /* 0x00cfe200078e00ff */
[----:B------:R-:W-:-:S04]  /*9390*/  ULEA UR6, UR58, UR6, 0x18 ;  /* 0x000000063a067291 */ /* 0x000fc8000f8ec03f */
[----:B------:R-:W-:Y:S01]  /*93a0*/  UIADD3 UR32, UR6, 0x34700, URZ ;  /* 0x0003470006207890 */ /* 0x000fe2000fffe03f */
[----:B-1----:R-:W-:Y:S01]  /*93b0*/  IADD3 R4, P0, R6, UR4, RZ ;  /* 0x0000000406047c10 */ /* 0x002fe2000ff1e0ff */
[----:B------:R-:W-:-:S04]  /*93c0*/  IMAD.MOV.U32 R0, RZ, RZ, RZ ;  /* 0x000000ffff007224 */ /* 0x000fc800078e00ff */
[----:B------:R-:W-:-:S03]  /*93d0*/  IMAD.X R5, RZ, RZ, UR5, P0 ;  /* 0x00000005ff057e24 */ /* 0x000fc600080e06ff */
[----:B------:R-:W1:Y:S01]  /*93e0*/  LDS R3, [R6+UR32] ;  /* 0x0000002006037984 */ /* 0x000e620008000800 */
[----:B------:R-:W-:-:S03]  /*93f0*/  SHF.L.U32 R0, R0, 0x1f, RZ ;  /* 0x0000001f00007819 */ /* 0x000fc600000006ff */
[----:B-1----:R1:W2:Y:S02]  /*9400*/  ATOMG.E.EXCH.STRONG.GPU PT, RZ, [R4], R3 ;  /* 0x0000000304ff73a8 */ /* 0x0022a400041ee100 */
[----:B--2---:R-:W2:Y:S01]  /*9410*/  SYNCS.PHASECHK.TRANS64.TRYWAIT P0, [UR6+0x34528], R0 ;  /* 0x03452800ff0075a7 */ /* 0x004ea20008000146 */
[----:B------:R-:W-:Y:S02]  /*9420*/  ULOP3.LUT UR31, UR59, 0x1, URZ, 0xfc, !UPT ;  /* 0x000000013b1f7892 */ /* 0x000fe4000f8efc3f */
[----:B------:R-:W-:Y:S01]  /*9430*/  ULOP3.LUT UR30, UR61, 0x2, URZ, 0xfc, !UPT ;  /* 0x000000023d1e7892 */ /* 0x000fe2000f8efc3f */
[----:B-12---:R-:W-:Y:S11]  /*9440*/  @!P0 BRA `(.L_x_130) ;  /* 0x0000005800cc8947 */ /* 0x006ff60003800000 */
.L_x_290:
[----:B------:R-:W-:Y:S01]  /*9450*/  IMAD.MOV.U32 R4, RZ, RZ, 0x1 ;  /* 0x00000001ff047424 */ /* 0x000fe200078e00ff */
[----:B------:R-:W-:Y:S01]  /*9460*/  ULDC UR29, c[0x0][0x598] ;  /* 0x00016600001d7ab9 */ /* 0x000fe20000000800 */
[----:B-1----:R-:W-:Y:S01]  /*9470*/  IMAD.MOV.U32 R0, RZ, RZ, RZ ;  /* 0x000000ffff007224 */ /* 0x002fe200078e00ff */
[----:B------:R-:W-:Y:S01]  /*9480*/  ULDC UR28, c[0x0][0x580] ;  /* 0x00016000001c7ab9 */ /* 0x000fe20000000800 */
[----:B------:R-:W-:Y:S01]  /*9490*/  ULDC.64 UR24, c[0x0][0x590] ;  /* 0x0001640000187ab9 */ /* 0x000fe20000000a00 */
[----:B------:R-:W-:-:S05]  /*94a0*/  ULDC.64 UR26, c[0x0][0x588] ;  /* 0x00016200001a7ab9 */ /* 0x000fca0000000a00 */
.L_x_191:
[----:B------:R-:W-:-:S06]  /*94b0*/  UISETP.NE.AND UP0, UPT, UR31, 0x3, UPT ;  /* 0x000000031f00788c */ /* 0x000fcc000bf05270 */
[----:B------:R-:W-:-:S13]  /*94c0*/  PLOP3.LUT P1, PT, PT, PT, UP0, 0x80, 0x0 ;  /* 0x000000000000781c */ /* 0x000fda0003f2f008 */
[----:B-----5:R-:W-:Y:S05]  /*94d0*/  @!P1 BRA `(.L_x_131) ;  /* 0x0000000000049947 */ /* 0x020fea0003800000 */
[----:B------:R-:W-:Y:S01]  /*94e0*/  BPT.TRAP 0x1 ;  /* 0x000000040000795c */ /* 0x000fe20000300000 */
.L_x_131:
[----:B------:R-:W-:Y:S02]  /*94f0*/  R2UR UR7, R2 ;  /* 0x00000000020772ca */ /* 0x000fe400000e0000 */
[----:B------:R-:W-:Y:S02]  /*9500*/  SHF.L.U32 R3, R0, 0x1f, RZ ;  /* 0x0000001f00037819 */ /* 0x000fe400000006ff */
[----:B------:R-:W-:-:S09]  /*9510*/  LEA R8, R2, UR6, 0x4 ;  /* 0x0000000602087c11 */ /* 0x000fd2000f8e20ff */
[----:B------:R-:W-:-:S09]  /*9520*/  ULEA UR7, UR7, UR6, 0x3 ;  /* 0x0000000607077291 */ /* 0x000fd2000f8e183f */
[----:B------:R-:W1:Y:S02]  /*9530*/  SYNCS.PHASECHK.TRANS64.TRYWAIT P0, [UR7+0x34400], R3 ;  /* 0x03440003ff0075a7 */ /* 0x000e640008000147 */
[----:B-1----:R-:W-:Y:S05]  /*9540*/  @!P0 BRA `(.L_x_132) ;  /* 0x0000005800a48947 */ /* 0x002fea0003800000 */
.L_x_291:
[----:B------:R-:W2:Y:S01]  /*9550*/  LDS.128 R8, [R8+0x34550] ;  /* 0x0345500008087984 */ /* 0x000ea20000000c00 */
        /* <DEDUP_REMOVED lines=8> */
.L_x_133:
[----:B------:R-:W-:Y:S01]  /*95e0*/  UIADD3 UR7, UR7, 0x34440, URZ ;  /* 0x0003444007077890 */ /* 0x000fe2000fffe03f */
[----:B------:R-:W-:Y:S02]  /*95f0*/  R2UR UR18, R16 ;  /* 0x00000000101272ca */ /* 0x000fe400000e0000 */
[----:B------:R-:W-:Y:S01]  /*9600*/  R2UR UR19, R17 ;  /* 0x00000000111372ca */ /* 0x000fe200000e0000 */
[----:B------:R-:W-:Y:S01]  /*9610*/  UPRMT UR7, UR58, 0x654, UR7 ;  /* 0x000006543a077896 */ /* 0x000fe20008000007 */
[----:B------:R-:W-:Y:S02]  /*9620*/  LOP3.LUT P1, RZ, R4, 0xff, RZ, 0xc0, !PT ;  /* 0x000000ff04ff7812 */ /* 0x000fe4000782c0ff */
[----:B------:R-:W-:-:S04]  /*9630*/  ISETP.NE.U32.AND P0, PT, RZ, UR24, PT ;  /* 0x00000018ff007c0c */ /* 0x000fc8000bf05070 */
[----:B------:R-:W-:Y:S02]  /*9640*/  ISETP.NE.AND.EX P0, PT, RZ, UR25, PT, P0 ;  /* 0x00000019ff007c0c */ /* 0x000fe4000bf05300 */
[----:B---3--:R-:W-:Y:S01]  /*9650*/  SYNCS.ARRIVE.TRANS64.RED.A1T0 RZ, [UR7], RZ ;  /* 0x000000ffffff79a7 */ /* 0x008fe20008100407 */
[----:B------:R-:W-:Y:S02]  /*9660*/  USHF.L.U32 UR18, UR18, 0x7, URZ ;  /* 0x0000000712127899 */ /* 0x000fe4000800063f */
[----:B------:R-:W-:Y:S02]  /*9670*/  USHF.L.U32 UR19, UR19, 0x7, URZ ;  /* 0x0000000713137899 */ /* 0x000fe4000800063f */
[----:B------:R-:W-:Y:S10]  /*9680*/  @!P1 BRA `(.L_x_134) ;  /* 0x00000000000c9947 */ /* 0x000ff40003800000 */
[----:B------:R-:W-:-:S04]  /*9690*/  DEPBAR {5,4,3,2,1,0} ;  /* 0x0000003f0000791a */ /* 0x000fc80000000000 */
[----:B------:R3:W-:Y:S02]  /*96a0*/  UTMACCTL.IV [UR4] ;  /* 0x00000000040079b9 */ /* 0x0007e40008000000 */
[----:B---3--:R-:W-:Y:S01]  /*96b0*/  NOP ;  /* 0x0000000000007918 */ /* 0x008fe20000000000 */
.L_x_134:
[----:B------:R-:W-:Y:S05]  /*96c0*/  @!P0 BRA `(.L_x_135) ;  /* 0x0000000000188947 */ /* 0x000fea0003800000 */
[----:B------:R-:W3:Y:S02]  /*96d0*/  LDC.64 R4, c[0x0][0x590] ;  /* 0x00016400ff047b82 */ /* 0x000ee40000000a00 */
[----:B---3--:R-:W-:-:S06]  /*96e0*/  IMAD.WIDE R4, R18, 0x8, R4 ;  /* 0x0000000812047825 */ /* 0x008fcc00078e0204 */
[----:B------:R-:W1:Y:S04]  /*96f0*/  LDG.E.64 R4, desc[UR38][R4.64] ;  /* 0x0000002604047981 */ /* 0x000e68000c1e1b00 */
[----:B-1----:R-:W3:Y:S02]  /*9700*/  LD.E R3, desc[UR38][R4.64] ;  /* 0x0000002604037980 */ /* 0x002ee4000c101900 */
[----:B---3--:R-:W-:Y:S01]  /*9710*/  FSETP.NEU.AND P0, PT, R3, RZ, PT ;  /* 0x000000ff0300720b */ /* 0x008fe20003f0d000 */
[----:B------:R-:W-:-:S12]  /*9720*/  BRA `(.L_x_136) ;  /* 0x0000000000247947 */ /* 0x000fd80003800000 */
.L_x_135:
[----:B------:R-:W-:Y:S02]  /*9730*/  ISETP.NE.U32.AND P1, PT, RZ, UR26, PT ;  /* 0x0000001aff007c0c */ /* 0x000fe4000bf25070 */
[----:B------:R-:W-:Y:S02]  /*9740*/  FSETP.NEU.AND P0, PT, RZ, UR28, PT ;  /* 0x0000001cff007c0b */ /* 0x000fe4000bf0d000 */
[----:B------:R-:W-:-:S13]  /*9750*/  ISETP.NE.AND.EX P1, PT, RZ, UR27, PT, P1 ;  /* 0x0000001bff007c0c */ /* 0x000fda000bf25310 */
[----:B------:R-:W-:Y:S05]  /*9760*/  @!P1 BRA `(.L_x_136) ;  /* 0x0000000000149947 */ /* 0x000fea0003800000 */
[----:B------:R-:W3:Y:S01]  /*9770*/  LDC.64 R4, c[0x0][0x588] ;  /* 0x00016200ff047b82 */ /* 0x000ee20000000a00 */
[----:B-1----:R-:W-:-:S04]  /*9780*/  IMAD R3, R18, UR29, RZ ;  /* 0x0000001d12037c24 */ /* 0x002fc8000f8e02ff */
[----:B---3--:R-:W-:-:S06]  /*9790*/  IMAD.WIDE R4, R3, 0x4, R4 ;  /* 0x0000000403047825 */ /* 0x008fcc00078e0204 */
[----:B------:R-:W3:Y:S02]  /*97a0*/  LDG.E R4, desc[UR38][R4.64] ;  /* 0x0000002604047981 */ /* 0x000ee4000c1e1900 */
[----:B---3--:R-:W-:-:S13]  /*97b0*/  FSETP.NEU.AND P0, PT, R4, RZ, PT ;  /* 0x000000ff0400720b */ /* 0x008fda0003f0d000 */
.L_x_136:
[----:B------:R-:W-:Y:S01]  /*97c0*/  UISETP.NE.AND UP0, UPT, UR30, 0x3, UPT ;  /* 0x000000031e00788c */ /* 0x000fe2000bf05270 */
[----:B------:R-:W-:-:S05]  /*97d0*/  ELECT P1, URZ, PT ;  /* 0x00000000003f782f */ /* 0x000fca0003820000 */
[----:B------:R-:W-:Y:S02]  /*97e0*/  PLOP3.LUT P2, PT, PT, PT, UP0, 0x80, 0x0 ;  /* 0x000000000000781c */ /* 0x000fe40003f4f008 */
[----:B------:R-:W-:-:S11]  /*97f0*/  PLOP3.LUT P0, PT, P0, P1, PT, 0x2a, 0x0 ;  /* 0x000000000000781c */ /* 0x000fd60000702572 */
[----:B------:R-:W-:Y:S05]  /*9800*/  @!P2 BRA `(.L_x_137) ;  /* 0x000000000004a947 */ /* 0x000fea0003800000 */
[----:B------:R-:W-:Y:S01]  /*9810*/  BPT.TRAP 0x1 ;  /* 0x000000040000795c */ /* 0x000fe20000300000 */
.L_x_137:
[----:B-1----:R-:W-:-:S05]  /*9820*/  IMAD.MOV.U32 R3, RZ, RZ, 0x1 ;  /* 0x00000001ff037424 */ /* 0x002fca00078e00ff */
[----:B------:R-:W-:-:S04]  /*9830*/  SHF.L.U32 R3, R3, 0x1f, RZ ;  /* 0x0000001f03037819 */ /* 0x000fc800000006ff */
[----:B------:R-:W1:Y:S02]  /*9840*/  SYNCS.PHASECHK.TRANS64.TRYWAIT P1, [UR6+0x34500], R3 ;  /* 0x03450003ff0075a7 */ /* 0x000e640008020146 */
[----:B-1----:R-:W-:Y:S05]  /*9850*/  @!P1 BRA `(.L_x_138) ;  /* 0x0000005400f89947 */ /* 0x002fea0003800000 */
.L_x_292:
[----:B------:R-:W-:Y:S04]  /*9860*/  BSSY B0, `(.L_x_139) ;  /* 0x000000b000007945 */ /* 0x000fe80003800000 */
[----:B------:R-:W-:Y:S05]  /*9870*/  @P0 BRA `(.L_x_140) ;  /* 0x0000000000240947 */ /* 0x000fea0003800000 */
[----:B------:R-:W-:Y:S02]  /*9880*/  UIADD3 UR16, UR6, 0x30000, URZ ;  /* 0x0003000006107890 */ /* 0x000fe4000fffe03f */
[----:B------:R-:W-:Y:S01]  /*9890*/  UIADD3 UR17, UR6, 0x344e0, URZ ;  /* 0x000344e006117890 */ /* 0x000fe2000fffe03f */
[----:B------:R-:W-:Y:S01]  /*98a0*/  UMOV UR8, 0x0 ;  /* 0x0000000000087882 */ /* 0x000fe20000000000 */
[----:B------:R-:W-:-:S07]  /*98b0*/  UMOV UR9, 0x10000000 ;  /* 0x1000000000097882 */ /* 0x000fce0000000000 */
[----:B------:R3:W-:Y:S02]  /*98c0*/  UTMALDG.2D [UR16], [UR4], desc[UR8] ;  /* 0x00000810040075b4 */ /* 0x0007e40008009000 */
[----:B---3--:R-:W-:Y:S05]  /*98d0*/  @!P2 BRA `(.L_x_141) ;  /* 0x000000000004a947 */ /* 0x008fea0003800000 */
[----:B------:R-:W-:Y:S01]  /*98e0*/  BPT.TRAP 0x1 ;  /* 0x000000040000795c */ /* 0x000fe20000300000 */
.L_x_141:
[----:B-1----:R-:W1:Y:S02]  /*98f0*/  LDC R4, c[0x0][0x828] ;  /* 0x00020a00ff047b82 */ /* 0x002e640000000800 */
[----:B-1----:R3:W-:Y:S02]  /*9900*/  SYNCS.ARRIVE.TRANS64.RED.A0TR RZ, [UR6+0x344e0], R4 ;  /* 0x0344e004ffff79a7 */ /* 0x0027e40008300406 */
.L_x_140:
[----:B------:R-:W-:Y:S05]  /*9910*/  BSYNC B0 ;  /* 0x0000000000007941 */ /* 0x000fea0003800000 */
.L_x_139:
[----:B------:R-:W-:Y:S05]  /*9920*/  @!P2 BRA `(.L_x_142) ;  /* 0x000000000004a947 */ /* 0x000fea0003800000 */
[----:B------:R-:W-:Y:S01]  /*9930*/  BPT.TRAP 0x1 ;  /* 0x000000040000795c */ /* 0x000fe20000300000 */
.L_x_142:
[----:B------:R-:W-:-:S04]  /*9940*/  UIADD3 UR13, UR6, 0x344e0, URZ ;  /* 0x000344e0060d7890 */ /* 0x000fc8000fffe03f */
[----:B------:R-:W-:-:S09]  /*9950*/  UPRMT UR7, UR58, 0x654, UR13 ;  /* 0x000006543a077896 */ /* 0x000fd2000800000d */
[----:B------:R-:W-:Y:S01]  /*9960*/  SYNCS.ARRIVE.TRANS64.RED.A1T0 RZ, [UR7], RZ ;  /* 0x000000ffffff79a7 */ /* 0x000fe20008100407 */
[----:B------:R-:W-:Y:S05]  /*9970*/  @!P2 BRA `(.L_x_143) ;  /* 0x000000000004a947 */ /* 0x000fea0003800000 */
[----:B------:R-:W-:Y:S01]  /*9980*/  BPT.TRAP 0x1 ;  /* 0x000000040000795c */ /* 0x000fe20000300000 */
.L_x_143:
[----:B------:R-:W4:Y:S02]  /*9990*/  SYNCS.PHASECHK.TRANS64.TRYWAIT P1, [UR6+0x34508], R3 ;  /* 0x03450803ff0075a7 */ /* 0x000f240008020146 */
[----:B----4-:R-:W-:Y:S05]  /*99a0*/  @!P1 BRA `(.L_x_144) ;  /* 0x0000005400bc9947 */ /* 0x010fea0003800000 */
.L_x_293:
[----:B------:R-:W-:Y:S04]  /*99b0*/  BSSY B0, `(.L_x_145) ;  /* 0x000000d000007945 */ /* 0x000fe80003800000 */
[----:B------:R-:W-:Y:S05]  /*99c0*/  @P0 BRA `(.L_x_146) ;  /* 0x00000000002c0947 */ /* 0x000fea0003800000 */
[----:B------:R-:W-:Y:S02]  /*99d0*/  UIADD3 UR10, UR18, 0x40, URZ ;  /* 0x00000040120a7890 */ /* 0x000fe4000fffe03f */
[----:B------:R-:W-:Y:S02]  /*99e0*/  UIADD3 UR8, UR6, 0x31000, URZ ;  /* 0x0003100006087890 */ /* 0x000fe4000fffe03f */
[----:B------:R-:W-:Y:S01]  /*99f0*/  UIADD3 UR9, UR6, 0x344e8, URZ ;  /* 0x000344e806097890 */ /* 0x000fe2000fffe03f */
[----:B------:R-:W-:Y:S01]  /*9a00*/  UMOV UR14, 0x0 ;  /* 0x00000000000e7882 */ /* 0x000fe20000000000 */
[----:B------:R-:W-:Y:S01]  /*9a10*/  UMOV UR15, 0x10000000 ;  /* 0x10000000000f7882 */ /* 0x000fe20000000000 */
[----:B------:R-:W-:-:S06]  /*9a20*/  UMOV UR11, UR19 ;  /* 0x00000013000b7c82 */ /* 0x000fcc0008000000 */
[----:B------:R4:W-:Y:S02]  /*9a30*/  UTMALDG.2D [UR8], [UR4], desc[UR14] ;  /* 0x00000e08040075b4 */ /* 0x0009e40008009000 */
[----:B----4-:R-:W-:Y:S05]  /*9a40*/  @!P2 BRA `(.L_x_147) ;  /* 0x000000000004a947 */ /* 0x010fea0003800000 */
[----:B------:R-:W-:Y:S01]  /*9a50*/  BPT.TRAP 0x1 ;  /* 0x000000040000795c */ /* 0x000fe20000300000 */
.L_x_147:
[----:B-1-3--:R-:W1:Y:S02]  /*9a60*/  LDC R4, c[0x0][0x828] ;  /* 0x00020a00ff047b82 */ /* 0x00ae640000000800 */
[----:B-1----:R4:W-:Y:S02]  /*9a70*/  SYNCS.ARRIVE.TRANS64.RED.A0TR RZ, [UR6+0x344e8], R4 ;  /* 0x0344e804ffff79a7 */ /* 0x0029e40008300406 */
.L_x_146:
[----:B------:R-:W-:Y:S05]  /*9a80*/  BSYNC B0 ;  /* 0x0000000000007941 */ /* 0x000fea0003800000 */
.L_x_145:
[----:B------:R-:W-:Y:S05]  /*9a90*/  @!P2 BRA `(.L_x_148) ;  /* 0x000000000004a947 */ /* 0x000fea0003800000 */
[----:B------:R-:W-:Y:S01]  /*9aa0*/  BPT.TRAP 0x1 ;  /* 0x000000040000795c */ /* 0x000fe20000300000 */
.L_x_148:
[----:B------:R-:W-:Y:S02]  /*9ab0*/  UIADD3 UR9, UR6, 0x344e8, URZ ;  /* 0x000344e806097890 */ /* 0x000fe4000fffe03f */
[----:B------:R-:W-:Y:S02]  /*9ac0*/  UIADD3 UR23, UR19, 0x20, URZ ;  /* 0x0000002013177890 */ /* 0x000fe4000fffe03f */
[----:B------:R-:W-:-:S09]  /*9ad0*/  UPRMT UR16, UR58, 0x654, UR9 ;  /* 0x000006543a107896 */ /* 0x000fd20008000009 */
[----:B------:R-:W-:Y:S01]  /*9ae0*/  SYNCS.ARRIVE.TRANS64.RED.A1T0 RZ, [UR16], RZ ;  /* 0x000000ffffff79a7 */ /* 0x000fe20008100410 */
[----:B------:R-:W-:Y:S05]  /*9af0*/  @!P2 BRA `(.L_x_149) ;  /* 0x000000000004a947 */ /* 0x000fea0003800000 */
[----:B------:R-:W-:Y:S01]  /*9b00*/  BPT.TRAP 0x1 ;  /* 0x000000040000795c */ /* 0x000fe20000300000 */
.L_x_149:
[----:B------:R-:W5:Y:S02]  /*9b10*/  SYNCS.PHASECHK.TRANS64.TRYWAIT P1, [UR6+0x34510], R3 ;  /* 0x03451003ff0075a7 */ /* 0x000f640008020146 */
[----:B-----5:R-:W-:Y:S05]  /*9b20*/  @!P1 BRA `(.L_x_150) ;  /* 0x0000005400749947 */ /* 0x020fea0003800000 */
.L_x_294:
[----:B------:R-:W-:Y:S04]  /*9b30*/  BSSY B0, `(.L_x_151) ;  /* 0x000000c000007945 */ /* 0x000fe80003800000 */
[----:B------:R-:W-:Y:S05]  /*9b40*/  @P0 BRA `(.L_x_152) ;  /* 0x0000000000280947 */ /* 0x000fea0003800000 */
[----:B------:R-:W-:Y:S02]  /*9b50*/  UIADD3 UR20, UR6, 0x32000, URZ ;  /* 0x0003200006147890 */ /* 0x000fe4000fffe03f */
[----:B------:R-:W-:Y:S01]  /*9b60*/  UIADD3 UR21, UR6, 0x344f0, URZ ;  /* 0x000344f006157890 */ /* 0x000fe2000fffe03f */
[----:B------:R-:W-:Y:S01]  /*9b70*/  UMOV UR10, 0x0 ;  /* 0x00000000000a7882 */ /* 0x000fe20000000000 */
[----:B------:R-:W-:Y:S01]  /*9b80*/  UMOV UR11, 0x10000000 ;  /* 0x10000000000b7882 */ /* 0x000fe20000000000 */
[----:B------:R-:W-:-:S06]  /*9b90*/  UMOV UR22, UR18 ;  /* 0x0000001200167c82 */ /* 0x000fcc0008000000 */
[----:B------:R1:W-:Y:S02]  /*9ba0*/  UTMALDG.2D [UR20], [UR4], desc[UR10] ;  /* 0x00000a14040075b4 */ /* 0x0003e40008009000 */
[----:B-1----:R-:W-:Y:S05]  /*9bb0*/  @!P2 BRA `(.L_x_153) ;  /* 0x000000000004a947 */ /* 0x002fea0003800000 */
[----:B------:R-:W-:Y:S01]  /*9bc0*/  BPT.TRAP 0x1 ;  /* 0x000000040000795c */ /* 0x000fe20000300000 */
.L_x_153:
[----:B---34-:R-:W1:Y:S02]  /*9bd0*/  LDC R4, c[0x0][0x828] ;  /* 0x00020a00ff047b82 */ /* 0x018e640000000800 */
[----:B-1----:R1:W-:Y:S02]  /*9be0*/  SYNCS.ARRIVE.TRANS64.RED.A0TR RZ, [UR6+0x344f0], R4 ;  /* 0x0344f004ffff79a7 */ /* 0x0023e40008300406 */
.L_x_152:
[----:B------:R-:W-:Y:S05]  /*9bf0*/  BSYNC B0 ;  /* 0x0000000000007941 */ /* 0x000fea0003800000 */
.L_x_151:
[----:B------:R-:W-:Y:S05]  /*9c00*/  @!P2 BRA `(.L_x_154) ;  /* 0x000000000004a947 */ /* 0x000fea0003800000 */
[----:B------:R-:W-:Y:S01]  /*9c10*/  BPT.TRAP 0x1 ;  /* 0x000000040000795c */ /* 0x000fe20000300000 */
.L_x_154:
[----:B------:R-:W-:-:S04]  /*9c20*/  UIADD3 UR17, UR6, 0x344f0, URZ ;  /* 0x000344f006117890 */ /* 0x000fc8000fffe03f */
[----:B------:R-:W-:-:S09]  /*9c30*/  UPRMT UR33, UR58, 0x654, UR17 ;  /* 0x000006543a217896 */ /* 0x000fd20008000011 */
[----:B------:R-:W-:Y:S01]  /*9c40*/  SYNCS.ARRIVE.TRANS64.RED.A1T0 RZ, [UR33], RZ ;  /* 0x000000ffffff79a7 */ /* 0x000fe20008100421 */
[----:B------:R-:W-:Y:S05]  /*9c50*/  @!P2 BRA `(.L_x_155) ;  /* 0x000000000004a947 */ /* 0x000fea0003800000 */
[----:B------:R-:W-:Y:S01]  /*9c60*/  BPT.TRAP 0x1 ;  /* 0x000000040000795c */ /* 0x000fe20000300000 */
.L_x_155:
[----:B------:R-:W5:Y:S02]  /*9c70*/  SYNCS.PHASECHK.TRANS64.TRYWAIT P1, [UR6+0x34518], R3 ;  /* 0x03451803ff0075a7 */ /* 0x000f640008020146 */
[----:B-----5:R-:W-:Y:S05]  /*9c80*/  @!P1 BRA `(.L_x_156) ;  /* 0x0000005400349947 */ /* 0x020fea0003800000 */
.L_x_295:
[----:B------:R-:W-:Y:S04]  /*9c90*/  BSSY B0, `(.L_x_157) ;  /* 0x000000c000007945 */ /* 0x000fe80003800000 */
[----:B------:R-:W-:Y:S05]  /*9ca0*/  @P0 BRA `(.L_x_158) ;  /* 0x0000000000280947 */ /* 0x000fea0003800000 */
[----:B------:R-:W-:Y:S02]  /*9cb0*/  UIADD3 UR22, UR18, 0x40, URZ ;  /* 0x0000004012167890 */ /* 0x000fe4000fffe03f */
[----:B------:R-:W-:Y:S02]  /*9cc0*/  UIADD3 UR20, UR6, 0x33000, URZ ;  /* 0x0003300006147890 */ /* 0x000fe4000fffe03f */
[----:B------:R-:W-:Y:S01]  /*9cd0*/  UIADD3 UR21, UR6, 0x344f8, URZ ;  /* 0x000344f806157890 */ /* 0x000fe2000fffe03f */
[----:B------:R-:W-:Y:S01]  /*9ce0*/  UMOV UR10, 0x0 ;  /* 0x00000000000a7882 */ /* 0x000fe20000000000 */
[----:B------:R-:W-:-:S07]  /*9cf0*/  UMOV UR11, 0x10000000 ;  /* 0x10000000000b7882 */ /* 0x000fce0000000000 */
[----:B------:R1:W-:Y:S02]  /*9d00*/  UTMALDG.2D [UR20], [UR4], desc[UR10] ;  /* 0x00000a14040075b4 */ /* 0x0003e40008009000 */
[----:B-1----:R-:W-:Y:S05]  /*9d10*/  @!P2 BRA `(.L_x_159) ;  /* 0x000000000004a947 */ /* 0x002fea0003800000 */
[----:B------:R-:W-:Y:S01]  /*9d20*/  BPT.TRAP 0x1 ;  /* 0x000000040000795c */ /* 0x000fe20000300000 */
.L_x_159:
[----:B---34-:R-:W1:Y:S02]  /*9d30*/  LDC R4, c[0x0][0x828] ;  /* 0x00020a00ff047b82 */ /* 0x018e640000000800 */
[----:B-1----:R1:W-:Y:S02]  /*9d40*/  SYNCS.ARRIVE.TRANS64.RED.A0TR RZ, [UR6+0x344f8], R4 ;  /* 0x0344f804ffff79a7 */ /* 0x0023e40008300406 */
.L_x_158:
[----:B------:R-:W-:Y:S05]  /*9d50*/  BSYNC B0 ;  /* 0x0000000000007941 */ /* 0x000fea0003800000 */
.L_x_157:
[----:B------:R-:W-:Y:S05]  /*9d60*/  @!P2 BRA `(.L_x_160) ;  /* 0x000000000004a947 */ /* 0x000fea0003800000 */
[----:B------:R-:W-:Y:S01]  /*9d70*/  BPT.TRAP 0x1 ;  /* 0x000000040000795c */ /* 0x000fe20000300000 */
.L_x_160:
[----:B------:R-:W-:Y:S02]  /*9d80*/  UIADD3 UR21, UR6, 0x344f8, URZ ;  /* 0x000344f806157890 */ /* 0x000fe4000fffe03f */
[----:B------:R-:W-:Y:S02]  /*9d90*/  UIADD3 UR15, UR19, 0x40, URZ ;  /* 0x00000040130f7890 */ /* 0x000fe4000fffe03f */
[----:B------:R-:W-:-:S09]  /*9da0*/  UPRMT UR34, UR58, 0x654, UR21 ;  /* 0x000006543a227896 */ /* 0x000fd20008000015 */
[----:B------:R-:W-:Y:S01]  /*9db0*/  SYNCS.ARRIVE.TRANS64.RED.A1T0 RZ, [UR34], RZ ;  /* 0x000000ffffff79a7 */ /* 0x000fe20008100422 */
[----:B------:R-:W-:Y:S05]  /*9dc0*/  @!P2 BRA `(.L_x_161) ;  /* 0x000000000004a947 */ /* 0x000fea0003800000 */
[----:B------:R-:W-:Y:S01]  /*9dd0*/  BPT.TRAP 0x1 ;  /* 0x000000040000795c */ /* 0x000fe20000300000 */
.L_x_161:
[----:B-1-34-:R-:W-:-:S04]  /*9de0*/  SHF.L.U32 R4, RZ, 0x1f, RZ ;  /* 0x0000001fff047819 */ /* 0x01afc800000006ff */
[----:B------:R-:W1:Y:S02]  /*9df0*/  SYNCS.PHASECHK.TRANS64.TRYWAIT P1, [UR6+0x34500], R4 ;  /* 0x03450004ff0075a7 */ /* 0x000e640008020146 */
[----:B-1----:R-:W-:Y:S05]  /*9e00*/  @!P1 BRA `(.L_x_162) ;  /* 0x0000005000ec9947 */ /* 0x002fea0003800000 */
.L_x_296:
[----:B------:R-:W-:Y:S04]  /*9e10*/  BSSY B0, `(.L_x_163) ;  /* 0x000000b000007945 */ /* 0x000fe80003800000 */
[----:B------:R-:W-:Y:S05]  /*9e20*/  @P0 BRA `(.L_x_164) ;  /* 0x0000000000240947 */ /* 0x000fea0003800000 */
[----:B------:R-:W-:Y:S01]  /*9e30*/  UIADD3 UR12, UR6, 0x30000, URZ ;  /* 0x00030000060c7890 */ /* 0x000fe2000fffe03f */
[----:B------:R-:W-:Y:S01]  /*9e40*/  UMOV UR10, 0x0 ;  /* 0x00000000000a7882 */ /* 0x000fe20000000000 */
[----:B------:R-:W-:Y:S01]  /*9e50*/  UMOV UR11, 0x10000000 ;  /* 0x10000000000b7882 */ /* 0x000fe20000000000 */
[----:B------:R-:W-:-:S06]  /*9e60*/  UMOV UR14, UR18 ;  /* 0x00000012000e7c82 */ /* 0x000fcc0008000000 */
[----:B------:R3:W-:Y:S02]  /*9e70*/  UTMALDG.2D [UR12], [UR4], desc[UR10] ;  /* 0x00000a0c040075b4 */ /* 0x0007e40008009000 */
[----:B---3--:R-:W-:Y:S05]  /*9e80*/  @!P2 BRA `(.L_x_165) ;  /* 0x000000000004a947 */ /* 0x008fea0003800000 */
[----:B------:R-:W-:Y:S01]  /*9e90*/  BPT.TRAP 0x1 ;  /* 0x000000040000795c */ /* 0x000fe20000300000 */
.L_x_165:
[----:B-1----:R-:W1:Y:S02]  /*9ea0*/  LDC R5, c[0x0][0x828] ;  /* 0x00020a00ff057b82 */ /* 0x002e640000000800 */
[----:B-1----:R3:W-:Y:S02]  /*9eb0*/  SYNCS.ARRIVE.TRANS64.RED.A0TR RZ, [UR6+0x344e0], R5 ;  /* 0x0344e005ffff79a7 */ /* 0x0027e40008300406 */
.L_x_164:
[----:B------:R-:W-:Y:S05]  /*9ec0*/  BSYNC B0 ;  /* 0x0000000000007941 */ /* 0x000fea0003800000 */
.L_x_163:
[----:B------:R-:W-:Y:S05]  /*9ed0*/  @!P2 BRA `(.L_x_166) ;  /* 0x000000000004a947 */ /* 0x000fea0003800000 */
[----:B------:R-:W-:Y:S01]  /*9ee0*/  BPT.TRAP 0x1 ;  /* 0x000000040000795c */ /* 0x000fe20000300000 */
.L_x_166:
[----:B------:R-:W-:Y:S01]  /*9ef0*/  SYNCS.ARRIVE.TRANS64.RED.A1T0 RZ, [UR7], RZ ;  /* 0x000000ffffff79a7 */ /* 0x000fe20008100407 */
[----:B------:R-:W-:Y:S05]  /*9f00*/  @!P2 BRA `(.L_x_167) ;  /* 0x000000000004a947 */ /* 0x000fea0003800000 */
[----:B------:R-:W-:Y:S01]  /*9f10*/  BPT.TRAP 0x1 ;  /* 0x000000040000795c */ /* 0x000fe20000300000 */
.L_x_167:
[----:B------:R-:W4:Y:S02]  /*9f20*/  SYNCS.PHASECHK.TRANS64.TRYWAIT P1, [UR6+0x34508], R4 ;  /* 0x03450804ff0075a7 */ /* 0x000f240008020146 */
[----:B----4-:R-:W-:Y:S05]  /*9f30*/  @!P1 BRA `(.L_x_168) ;  /* 0x0000005000b89947 */ /* 0x010fea0003800000 */
.L_x_297:
        /* <DEDUP_REMOVED lines=10> */
.L_x_171:
[----:B-1-3--:R-:W1:Y:S02]  /*9fe0*/  LDC R5, c[0x0][0x828] ;  /* 0x00020a00ff057b82 */ /* 0x00ae640000000800 */
[----:B-1----:R4:W-:Y:S02]  /*9ff0*/  SYNCS.ARRIVE.TRANS64.RED.A0TR RZ, [UR6+0x344e8], R5 ;  /* 0x0344e805ffff79a7 */ /* 0x0029e40008300406 */
.L_x_170:
[----:B------:R-:W-:Y:S05]  /*a000*/  BSYNC B0 ;  /* 0x0000000000007941 */ /* 0x000fea0003800000 */
.L_x_169:
[----:B------:R-:W-:Y:S05]  /*a010*/  @!P2 BRA `(.L_x_172) ;  /* 0x000000000004a947 */ /* 0x000fea0003800000 */
[----:B------:R-:W-:Y:S01]  /*a020*/  BPT.TRAP 0x1 ;  /* 0x000000040000795c */ /* 0x000fe20000300000 */
.L_x_172:
[----:B------:R-:W-:Y:S01]  /*a030*/  SYNCS.ARRIVE.TRANS64.RED.A1T0 RZ, [UR16], RZ ;  /* 0x000000ffffff79a7 */ /* 0x000fe20008100410 */
[----:B------:R-:W-:Y:S01]  /*a040*/  UIADD3 UR19, UR19, 0x60, URZ ;  /* 0x0000006013137890 */ /* 0x000fe2000fffe03f */
[----:B------:R-:W-:Y:S11]  /*a050*/  @!P2 BRA `(.L_x_173) ;  /* 0x000000000004a947 */ /* 0x000ff60003800000 */
[----:B------:R-:W-:Y:S01]  /*a060*/  BPT.TRAP 0x1 ;  /* 0x000000040000795c */ /* 0x000fe20000300000 */
.L_x_173:
[----:B------:R-:W5:Y:S02]  /*a070*/  SYNCS.PHASECHK.TRANS64.TRYWAIT P1, [UR6+0x34510], R4 ;  /* 0x03451004ff0075a7 */ /* 0x000f640008020146 */
[----:B-----5:R-:W-:Y:S05]  /*a080*/  @!P1 BRA `(.L_x_174) ;  /* 0x00000050007c9947 */ /* 0x020fea0003800000 */
.L_x_298:
[----:B------:R-:W-:Y:S04]  /*a090*/  BSSY B0, `(.L_x_175) ;  /* 0x000000a000007945 */ /* 0x000fe80003800000 */
[----:B------:R-:W-:Y:S05]  /*a0a0*/  @P0 BRA `(.L_x_176) ;  /* 0x0000000000200947 */ /* 0x000fea0003800000 */
[----:B------:R-:W-:Y:S01]  /*a0b0*/  UIADD3 UR16, UR6, 0x32000, URZ ;  /* 0x0003200006107890 */ /* 0x000fe2000fffe03f */
[----:B------:R-:W-:Y:S01]  /*a0c0*/  UMOV UR8, 0x0 ;  /* 0x0000000000087882 */ /* 0x000fe20000000000 */
[----:B------:R-:W-:-:S07]  /*a0d0*/  UMOV UR9, 0x10000000 ;  /* 0x1000000000097882 */ /* 0x000fce0000000000 */
[----:B------:R1:W-:Y:S02]  /*a0e0*/  UTMALDG.2D [UR16], [UR4], desc[UR8] ;  /* 0x00000810040075b4 */ /* 0x0003e40008009000 */
[----:B-1----:R-:W-:Y:S05]  /*a0f0*/  @!P2 BRA `(.L_x_177) ;  /* 0x000000000004a947 */ /* 0x002fea0003800000 */
[----:B------:R-:W-:Y:S01]  /*a100*/  BPT.TRAP 0x1 ;  /* 0x000000040000795c */ /* 0x000fe20000300000 */
.L_x_177:
[----:B---34-:R-:W1:Y:S02]  /*a110*/  LDC R5, c[0x0][0x828] ;  /* 0x00020a00ff057b82 */ /* 0x018e640000000800 */
[----:B-1----:R1:W-:Y:S02]  /*a120*/  SYNCS.ARRIVE.TRANS64.RED.A0TR RZ, [UR6+0x344f0], R5 ;  /* 0x0344f005ffff79a7 */ /* 0x0023e40008300406 */
.L_x_176:
[----:B------:R-:W-:Y:S05]  /*a130*/  BSYNC B0 ;  /* 0x0000000000007941 */ /* 0x000fea0003800000 */
.L_x_175:
[----:B------:R-:W-:Y:S05]  /*a140*/  @!P2 BRA `(.L_x_178) ;  /* 0x000000000004a947 */ /* 0x000fea0003800000 */
[----:B------:R-:W-:Y:S01]  /*a150*/  BPT.TRAP 0x1 ;  /* 0x000000040000795c */ /* 0x000fe20000300000 */
.L_x_178:
[----:B------:R-:W-:Y:S01]  /*a160*/  SYNCS.ARRIVE.TRANS64.RED.A1T0 RZ, [UR33], RZ ;  /* 0x000000ffffff79a7 */ /* 0x000fe20008100421 */
[----:B------:R-:W-:Y:S05]  /*a170*/  @!P2 BRA `(.L_x_179) ;  /* 0x000000000004a947 */ /* 0x000fea0003800000 */
[----:B------:R-:W-:Y:S01]  /*a180*/  BPT.TRAP 0x1 ;  /* 0x000000040000795c */ /* 0x000fe20000300000 */
.L_x_179:
[----:B------:R-:W5:Y:S02]  /*a190*/  SYNCS.PHASECHK.TRANS64.TRYWAIT P1, [UR6+0x34518], R4 ;  /* 0x03451804ff0075a7 */ /* 0x000f640008020146 */
[----:B-----5:R-:W-:Y:S05]  /*a1a0*/  @!P1 BRA `(.L_x_180) ;  /* 0x00000050004c9947 */ /* 0x020fea0003800000 */
.L_x_299:
        /* <DEDUP_REMOVED lines=10> */
.L_x_183:
[----:B------:R-:W1:Y:S02]  /*a250*/  LDC R4, c[0x0][0x828] ;  /* 0x00020a00ff047b82 */ /* 0x000e640000000800 */
[----:B-1----:R1:W-:Y:S02]  /*a260*/  SYNCS.ARRIVE.TRANS64.RED.A0TR RZ, [UR6+0x344f8], R4 ;  /* 0x0344f804ffff79a7 */ /* 0x0023e40008300406 */
.L_x_182:
[----:B------:R-:W-:Y:S05]  /*a270*/  BSYNC B0 ;  /* 0x0000000000007941 */ /* 0x000fea0003800000 */
.L_x_181:
[----:B------:R-:W-:Y:S05]  /*a280*/  @!P2 BRA `(.L_x_184) ;  /* 0x000000000004a947 */ /* 0x000fea0003800000 */
[----:B------:R-:W-:Y:S01]  /*a290*/  BPT.TRAP 0x1 ;  /* 0x000000040000795c */ /* 0x000fe20000300000 */
.L_x_184:
[----:B--2---:R-:W-:Y:S01]  /*a2a0*/  ISETP.NE.AND P0, PT, R11, RZ, PT ;  /* 0x000000ff0b00720c */ /* 0x004fe20003f05270 */
[----:B------:R-:W-:Y:S01]  /*a2b0*/  SYNCS.ARRIVE.TRANS64.RED.A1T0 RZ, [UR34], RZ ;  /* 0x000000ffffff79a7 */ /* 0x000fe20008100422 */
[CC--:B------:R-:W-:Y:S02]  /*a2c0*/  ISETP.NE.AND P3, PT, R18.reuse, R10.reuse, PT ;  /* 0x0000000a1200720c */ /* 0x0c0fe40003f65270 */
[----:B------:R-:W-:-:S13]  /*a2d0*/  ISETP.EQ.OR P0, PT, R18, R10, !P0 ;  /* 0x0000000a1200720c */ /* 0x000fda0004702670 */
[----:B------:R-:W-:Y:S05]  /*a2e0*/  @P0 BRA `(.L_x_185) ;  /* 0x0000000400040947 */ /* 0x000fea0003800000 */
[----:B------:R-:W-:Y:S01]  /*a2f0*/  ELECT P0, URZ, PT ;  /* 0x00000000003f782f */ /* 0x000fe20003800000 */
[----:B------:R-:W-:-:S12]  /*a300*/  BSSY B0, `(.L_x_186) ;  /* 0x0000032000007945 */ /* 0x000fd80003800000 */
[----:B------:R-:W-:Y:S05]  /*a310*/  @!P0 BRA `(.L_x_187) ;  /* 0x0000000000c08947 */ /* 0x000fea0003800000 */
[----:B-1-34-:R-:W1:Y:S08]  /*a320*/  LDC.64 R4, c[0x0][0x290] ;  /* 0x0000a400ff047b82 */ /* 0x01ae700000000a00 */
[----:B------:R-:W2:Y:S08]  /*a330*/  LDC.64 R12, c[0x0][0x808] ;  /* 0x00020200ff0c7b82 */ /* 0x000eb00000000a00 */
[----:B------:R-:W3:Y:S01]  /*a340*/  LDC.64 R16, c[0x0][0x810] ;  /* 0x00020400ff107b82 */ /* 0x000ee20000000a00 */
[----:B-1----:R-:W-:-:S05]  /*a350*/  IMAD.WIDE R4, R10, 0xc, R4 ;  /* 0x0000000c0a047825 */ /* 0x002fca00078e0204 */
[----:B------:R1:W5:Y:S04]  /*a360*/  LDG.E R14, desc[UR38][R4.64] ;  /* 0x00000026040e7981 */ /* 0x000368000c1e1900 */
[----:B------:R1:W5:Y:S01]  /*a370*/  LDG.E R15, desc[UR38][R4.64+0x4] ;  /* 0x00000426040f7981 */ /* 0x000362000c1e1900 */
[----:B--2---:R-:W-:Y:S02]  /*a380*/  ISETP.NE.U32.AND P0, PT, R12, RZ, PT ;  /* 0x000000ff0c00720c */ /* 0x004fe40003f05070 */
[----:B------:R-:W-:Y:S02]  /*a390*/  SHF.R.S32.HI R6, RZ, 0x1f, R10 ;  /* 0x0000001fff067819 */ /* 0x000fe4000001140a */
[----:B------:R-:W-:Y:S02]  /*a3a0*/  ISETP.NE.AND.EX P0, PT, R13, RZ, PT, P0 ;  /* 0x000000ff0d00720c */ /* 0x000fe40003f05300 */
[----:B---3--:R-:W-:-:S04]  /*a3b0*/  ISETP.NE.U32.AND P1, PT, R16, RZ, PT ;  /* 0x000000ff1000720c */ /* 0x008fc80003f25070 */
[----:B------:R-:W-:-:S07]  /*a3c0*/  ISETP.NE.AND.EX P1, PT, R17, RZ, PT, P1 ;  /* 0x000000ff1100720c */ /* 0x000fce0003f25310 */
[----:B-1----:R-:W-:Y:S06]  /*a3d0*/  @!P0 BRA `(.L_x_188) ;  /* 0x0000000000108947 */ /* 0x002fec0003800000 */
[----:B------:R-:W-:-:S04]  /*a3e0*/  LEA R4, P0, R10, R12, 0x3 ;  /* 0x0000000c0a047211 */ /* 0x000fc800078018ff */
[----:B------:R-:W-:-:S06]  /*a3f0*/  LEA.HI.X R5, R10, R13, R6, 0x3, P0 ;  /* 0x0000000d0a057211 */ /* 0x000fcc00000f1c06 */
[----:B------:R-:W2:Y:S04]  /*a400*/  LDG.E.64 R4, desc[UR38][R4.64] ;  /* 0x0000002604047981 */ /* 0x000ea8000c1e1b00 */
[----:B--2---:R1:W-:Y:S02]  /*a410*/  STS.64 [UR32], R4 ;  /* 0x00000004ff007988 */ /* 0x0043e40008000a20 */
.L_x_188:
[----:B------:R-:W-:Y:S05]  /*a420*/  @!P1 BRA `(.L_x_187) ;  /* 0x00000000007c9947 */ /* 0x000fea0003800000 */
[----:B-1----:R-:W-:-:S04]  /*a430*/  LEA R4, P0, R10, R16, 0x3 ;  /* 0x000000100a047211 */ /* 0x002fc800078018ff */
[----:B------:R-:W-:Y:S02]  /*a440*/  LEA.HI.X R5, R10, R17, R6, 0x3, P0 ;  /* 0x000000110a057211 */ /* 0x000fe400000f1c06 */
[----:B------:R-:W1:Y:S04]  /*a450*/  LDS R6, [UR32+0x1c] ;  /* 0x00001c20ff067984 */ /* 0x000e680008000800 */
[----:B------:R-:W2:Y:S01]  /*a460*/  LDG.E.64 R4, desc[UR38][R4.64] ;  /* 0x0000002604047981 */ /* 0x000ea2000c1e1b00 */
[----:B------:R-:W-:-:S03]  /*a470*/  MOV R18, UR32 ;  /* 0x0000002000127c02 */ /* 0x000fc60008000f00 */
[----:B------:R-:W-:Y:S01]  /*a480*/  STS [UR32+0x30], RZ ;  /* 0x000030ffff007988 */ /* 0x000fe20008000820 */
[----:B------:R-:W-:-:S05]  /*a490*/  SHF.R.U64 R18, R18, 0x4, RZ ;  /* 0x0000000412127819 */ /* 0x000fca00000012ff */
[----:B------:R-:W-:Y:S04]  /*a4a0*/  STS [UR32+0x10], R18 ;  /* 0x00001012ff007988 */ /* 0x000fe80008000820 */
[----:B------:R-:W-:Y:S01]  /*a4b0*/  STS [UR32+0x14], R18 ;  /* 0x00001412ff007988 */ /* 0x000fe20008000820 */
[----:B--2---:R-:W-:Y:S01]  /*a4c0*/  SHF.L.U64.HI R12, R4, 0x1, R5 ;  /* 0x00000001040c7819 */ /* 0x004fe20000010205 */
[----:B-----5:R-:W-:-:S03]  /*a4d0*/  VIADD R5, R15, 0xffffffff ;  /* 0xffffffff0f057836 */ /* 0x020fc60000000000 */
[----:B------:R-:W-:-:S04]  /*a4e0*/  LOP3.LUT R12, R12, 0x1fffffff, RZ, 0xc0, !PT ;  /* 0x1fffffff0c0c7812 */ /* 0x000fc800078ec0ff */
[----:B------:R-:W-:-:S04]  /*a4f0*/  SHF.R.U32.HI R7, RZ, 0x4, R12 ;  /* 0x00000004ff077819 */ /* 0x000fc8000001160c */
[----:B-1----:R-:W-:-:S05]  /*a500*/  LOP3.LUT R6, R6, 0xf, R7, 0xb8, !PT ;  /* 0x0000000f06067812 */ /* 0x002fca00078eb807 */
[----:B------:R-:W-:Y:S04]  /*a510*/  STS [UR32+0x1c], R6 ;  /* 0x00001c06ff007988 */ /* 0x000fe80008000820 */
[----:B------:R-:W1:Y:S02]  /*a520*/  LDS R7, [UR32+0x1c] ;  /* 0x00001c20ff077984 */ /* 0x000e640008000800 */
[----:B-1----:R-:W-:-:S05]  /*a530*/  LOP3.LUT R7, R7, 0xf0, RZ, 0xb8, !PT ;  /* 0x000000f007077812 */ /* 0x002fca00078eb8ff */
[----:B------:R1:W-:Y:S04]  /*a540*/  STS [UR32+0x1c], R7 ;  /* 0x00001c07ff007988 */ /* 0x0003e80008000820 */
[----:B------:R-:W2:Y:S01]  /*a550*/  LDS R13, [UR32+0x1c] ;  /* 0x00001c20ff0d7984 */ /* 0x000ea20008000800 */
[----:B-1----:R-:W-:Y:S02]  /*a560*/  CS2R R6, SRZ ;  /* 0x0000000000067805 */ /* 0x002fe4000001ff00 */
[----:B--2---:R-:W-:Y:S01]  /*a570*/  LOP3.LUT R19, R13, 0xf00, RZ, 0xb8, !PT ;  /* 0x00000f000d137812 */ /* 0x004fe200078eb8ff */
[----:B------:R-:W-:Y:S02]  /*a580*/  IMAD.SHL.U32 R13, R4, 0x2, RZ ;  /* 0x00000002040d7824 */ /* 0x000fe400078e00ff */
[----:B------:R-:W-:-:S02]  /*a590*/  VIADD R4, R14, 0xffffffff ;  /* 0xffffffff0e047836 */ /* 0x000fc40000000000 */
[----:B------:R-:W-:Y:S01]  /*a5a0*/  STS.64 [UR32+0x18], R18 ;  /* 0x00001812ff007988 */ /* 0x000fe20008000a20 */
[----:B------:R-:W-:-:S03]  /*a5b0*/  LOP3.LUT R13, R13, 0xfffffffe, RZ, 0xc0, !PT ;  /* 0xfffffffe0d0d7812 */ /* 0x000fc600078ec0ff */
[----:B------:R-:W1:Y:S01]  /*a5c0*/  LDS R16, [UR32+0x1c] ;  /* 0x00001c20ff107984 */ /* 0x000e620008000800 */
[----:B------:R-:W-:-:S03]  /*a5d0*/  SHF.R.U64 R13, R13, 0x4, R12 ;  /* 0x000000040d0d7819 */ /* 0x000fc6000000120c */
[----:B------:R2:W-:Y:S04]  /*a5e0*/  STS.128 [UR32+0x20], R4 ;  /* 0x00002004ff007988 */ /* 0x0005e80008000c20 */
[----:B------:R2:W-:Y:S01]  /*a5f0*/  STS [UR32+0xc], R13 ;  /* 0x00000c0dff007988 */ /* 0x0005e20008000820 */
[----:B-1----:R-:W-:-:S05]  /*a600*/  LOP3.LUT R12, R16, 0xf000, RZ, 0xb8, !PT ;  /* 0x0000f000100c7812 */ /* 0x002fca00078eb8ff */
[----:B------:R2:W-:Y:S02]  /*a610*/  STS [UR32+0x1c], R12 ;  /* 0x00001c0cff007988 */ /* 0x0005e40008000820 */
.L_x_187:
[----:B------:R-:W-:Y:S05]  /*a620*/  BSYNC B0 ;  /* 0x0000000000007941 */ /* 0x000fea0003800000 */
.L_x_186:
[----:B-12---:R-:W1:Y:S01]  /*a630*/  S2R R4, SR_LANEID ;  /* 0x0000000000047919 */ /* 0x006e620000000000 */
[----:B------:R-:W-:Y:S01]  /*a640*/  NOP ;  /* 0x0000000000007918 */ /* 0x000fe20000000000 */
[----:B------:R-:W-:Y:S01]  /*a650*/  ELECT P0, URZ, PT ;  /* 0x00000000003f782f */ /* 0x000fe20003800000 */
[----:B------:R-:W-:Y:S01]  /*a660*/  BSSY B0, `(.L_x_189) ;  /* 0x0000008000007945 */ /* 0x000fe20003800000 */
[----:B-1----:R-:W-:-:S05]  /*a670*/  IMAD.SHL.U32 R6, R4, 0x4, RZ ;  /* 0x0000000404067824 */ /* 0x002fca00078e00ff */
[----:B------:R1:W2:Y:S01]  /*a680*/  LDS R7, [R6+UR32] ;  /* 0x0000002006077984 */ /* 0x0002a20008000800 */
[----:B------:R-:W-:-:S05]  /*a690*/  IADD3 R4, P1, R6, UR4, RZ ;  /* 0x0000000406047c10 */ /* 0x000fca000ff3e0ff */
[----:B---34-:R-:W-:Y:S01]  /*a6a0*/  IMAD.X R5, RZ, RZ, UR5, P1 ;  /* 0x00000005ff057e24 */ /* 0x018fe200088e06ff */
[----:B------:R-:W-:Y:S07]  /*a6b0*/  @!P0 BRA `(.L_x_190) ;  /* 0x0000000000088947 */ /* 0x000fee0003800000 */
[----:B------:R0:W-:Y:S01]  /*a6c0*/  UTMACMDFLUSH ;  /* 0x00000000000079b7 */ /* 0x0001e20000000000 */
[----:B------:R-:W-:-:S04]  /*a6d0*/  DEPBAR.LE SB0, 0x0 ;  /* 0x000080000000791a */ /* 0x000fc80000000000 */
.L_x_190:
[----:B------:R-:W-:Y:S05]  /*a6e0*/  BSYNC B0 ;  /* 0x0000000000007941 */ /* 0x000fea0003800000 */
.L_x_189:
[----:B--2---:R2:W5:Y:S02]  /*a6f0*/  ATOMG.E.EXCH.STRONG.GPU PT, RZ, [R4], R7 ;  /* 0x0000000704ff73a8 */ /* 0x00456400041ee100 */
.L_x_185:
[----:B------:R-:W-:Y:S01]  /*a700*/  ISETP.NE.AND P1, PT, R11, RZ, PT ;  /* 0x000000ff0b00720c */ /* 0x000fe20003f25270 */
[----:B------:R-:W-:Y:S01]  /*a710*/  VIADD R2, R2, 0x1 ;  /* 0x0000000102027836 */ /* 0x000fe20000000000 */
[----:B-12---:R-:W-:Y:S01]  /*a720*/  SEL R4, RZ, 0x1, !P3 ;  /* 0x00000001ff047807 */ /* 0x006fe20005800000 */
[----:B------:R-:W-:Y:S02]  /*a730*/  IMAD.MOV.U32 R16, RZ, RZ, R8 ;  /* 0x000000ffff107224 */ /* 0x000fe400078e0008 */
[----:B------:R-:W-:Y:S01]  /*a740*/  IMAD.MOV.U32 R17, RZ, RZ, R9 ;  /* 0x000000ffff117224 */ /* 0x000fe200078e0009 */
[----:B------:R-:W-:Y:S01]  /*a750*/  ISETP.NE.AND P0, PT, R2, 0x8, PT ;  /* 0x000000080200780c */ /* 0x000fe20003f05270 */
[----:B------:R-:W-:-:S03]  /*a760*/  IMAD.MOV.U32 R18, RZ, RZ, R10 ;  /* 0x000000ffff127224 */ /* 0x000fc600078e000a */
[----:B---34-:R-:W-:Y:S02]  /*a770*/  SEL R5, RZ, 0x1, P0 ;  /* 0x00000001ff057807 */ /* 0x018fe40000000000 */
[----:B------:R-:W-:Y:S02]  /*a780*/  SEL R2, R2, RZ, P0 ;  /* 0x000000ff02027207 */ /* 0x000fe40000000000 */
[----:B------:R-:W-:Y:S01]  /*a790*/  LOP3.LUT R0, R0, R5, RZ, 0x3c, !PT ;  /* 0x0000000500007212 */ /* 0x000fe200078e3cff */
[----:B------:R-:W-:Y:S06]  /*a7a0*/  @P1 BRA `(.L_x_191) ;  /* 0xffffffec00401947 */ /* 0x000fec000383ffff */
[----:B-----5:R-:W-:Y:S01]  /*a7b0*/  ELECT P0, URZ, PT ;  /* 0x00000000003f782f */ /* 0x020fe20003800000 */
[----:B------:R-:W-:-:S12]  /*a7c0*/  BSSY B0, `(.L_x_192) ;  /* 0x0000017000007945 */ /* 0x000fd80003800000 */
[----:B------:R-:W-:Y:S05]  /*a7d0*/  @!P0 BRA `(.L_x_193) ;  /* 0x0000000000548947 */ /* 0x000fea0003800000 */
[----:B------:R-:W-:Y:S05]  /*a7e0*/  @!P2 BRA `(.L_x_194) ;  /* 0x000000000004a947 */ /* 0x000fea0003800000 */
[----:B------:R-:W-:Y:S01]  /*a7f0*/  BPT.TRAP 0x1 ;  /* 0x000000040000795c */ /* 0x000fe20000300000 */
.L_x_194:
[----:B------:R-:W1:Y:S02]  /*a800*/  SYNCS.PHASECHK.TRANS64.TRYWAIT P0, [UR6+0x34500], R3 ;  /* 0x03450003ff0075a7 */ /* 0x000e640008000146 */
[----:B-1----:R-:W-:Y:S05]  /*a810*/  @!P0 BRA `(.L_x_195) ;  /* 0x0000004800c88947 */ /* 0x002fea0003800000 */
.L_x_300:
[----:B------:R-:W-:Y:S05]  /*a820*/  @!P2 BRA `(.L_x_196) ;  /* 0x000000000004a947 */ /* 0x000fea0003800000 */
[----:B------:R-:W-:Y:S01]  /*a830*/  BPT.TRAP 0x1 ;  /* 0x000000040000795c */ /* 0x000fe20000300000 */
.L_x_196:
[----:B------:R-:W2:Y:S02]  /*a840*/  SYNCS.PHASECHK.TRANS64.TRYWAIT P0, [UR6+0x34508], R3 ;  /* 0x03450803ff0075a7 */ /* 0x000ea40008000146 */
[----:B--2---:R-:W-:Y:S05]  /*a850*/  @!P0 BRA `(.L_x_197) ;  /* 0x0000004800d08947 */ /* 0x004fea0003800000 */
.L_x_301:
[----:B------:R-:W-:Y:S05]  /*a860*/  @!P2 BRA `(.L_x_198) ;  /* 0x000000000004a947 */ /* 0x000fea0003800000 */
[----:B------:R-:W-:Y:S01]  /*a870*/  BPT.TRAP 0x1 ;  /* 0x000000040000795c */ /* 0x000fe20000300000 */
.L_x_198:
[----:B------:R-:W2:Y:S02]  /*a880*/  SYNCS.PHASECHK.TRANS64.TRYWAIT P0, [UR6+0x34510], R3 ;  /* 0x03451003ff0075a7 */ /* 0x000ea40008000146 */
[----:B--2---:R-:W-:Y:S05]  /*a890*/  @!P0 BRA `(.L_x_199) ;  /* 0x0000004800d88947 */ /* 0x004fea0003800000 */
.L_x_302:
[----:B------:R-:W-:Y:S05]  /*a8a0*/  @!P2 BRA `(.L_x_200) ;  /* 0x000000000004a947 */ /* 0x000fea0003800000 */
[----:B------:R-:W-:Y:S01]  /*a8b0*/  BPT.TRAP 0x1 ;  /* 0x000000040000795c */ /* 0x000fe20000300000 */
.L_x_200:
[----:B-1----:R-:W-:-:S04]  /*a8c0*/  MOV R0, 0x1 ;  /* 0x0000000100007802 */ /* 0x002fc80000000f00 */
[----:B------:R-:W-:-:S07]  /*a8d0*/  SHF.L.U32 R0, R0, 0x1f, RZ ;  /* 0x0000001f00007819 */ /* 0x000fce00000006ff */
.L_x_201:
[----:B-1----:R-:W-:-:S04]  /*a8e0*/  IMAD.U32 R3, RZ, RZ, UR6 ;  /* 0x00000006ff037e24 */ /* 0x002fc8000f8e00ff */
[----:B------:R1:W2:Y:S03]  /*a8f0*/  SYNCS.PHASECHK.TRANS64.TRYWAIT P0, [R3+URZ+0x34518], R0 ;  /* 0x03451800030075a7 */ /* 0x0002a6000800017f */
[----:B--2---:R-:W-:Y:S05]  /*a900*/  @!P0 NANOSLEEP.SYNCS 0x989680 ;  /* 0x009896800000895d */ /* 0x004fea0003900000 */
[----:B------:R-:W2:Y:S02]  /*a910*/  @!P0 SYNCS.PHASECHK.TRANS64 P0, [R3+URZ+0x34518], R0 ;  /* 0x03451800030085a7 */ /* 0x000ea4000800007f */
[----:B--2---:R-:W-:Y:S05]  /*a920*/  @!P0 BRA `(.L_x_201) ;  /* 0xfffffffc00ec8947 */ /* 0x004fea000383ffff */
.L_x_193:
[----:B------:R-:W-:Y:S05]  /*a930*/  BSYNC B0 ;  /* 0x0000000000007941 */ /* 0x000fea0003800000 */
.L_x_192:
[----:B------:R-:W-:Y:S05]  /*a940*/  EXIT ;  /* 0x000000000000794d */ /* 0x000fea0003800000 */
.L_x_122:
[----:B------:R-:W1:Y:S01]  /*a950*/  S2UR UR4, SR_CTAID.Y ;  /* 0x00000000000479c3 */ /* 0x000e620000002600 */
[----:B------:R-:W2:Y:S01]  /*a960*/  S2R R37, SR_LANEID ;  /* 0x0000000000257919 */ /* 0x000ea20000000000 */
[----:B------:R-:W-:Y:S01]  /*a970*/  ELECT P0, URZ, PT ;  /* 0x00000000003f782f */ /* 0x000fe20003800000 */
[----:B------:R-:W-:Y:S01]  /*a980*/  BSSY B0, `(.L_x_202) ;  /* 0x0000037000007945 */ /* 0x000fe20003800000 */
[----:B------:R-:W-:Y:S01]  /*a990*/  ULDC.64 UR12, c[0x0][0x508] ;  /* 0x00014200000c7ab9 */ /* 0x000fe20000000a00 */
[----:B-1----:R-:W-:-:S04]  /*a9a0*/  UIMAD UR4, UR4, UR60, UR42 ;  /* 0x0000003c040472a4 */ /* 0x002fc8000f8e022a */
[----:B------:R-:W-:-:S06]  /*a9b0*/  UIMAD.WIDE UR12, UR4, 0x80, UR12 ;  /* 0x00000080040c78a5 */ /* 0x000fcc000f8e020c */
[----:B------:R-:W-:Y:S06]  /*a9c0*/  @!P0 BRA `(.L_x_203) ;  /* 0x0000000000c88947 */ /* 0x000fec0003800000 */
[----:B------:R-:W1:Y:S01]  /*a9d0*/  LDC.64 R8, c[0x0][0x300] ;  /* 0x0000c000ff087b82 */ /* 0x000e620000000a00 */
[----:B------:R-:W-:Y:S02]  /*a9e0*/  UMOV UR4, 0x400 ;  /* 0x0000040000047882 */ /* 0x000fe40000000000 */
[----:B---3--:R-:W-:-:S05]  /*a9f0*/  ULEA UR4, UR58, UR4, 0x18 ;  /* 0x000000043a047291 */ /* 0x008fca000f8ec03f */
[----:B------:R-:W1:Y:S08]  /*aa00*/  LDC.64 R10, c[0x0][0x308] ;  /* 0x0000c200ff0a7b82 */ /* 0x000e700000000a00 */
[----:B------:R-:W3:Y:S08]  /*aa10*/  LDC.64 R4, c[0x0][0x330] ;  /* 0x0000cc00ff047b82 */ /* 0x000ef00000000a00 */
[----:B------:R-:W3:Y:S01]  /*aa20*/  LDC.64 R6, c[0x0][0x338] ;  /* 0x0000ce00ff067b82 */ /* 0x000ee20000000a00 */
[----:B-1----:R1:W-:Y:S07]  /*aa30*/  STS.128 [UR4+0x34600], R8 ;  /* 0x03460008ff007988 */ /* 0x0023ee0008000c04 */
[----:B------:R-:W4:Y:S08]  /*aa40*/  LDC.64 R32, c[0x0][0x310] ;  /* 0x0000c400ff207b82 */ /* 0x000f300000000a00 */
[----:B------:R-:W4:Y:S01]  /*aa50*/  LDC.64 R34, c[0x0][0x318] ;  /* 0x0000c600ff227b82 */ /* 0x000f220000000a00 */
[----:B---3--:R3:W-:Y:S07]  /*aa60*/  STS.128 [UR4+0x34630], R4 ;  /* 0x03463004ff007988 */ /* 0x0087ee0008000c04 */
[----:B------:R-:W5:Y:S08]  /*aa70*/  LDC.64 R28, c[0x0][0x320] ;  /* 0x0000c800ff1c7b82 */ /* 0x000f700000000a00 */
[----:B------:R-:W5:Y:S08]  /*aa80*/  LDC.64 R30, c[0x0][0x328] ;  /* 0x0000ca00ff1e7b82 */ /* 0x000f700000000a00 */
[----:B------:R-:W2:Y:S01]  /*aa90*/  LDC.64 R24, c[0x0][0x340] ;  /* 0x0000d000ff187b82 */ /* 0x000ea20000000a00 */
[----:B----4-:R4:W-:Y:S07]  /*aaa0*/  STS.128 [UR4+0x34610], R32 ;  /* 0x03461020ff007988 */ /* 0x0109ee0008000c04 */
[----:B------:R-:W2:Y:S08]  /*aab0*/  LDC.64 R26, c[0x0][0x348] ;  /* 0x0000d200ff1a7b82 */ /* 0x000eb00000000a00 */
[----:B------:R-:W3:Y:S01]  /*aac0*/  LDC.64 R20, c[0x0][0x350] ;  /* 0x0000d400ff147b82 */ /* 0x000ee20000000a00 */
[----:B-----5:R5:W-:Y:S07]  /*aad0*/  STS.128 [UR4+0x34620], R28 ;  /* 0x0346201cff007988 */ /* 0x020bee0008000c04 */
[----:B------:R-:W3:Y:S08]  /*aae0*/  LDC.64 R22, c[0x0][0x358] ;  /* 0x0000d600ff167b82 */ /* 0x000ef00000000a00 */
[----:B------:R-:W4:Y:S01]  /*aaf0*/  LDC.64 R12, c[0x0][0x360] ;  /* 0x0000d800ff0c7b82 */ /* 0x000f220000000a00 */
[----:B--2---:R2:W-:Y:S07]  /*ab00*/  STS.128 [UR4+0x34640], R24 ;  /* 0x03464018ff007988 */ /* 0x0045ee0008000c04 */
[----:B------:R-:W4:Y:S08]  /*ab10*/  LDC.64 R14, c[0x0][0x368] ;  /* 0x0000da00ff0e7b82 */ /* 0x000f300000000a00 */
[----:B-1----:R-:W1:Y:S01]  /*ab20*/  LDC.64 R8, c[0x0][0x370] ;  /* 0x0000dc00ff087b82 */ /* 0x002e620000000a00 */
[----:B---3--:R3:W-:Y:S07]  /*ab30*/  STS.128 [UR4+0x34650], R20 ;  /* 0x03465014ff007988 */ /* 0x0087ee0008000c04 */
[----:B------:R-:W1:Y:S08]  /*ab40*/  LDC.64 R10, c[0x0][0x378] ;  /* 0x0000de00ff0a7b82 */ /* 0x000e700000000a00 */
[----:B------:R-:W5:Y:S01]  /*ab50*/  LDC.64 R4, c[0x0][0x410] ;  /* 0x00010400ff047b82 */ /* 0x000f620000000a00 */
[----:B----4-:R4:W-:Y:S07]  /*ab60*/  STS.128 [UR4+0x34660], R12 ;  /* 0x0346600cff007988 */ /* 0x0109ee0008000c04 */
[----:B------:R-:W5:Y:S01]  /*ab70*/  LDC.64 R6, c[0x0][0x418] ;  /* 0x00010600ff067b82 */ /* 0x000f620000000a00 */
[----:B-1----:R1:W-:Y:S07]  /*ab80*/  STS.128 [UR4+0x34670], R8 ;  /* 0x03467008ff007988 */ /* 0x0023ee0008000c04 */
[----:B------:R-:W3:Y:S08]  /*ab90*/  LDC.64 R32, c[0x0][0x400] ;  /* 0x00010000ff207b82 */ /* 0x000ef00000000a00 */
[----:B------:R-:W3:Y:S01]  /*aba0*/  LDC.64 R34, c[0x0][0x408] ;  /* 0x00010200ff227b82 */ /* 0x000ee20000000a00 */
[----:B-----5:R5:W-:Y:S07]  /*abb0*/  STS.128 [UR4+0x34690], R4 ;  /* 0x03469004ff007988 */ /* 0x020bee0008000c04 */
[----:B------:R-:W4:Y:S08]  /*abc0*/  LDC.64 R28, c[0x0][0x420] ;  /* 0x00010800ff1c7b82 */ /* 0x000f300000000a00 */
[----:B------:R-:W4:Y:S08]  /*abd0*/  LDC.64 R30, c[0x0][0x428] ;  /* 0x00010a00ff1e7b82 */ /* 0x000f300000000a00 */
[----:B--2---:R-:W2:Y:S01]  /*abe0*/  LDC.64 R24, c[0x0][0x430] ;  /* 0x00010c00ff187b82 */ /* 0x004ea20000000a00 */
[----:B---3--:R3:W-:Y:S07]  /*abf0*/  STS.128 [UR4+0x34680], R32 ;  /* 0x03468020ff007988 */ /* 0x0087ee0008000c04 */
[----:B------:R-:W2:Y:S08]  /*ac00*/  LDC.64 R26, c[0x0][0x438] ;  /* 0x00010e00ff1a7b82 */ /* 0x000eb00000000a00 */
[----:B------:R-:W5:Y:S01]  /*ac10*/  LDC.64 R20, c[0x0][0x440] ;  /* 0x00011000ff147b82 */ /* 0x000f620000000a00 */
[----:B----4-:R3:W-:Y:S07]  /*ac20*/  STS.128 [UR4+0x346a0], R28 ;  /* 0x0346a01cff007988 */ /* 0x0107ee0008000c04 */
[----:B------:R-:W5:Y:S08]  /*ac30*/  LDC.64 R22, c[0x0][0x448] ;  /* 0x00011200ff167b82 */ /* 0x000f700000000a00 */
[----:B------:R-:W4:Y:S01]  /*ac40*/  LDC.64 R12, c[0x0][0x450] ;  /* 0x00011400ff0c7b82 */ /* 0x000f220000000a00 */
[----:B--2---:R3:W-:Y:S07]  /*ac50*/  STS.128 [UR4+0x346b0], R24 ;  /* 0x0346b018ff007988 */ /* 0x0047ee0008000c04 */
[----:B------:R-:W4:Y:S08]  /*ac60*/  LDC.64 R14, c[0x0][0x458] ;  /* 0x00011600ff0e7b82 */ /* 0x000f300000000a00 */
[----:B-1----:R-:W1:Y:S01]  /*ac70*/  LDC.64 R8, c[0x0][0x460] ;  /* 0x00011800ff087b82 */ /* 0x002e620000000a00 */
[----:B-----5:R3:W-:Y:S07]  /*ac80*/  STS.128 [UR4+0x346c0], R20 ;  /* 0x0346c014ff007988 */ /* 0x0207ee0008000c04 */
[----:B------:R-:W1:Y:S08]  /*ac90*/  LDC.64 R10, c[0x0][0x468] ;  /* 0x00011a00ff0a7b82 */ /* 0x000e700000000a00 */
[----:B------:R-:W2:Y:S01]  /*aca0*/  LDC.64 R4, c[0x0][0x470] ;  /* 0x00011c00ff047b82 */ /* 0x000ea20000000a00 */
[----:B----4-:R3:W-:Y:S07]  /*acb0*/  STS.128 [UR4+0x346d0], R12 ;  /* 0x0346d00cff007988 */ /* 0x0107ee0008000c04 */
[----:B------:R-:W2:Y:S01]  /*acc0*/  LDC.64 R6, c[0x0][0x478] ;  /* 0x00011e00ff067b82 */ /* 0x000ea20000000a00 */
[----:B-1----:R3:W-:Y:S04]  /*acd0*/  STS.128 [UR4+0x346e0], R8 ;  /* 0x0346e008ff007988 */ /* 0x0027e80008000c04 */
[----:B--2---:R3:W-:Y:S02]  /*ace0*/  STS.128 [UR4+0x346f0], R4 ;  /* 0x0346f004ff007988 */ /* 0x0047e40008000c04 */
.L_x_203:
[----:B---3--:R-:W-:Y:S05]  /*acf0*/  BSYNC B0 ;  /* 0x0000000000007941 */ /* 0x008fea0003800000 */
.L_x_202:
[----:B------:R-:W-:Y:S01]  /*ad00*/  ELECT P0, URZ, PT ;  /* 0x00000000003f782f */ /* 0x000fe20003800000 */
[----:B------:R-:W-:Y:S01]  /*ad10*/  NOP ;  /* 0x0000000000007918 */ /* 0x000fe20000000000 */
[----:B------:R-:W-:Y:S11]  /*ad20*/  BSSY B0, `(.L_x_204) ;  /* 0x000004c000007945 */ /* 0x000ff60003800000 */
[----:B------:R-:W-:Y:S05]  /*ad30*/  @!P0 BRA `(.L_x_205) ;  /* 0x0000000400288947 */ /* 0x000fea0003800000 */
[----:B------:R-:W1:Y:S08]  /*ad40*/  LDC.64 R10, c[0x0][0x518] ;  /* 0x00014600ff0a7b82 */ /* 0x000e700000000a00 */
[----:B------:R-:W3:Y:S08]  /*ad50*/  LDC.64 R8, c[0x0][0x528] ;  /* 0x00014a00ff087b82 */ /* 0x000ef00000000a00 */
[----:B------:R-:W4:Y:S01]  /*ad60*/  LDC.64 R22, c[0x0][0x510] ;  /* 0x00014400ff167b82 */ /* 0x000f220000000a00 */
[----:B-1----:R-:W-:-:S07]  /*ad70*/  IMAD.WIDE R10, R18, 0x8, R10 ;  /* 0x00000008120a7825 */ /* 0x002fce00078e020a */
[----:B------:R-:W1:Y:S01]  /*ad80*/  LDC.64 R20, c[0x0][0x520] ;  /* 0x00014800ff147b82 */ /* 0x000e620000000a00 */
[----:B------:R-:W5:Y:S01]  /*ad90*/  LDG.E.64 R10, desc[UR38][R10.64] ;  /* 0x000000260a0a7981 */ /* 0x000f62000c1e1b00 */
[----:B---3--:R-:W-:-:S06]  /*ada0*/  IMAD.WIDE R8, R18, 0x8, R8 ;  /* 0x0000000812087825 */ /* 0x008fcc00078e0208 */
[----:B------:R-:W3:Y:S01]  /*adb0*/  LDG.E.64 R8, desc[UR38][R8.64] ;  /* 0x0000002608087981 */ /* 0x000ee2000c1e1b00 */
[----:B----4-:R-:W-:-:S06]  /*adc0*/  IMAD.WIDE R22, R18, 0x8, R22 ;  /* 0x0000000812167825 */ /* 0x010fcc00078e0216 */
[----:B------:R-:W4:Y:S01]  /*add0*/  LDG.E.64 R22, desc[UR38][R22.64] ;  /* 0x0000002616167981 */ /* 0x000f22000c1e1b00 */
[----:B-1----:R-:W-:-:S06]  /*ade0*/  IMAD.WIDE R20, R18, 0x8, R20 ;  /* 0x0000000812147825 */ /* 0x002fcc00078e0214 */
[----:B------:R-:W2:Y:S01]  /*adf0*/  LDG.E.64 R20, desc[UR38][R20.64] ;  /* 0x0000002614147981 */ /* 0x000ea2000c1e1b00 */
[----:B------:R-:W-:Y:S02]  /*ae00*/  UMOV UR4, 0x400 ;  /* 0x0000040000047882 */ /* 0x000fe40000000000 */
[----:B------:R-:W-:-:S09]  /*ae10*/  ULEA UR4, UR58, UR4, 0x18 ;  /* 0x000000043a047291 */ /* 0x000fd2000f8ec03f */
[----:B------:R-:W1:Y:S04]  /*ae20*/  LDS R4, [UR4+0x3461c] ;  /* 0x03461c04ff047984 */ /* 0x000e680008000800 */
[----:B------:R-:W1:Y:S01]  /*ae30*/  LDS R5, [UR4+0x3469c] ;  /* 0x03469c04ff057984 */ /* 0x000e620008000800 */
[----:B------:R-:W-:Y:S02]  /*ae40*/  UIADD3 UR5, UR4, 0x34600, URZ ;  /* 0x0003460004057890 */ /* 0x000fe4000fffe03f */
[----:B------:R-:W-:-:S04]  /*ae50*/  UIADD3 UR6, UR4, 0x34680, URZ ;  /* 0x0003468004067890 */ /* 0x000fc8000fffe03f */
[----:B------:R-:W-:Y:S02]  /*ae60*/  IMAD.U32 R24, RZ, RZ, UR5 ;  /* 0x00000005ff187e24 */ /* 0x000fe4000f8e00ff */
[----:B------:R-:W-:-:S03]  /*ae70*/  IMAD.U32 R26, RZ, RZ, UR6 ;  /* 0x00000006ff1a7e24 */ /* 0x000fc6000f8e00ff */
[----:B------:R-:W-:Y:S02]  /*ae80*/  SHF.R.U64 R24, R24, 0x4, RZ ;  /* 0x0000000418187819 */ /* 0x000fe400000012ff */
[----:B------:R-:W-:Y:S01]  /*ae90*/  SHF.R.U64 R26, R26, 0x4, RZ ;  /* 0x000000041a1a7819 */ /* 0x000fe200000012ff */
[----:B------:R-:W-:Y:S01]  /*aea0*/  VIADD R13, R3, 0xffffffff ;  /* 0xffffffff030d7836 */ /* 0x000fe20000000000 */
[----:B------:R-:W-:Y:S01]  /*aeb0*/  CS2R R14, SRZ ;  /* 0x00000000000e7805 */ /* 0x000fe2000001ff00 */
[----:B------:R-:W-:Y:S04]  /*aec0*/  STS [UR4+0x34610], R24 ;  /* 0x03461018ff007988 */ /* 0x000fe80008000804 */
[----:B------:R-:W-:Y:S04]  /*aed0*/  STS [UR4+0x34614], R24 ;  /* 0x03461418ff007988 */ /* 0x000fe80008000804 */
[----:B------:R-:W-:Y:S04]  /*aee0*/  STS [UR4+0x34690], R26 ;  /* 0x0346901aff007988 */ /* 0x000fe80008000804 */
[----:B------:R-:W-:Y:S04]  /*aef0*/  STS [UR4+0x34694], R26 ;  /* 0x0346941aff007988 */ /* 0x000fe80008000804 */
[----:B------:R-:W-:Y:S04]  /*af00*/  STS [UR4+0x34630], RZ ;  /* 0x034630ffff007988 */ /* 0x000fe80008000804 */
[----:B------:R-:W-:Y:S01]  /*af10*/  STS [UR4+0x346b0], RZ ;  /* 0x0346b0ffff007988 */ /* 0x000fe20008000804 */
[----:B-----5:R-:W-:-:S04]  /*af20*/  SHF.L.U64.HI R11, R10, 0x1, R11 ;  /* 0x000000010a0b7819 */ /* 0x020fc8000001020b */
[----:B------:R-:W-:Y:S02]  /*af30*/  LOP3.LUT R11, R11, 0x1fffffff, RZ, 0xc0, !PT ;  /* 0x1fffffff0b0b7812 */ /* 0x000fe400078ec0ff */
[----:B---3--:R-:W-:-:S04]  /*af40*/  SHF.L.U64.HI R9, R8, 0x1, R9 ;  /* 0x0000000108097819 */ /* 0x008fc80000010209 */
[----:B------:R-:W-:Y:S02]  /*af50*/  LOP3.LUT R9, R9, 0x1fffffff, RZ, 0xc0, !PT ;  /* 0x1fffffff09097812 */ /* 0x000fe400078ec0ff */
[----:B------:R-:W-:Y:S02]  /*af60*/  SHF.R.U32.HI R7, RZ, 0x4, R11 ;  /* 0x00000004ff077819 */ /* 0x000fe4000001160b */
[----:B------:R-:W-:Y:S02]  /*af70*/  SHF.R.U32.HI R6, RZ, 0x4, R9 ;  /* 0x00000004ff067819 */ /* 0x000fe40000011609 */
[----:B-1----:R-:W-:Y:S02]  /*af80*/  LOP3.LUT R4, R4, 0xf, R7, 0xb8, !PT ;  /* 0x0000000f04047812 */ /* 0x002fe400078eb807 */
[----:B------:R-:W-:-:S03]  /*af90*/  LOP3.LUT R6, R5, 0xf, R6, 0xb8, !PT ;  /* 0x0000000f05067812 */ /* 0x000fc600078eb806 */
[----:B------:R-:W-:Y:S04]  /*afa0*/  STS [UR4+0x3461c], R4 ;  /* 0x03461c04ff007988 */ /* 0x000fe80008000804 */
[----:B------:R-:W-:Y:S04]  /*afb0*/  STS [UR4+0x3469c], R6 ;  /* 0x03469c06ff007988 */ /* 0x000fe80008000804 */
[----:B------:R-:W1:Y:S04]  /*afc0*/  LDS R5, [UR4+0x3461c] ;  /* 0x03461c04ff057984 */ /* 0x000e680008000800 */
[----:B------:R-:W3:Y:S01]  /*afd0*/  LDS R7, [UR4+0x3469c] ;  /* 0x03469c04ff077984 */ /* 0x000ee20008000800 */
[----:B-1----:R-:W-:-:S02]  /*afe0*/  LOP3.LUT R5, R5, 0xf0, RZ, 0xb8, !PT ;  /* 0x000000f005057812 */ /* 0x002fc400078eb8ff */
[----:B---3--:R-:W-:-:S03]  /*aff0*/  LOP3.LUT R7, R7, 0xf0, RZ, 0xb8, !PT ;  /* 0x000000f007077812 */ /* 0x008fc600078eb8ff */
[----:B------:R1:W-:Y:S04]  /*b000*/  STS [UR4+0x3461c], R5 ;  /* 0x03461c05ff007988 */ /* 0x0003e80008000804 */
[----:B------:R-:W-:Y:S04]  /*b010*/  STS [UR4+0x3469c], R7 ;  /* 0x03469c07ff007988 */ /* 0x000fe80008000804 */
[----:B------:R-:W3:Y:S04]  /*b020*/  LDS R25, [UR4+0x3461c] ;  /* 0x03461c04ff197984 */ /* 0x000ee80008000800 */
[----:B------:R-:W5:Y:S01]  /*b030*/  LDS R27, [UR4+0x3469c] ;  /* 0x03469c04ff1b7984 */ /* 0x000f620008000800 */
[----:B-1----:R-:W-:Y:S01]  /*b040*/  VIADD R5, R0, 0xffffffff ;  /* 0xffffffff00057836 */ /* 0x002fe20000000000 */
[----:B---3--:R-:W-:-:S02]  /*b050*/  LOP3.LUT R25, R25, 0xf00, RZ, 0xb8, !PT ;  /* 0x00000f0019197812 */ /* 0x008fc400078eb8ff */
[----:B-----5:R-:W-:-:S03]  /*b060*/  LOP3.LUT R27, R27, 0xf00, RZ, 0xb8, !PT ;  /* 0x00000f001b1b7812 */ /* 0x020fc600078eb8ff */
[----:B------:R-:W-:Y:S04]  /*b070*/  STS.64 [UR4+0x34618], R24 ;  /* 0x03461818ff007988 */ /* 0x000fe80008000a04 */
[----:B------:R-:W-:Y:S04]  /*b080*/  STS.64 [UR4+0x34698], R26 ;  /* 0x0346981aff007988 */ /* 0x000fe80008000a04 */
[----:B------:R-:W1:Y:S04]  /*b090*/  LDS R29, [UR4+0x3461c] ;  /* 0x03461c04ff1d7984 */ /* 0x000e680008000800 */
[----:B------:R-:W3:Y:S01]  /*b0a0*/  LDS R28, [UR4+0x3469c] ;  /* 0x03469c04ff1c7984 */ /* 0x000ee20008000800 */
[----:B------:R-:W-:-:S02]  /*b0b0*/  IMAD.SHL.U32 R0, R8, 0x2, RZ ;  /* 0x0000000208007824 */ /* 0x000fc400078e00ff */
[----:B------:R-:W-:Y:S02]  /*b0c0*/  IMAD.SHL.U32 R10, R10, 0x2, RZ ;  /* 0x000000020a0a7824 */ /* 0x000fe400078e00ff */
[----:B------:R-:W-:Y:S01]  /*b0d0*/  VIADD R4, R36, 0xffffffff ;  /* 0xffffffff24047836 */ /* 0x000fe20000000000 */
[----:B------:R-:W-:Y:S02]  /*b0e0*/  LOP3.LUT R0, R0, 0xfffffffe, RZ, 0xc0, !PT ;  /* 0xfffffffe00007812 */ /* 0x000fe400078ec0ff */
[----:B------:R-:W-:Y:S02]  /*b0f0*/  LOP3.LUT R8, R10, 0xfffffffe, RZ, 0xc0, !PT ;  /* 0xfffffffe0a087812 */ /* 0x000fe400078ec0ff */
[----:B------:R-:W-:Y:S02]  /*b100*/  CS2R R6, SRZ ;  /* 0x0000000000067805 */ /* 0x000fe4000001ff00 */
[----:B------:R-:W-:Y:S01]  /*b110*/  SHF.R.U64 R9, R0, 0x4, R9 ;  /* 0x0000000400097819 */ /* 0x000fe20000001209 */
[----:B------:R-:W-:Y:S01]  /*b120*/  IMAD.MOV.U32 R12, RZ, RZ, R4 ;  /* 0x000000ffff0c7224 */ /* 0x000fe200078e0004 */
[----:B------:R-:W-:Y:S01]  /*b130*/  SHF.R.U64 R11, R8, 0x4, R11 ;  /* 0x00000004080b7819 */ /* 0x000fe2000000120b */
[----:B----4-:R4:W-:Y:S04]  /*b140*/  STS.64 [UR4+0x34600], R22 ;  /* 0x03460016ff007988 */ /* 0x0109e80008000a04 */
[----:B------:R4:W-:Y:S04]  /*b150*/  STS.128 [UR4+0x34620], R4 ;  /* 0x03462004ff007988 */ /* 0x0009e80008000c04 */
[----:B------:R4:W-:Y:S04]  /*b160*/  STS.128 [UR4+0x346a0], R12 ;  /* 0x0346a00cff007988 */ /* 0x0009e80008000c04 */
[----:B------:R4:W-:Y:S04]  /*b170*/  STS [UR4+0x3460c], R11 ;  /* 0x03460c0bff007988 */ /* 0x0009e80008000804 */
[----:B------:R4:W-:Y:S01]  /*b180*/  STS [UR4+0x3468c], R9 ;  /* 0x03468c09ff007988 */ /* 0x0009e20008000804 */
[----:B-1----:R-:W-:-:S02]  /*b190*/  LOP3.LUT R0, R29, 0xf000, RZ, 0xb8, !PT ;  /* 0x0000f0001d007812 */ /* 0x002fc400078eb8ff */
[----:B---3--:R-:W-:Y:S01]  /*b1a0*/  LOP3.LUT R28, R28, 0xf000, RZ, 0xb8, !PT ;  /* 0x0000f0001c1c7812 */ /* 0x008fe200078eb8ff */
[----:B--2---:R4:W-:Y:S04]  /*b1b0*/  STS.64 [UR4+0x34680], R20 ;  /* 0x03468014ff007988 */ /* 0x0049e80008000a04 */
[----:B------:R4:W-:Y:S04]  /*b1c0*/  STS [UR4+0x3461c], R0 ;  /* 0x03461c00ff007988 */ /* 0x0009e80008000804 */
[----:B------:R4:W-:Y:S02]  /*b1d0*/  STS [UR4+0x3469c], R28 ;  /* 0x03469c1cff007988 */ /* 0x0009e40008000804 */
.L_x_205:
[----:B------:R-:W-:Y:S05]  /*b1e0*/  BSYNC B0 ;  /* 0x0000000000007941 */ /* 0x000fea0003800000 */
.L_x_204:
[----:B------:R-:W-:Y:S01]  /*b1f0*/  ELECT P0, URZ, PT ;  /* 0x00000000003f782f */ /* 0x000fe20003800000 */
[----:B------:R-:W-:Y:S01]  /*b200*/  NOP ;  /* 0x0000000000007918 */ /* 0x000fe20000000000 */
[----:B------:R-:W-:Y:S11]  /*b210*/  BSSY B0, `(.L_x_206) ;  /* 0x0000004000007945 */ /* 0x000ff60003800000 */
[----:B------:R-:W-:Y:S05]  /*b220*/  @!P0 BRA `(.L_x_207) ;  /* 0x0000000000088947 */ /* 0x000fea0003800000 */
[----:B------:R0:W-:Y:S01]  /*b230*/  UTMACMDFLUSH ;  /* 0x00000000000079b7 */ /* 0x0001e20000000000 */
[----:B------:R-:W-:-:S04]  /*b240*/  DEPBAR.LE SB0, 0x0 ;  /* 0x000080000000791a */ /* 0x000fc80000000000 */
.L_x_207:
[----:B------:R-:W-:Y:S05]  /*b250*/  BSYNC B0 ;  /* 0x0000000000007941 */ /* 0x000fea0003800000 */
.L_x_206:
[----:B------:R-:W-:Y:S01]  /*b260*/  UMOV UR4, 0x400 ;  /* 0x0000040000047882 */ /* 0x000fe20000000000 */
[----:B--2---:R-:W-:Y:S01]  /*b270*/  SHF.L.U32 R37, R37, 0x2, RZ ;  /* 0x0000000225257819 */ /* 0x004fe200000006ff */
[----:B------:R-:W-:Y:S01]  /*b280*/  ULEA UR18, UR58, UR4, 0x18 ;  /* 0x000000043a127291 */ /* 0x000fe2000f8ec03f */
[----:B------:R-:W-:Y:S02]  /*b290*/  ULDC UR14, c[0x0][0x884] ;  /* 0x00022100000e7ab9 */ /* 0x000fe40000000800 */
[----:B----4-:R-:W-:Y:S01]  /*b2a0*/  IADD3 R6, P0, R37, UR12, RZ ;  /* 0x0000000c25067c10 */ /* 0x010fe2000ff1e0ff */
[----:B------:R-:W-:Y:S02]  /*b2b0*/  UIADD3 UR20, UR18, 0x34600, URZ ;  /* 0x0003460012147890 */ /* 0x000fe4000fffe03f */
[----:B------:R-:W-:Y:S02]  /*b2c0*/  UIMAD.WIDE UR14, UR14, 0x80, UR12 ;  /* 0x000000800e0e78a5 */ /* 0x000fe4000f8e020c */
[----:B------:R-:W-:-:S04]  /*b2d0*/  IMAD.X R7, RZ, RZ, UR13, P0 ;  /* 0x0000000dff077e24 */ /* 0x000fc800080e06ff */
[----:B------:R-:W-:Y:S01]  /*b2e0*/  IADD3 R4, P1, R37, UR14, RZ ;  /* 0x0000000e25047c10 */ /* 0x000fe2000ff3e0ff */
[----:B------:R-:W1:Y:S04]  /*b2f0*/  LDS R3, [R37+UR20] ;  /* 0x0000001425037984 */ /* 0x000e680008000800 */
[----:B------:R-:W2:Y:S01]  /*b300*/  LDS R9, [R37+UR20+0x80] ;  /* 0x0000801425097984 */ /* 0x000ea20008000800 */
[----:B------:R-:W-:Y:S02]  /*b310*/  IMAD.X R5, RZ, RZ, UR15, P1 ;  /* 0x0000000fff057e24 */ /* 0x000fe400088e06ff */
[----:B------:R-:W-:Y:S01]  /*b320*/  IMAD.MOV.U32 R8, RZ, RZ, 0x1 ;  /* 0x00000001ff087424 */ /* 0x000fe200078e00ff */
[----:B------:R-:W-:Y:S01]  /*b330*/  BSSY B0, `(.L_x_208) ;  /* 0x00000ee000007945 */ /* 0x000fe20003800000 */
[----:B------:R-:W-:Y:S01]  /*b340*/  USHF.L.U32 UR4, UR58, 0x6, URZ ;  /* 0x000000063a047899 */ /* 0x000fe2000800063f */
[----:B------:R-:W-:Y:S01]  /*b350*/  IMAD.MOV.U32 R0, RZ, RZ, RZ ;  /* 0x000000ffff007224 */ /* 0x000fe200078e00ff */
[----:B------:R-:W-:Y:S01]  /*b360*/  USHF.L.U32 UR5, UR58, 0xc, URZ ;  /* 0x0000000c3a057899 */ /* 0x000fe2000800063f */
[----:B------:R-:W-:Y:S01]  /*b370*/  IMAD.MOV.U32 R20, RZ, RZ, RZ ;  /* 0x000000ffff147224 */ /* 0x000fe200078e00ff */
[----:B------:R-:W-:-:S02]  /*b380*/  ULOP3.LUT UR22, UR59, 0x1, URZ, 0xfc, !UPT ;  /* 0x000000013b167892 */ /* 0x000fc4000f8efc3f */
[----:B------:R-:W-:Y:S02]  /*b390*/  ULOP3.LUT UR19, UR47, 0x2, URZ, 0xfc, !UPT ;  /* 0x000000022f137892 */ /* 0x000fe4000f8efc3f */
[----:B------:R-:W-:Y:S02]  /*b3a0*/  ULOP3.LUT UR16, UR4, 0x40, URZ, 0xc0, !UPT ;  /* 0x0000004004107892 */ /* 0x000fe4000f8ec03f */
[----:B------:R-:W-:Y:S02]  /*b3b0*/  ULOP3.LUT UR17, UR5, 0x1000, URZ, 0xc0, !UPT ;  /* 0x0000100005117892 */ /* 0x000fe4000f8ec03f */
[----:B------:R-:W-:Y:S01]  /*b3c0*/  UIADD3 UR21, UR18, 0x34680, URZ ;  /* 0x0003468012157890 */ /* 0x000fe2000fffe03f */
[----:B-1----:R1:W5:Y:S04]  /*b3d0*/  ATOMG.E.EXCH.STRONG.GPU PT, RZ, [R6], R3 ;  /* 0x0000000306ff73a8 */ /* 0x00236800041ee100 */
[----:B--2---:R2:W5:Y:S01]  /*b3e0*/  ATOMG.E.EXCH.STRONG.GPU PT, RZ, [R4], R9 ;  /* 0x0000000904ff73a8 */ /* 0x00456200041ee100 */
[----:B-1----:R-:W-:-:S02]  /*b3f0*/  IMAD.MOV.U32 R6, RZ, RZ, 0x1 ;  /* 0x00000001ff067424 */ /* 0x002fc400078e00ff */
[----:B------:R-:W-:Y:S01]  /*b400*/  IMAD.MOV.U32 R3, RZ, RZ, 0x1 ;  /* 0x00000001ff037424 */ /* 0x000fe200078e00ff */
[----:B--2---:R-:W-:Y:S02]  /*b410*/  PRMT R4, R8, 0x7610, R4 ;  /* 0x0000761008047816 */ /* 0x004fe40000000004 */
[----:B------:R-:W-:-:S07]  /*b420*/  PRMT R5, R6, 0x7610, R5 ;  /* 0x0000761006057816 */ /* 0x000fce0000000005 */
.L_x_227:
[----:B------:R-:W-:Y:S01]  /*b430*/  LOP3.LUT P0, RZ, R5, 0xff, RZ, 0xc0, !PT ;  /* 0x000000ff05ff7812 */ /* 0x000fe2000780c0ff */
[----:B-----5:R-:W-:Y:S01]  /*b440*/  VIADD R6, R36, 0x3f ;  /* 0x0000003f24067836 */ /* 0x020fe20000000000 */
[----:B------:R-:W-:Y:S05]  /*b450*/  YIELD ;  /* 0x0000000000007946 */ /* 0x000fea0003800000 */
[----:B------:R-:W-:Y:S01]  /*b460*/  SHF.R.S32.HI R7, RZ, 0x1f, R6 ;  /* 0x0000001fff077819 */ /* 0x000fe20000011406 */
[----:B------:R-:W-:Y:S03]  /*b470*/  BSSY B1, `(.L_x_209) ;  /* 0x0000008000017945 */ /* 0x000fe60003800000 */
[----:B------:R-:W-:-:S02]  /*b480*/  LEA.HI R7, R7, R6, RZ, 0x6 ;  /* 0x0000000607077211 */ /* 0x000fc400078f30ff */
[----:B------:R-:W-:Y:S05]  /*b490*/  @!P0 BRA `(.L_x_210) ;  /* 0x0000000000148947 */ /* 0x000fea0003800000 */
[----:B------:R-:W-:-:S04]  /*b4a0*/  DEPBAR {5,4,3,2,1,0} ;  /* 0x0000003f0000791a */ /* 0x000fc80000000000 */
[----:B------:R1:W-:Y:S01]  /*b4b0*/  UTMACCTL.IV [UR12] ;  /* 0x000000000c0079b9 */ /* 0x0003e20008000000 */
[----:B------:R-:W-:-:S04]  /*b4c0*/  DEPBAR {5,4,3,2,1,0} ;  /* 0x0000003f0000791a */ /* 0x000fc80000000000 */
[----:B------:R1:W-:Y:S02]  /*b4d0*/  UTMACCTL.IV [UR14] ;  /* 0x000000000e0079b9 */ /* 0x0003e40008000000 */
[----:B-1----:R-:W-:Y:S01]  /*b4e0*/  NOP ;  /* 0x0000000000007918 */ /* 0x002fe20000000000 */
.L_x_210:
[----:B------:R-:W-:Y:S05]  /*b4f0*/  BSYNC B1 ;  /* 0x0000000000017941 */ /* 0x000fea0003800000 */
.L_x_209:
[----:B------:R-:W-:Y:S01]  /*b500*/  UMOV UR4, 0xffffffff ;  /* 0xffffffff00047882 */ /* 0x000fe20000000000 */
[----:B------:R-:W-:Y:S02]  /*b510*/  SHF.R.S32.HI R9, RZ, 0x6, R7 ;  /* 0x00000006ff097819 */ /* 0x000fe40000011407 */
[----:B------:R-:W-:Y:S05]  /*b520*/  BRA.DIV UR4, `(.L_x_211) ;  /* 0x0000003e04cc7947 */ /* 0x000fea000b800000 */
[----:B-----5:R-:W-:-:S13]  /*b530*/  ELECT P6, URZ, PT ;  /* 0x00000000003f782f */ /* 0x020fda00038c0000 */
.L_x_305:
[----:B------:R-:W-:Y:S01]  /*b540*/  ISETP.LT.OR P6, PT, R36, 0x1, !P6 ;  /* 0x000000012400780c */ /* 0x000fe200077c1670 */
[----:B------:R-:W-:-:S12]  /*b550*/  BSSY B1, `(.L_x_212) ;  /* 0x000002f000017945 */ /* 0x000fd80003800000 */
[----:B------:R-:W-:Y:S05]  /*b560*/  @P6 BRA `(.L_x_213) ;  /* 0x0000000000b46947 */ /* 0x000fea0003800000 */
[----:B------:R-:W-:Y:S01]  /*b570*/  LEA R17, R17, UR16, 0x7 ;  /* 0x0000001011117c11 */ /* 0x000fe2000f8e38ff */
[----:B------:R-:W-:Y:S01]  /*b580*/  IMAD.SHL.U32 R16, R16, 0x80, RZ ;  /* 0x0000008010107824 */ /* 0x000fe200078e00ff */
[----:B------:R-:W-:Y:S01]  /*b590*/  IADD3 R11, R9, 0x1, RZ ;  /* 0x00000001090b7810 */ /* 0x000fe20007ffe0ff */
[----:B------:R-:W-:Y:S02]  /*b5a0*/  IMAD.MOV.U32 R12, RZ, RZ, RZ ;  /* 0x000000ffff0c7224 */ /* 0x000fe400078e00ff */
[----:B------:R-:W-:Y:S02]  /*b5b0*/  IMAD.MOV.U32 R5, RZ, RZ, R3 ;  /* 0x000000ffff057224 */ /* 0x000fe400078e0003 */
[----:B------:R-:W-:-:S07]  /*b5c0*/  IMAD.MOV.U32 R6, RZ, RZ, R0 ;  /* 0x000000ffff067224 */ /* 0x000fce00078e0000 */
.L_x_216:
[----:B-1----:R-:W-:Y:S01]  /*b5d0*/  LEA R10, R6, UR18, 0x3 ;  /* 0x00000012060a7c11 */ /* 0x002fe2000f8e18ff */
[----:B------:R-:W-:Y:S05]  /*b5e0*/  YIELD ;  /* 0x0000000000007946 */ /* 0x000fea0003800000 */
[----:B------:R-:W-:Y:S02]  /*b5f0*/  SHF.L.U32 R7, R5, 0x1f, RZ ;  /* 0x0000001f05077819 */ /* 0x000fe400000006ff */
[----:B------:R-:W-:Y:S02]  /*b600*/  LOP3.LUT P1, RZ, R19, 0x7f, RZ, 0xc0, !PT ;  /* 0x0000007f13ff7812 */ /* 0x000fe4000782c0ff */
[----:B------:R-:W1:Y:S11]  /*b610*/  SYNCS.PHASECHK.TRANS64.TRYWAIT P0, [R10+URZ+0x344b0], R7 ;  /* 0x0344b0070a0075a7 */ /* 0x000e76000800017f */
[----:B------:R-:W2:Y:S01]  /*b620*/  @!P1 LDC R8, c[0x0][0x500] ;  /* 0x00014000ff089b82 */ /* 0x000ea20000000800 */
[----:B-1----:R-:W-:Y:S05]  /*b630*/  @!P0 BRA `(.L_x_214) ;  /* 0x0000003c00a88947 */ /* 0x002fea0003800000 */
.L_x_306:
[----:B------:R-:W-:Y:S01]  /*b640*/  UPRMT UR4, UR19, 0x9910, URZ ;  /* 0x0000991013047896 */ /* 0x000fe2000800003f */
[----:B--2---:R2:W-:Y:S03]  /*b650*/  @!P1 SYNCS.ARRIVE.TRANS64 RZ, [R10+URZ+0x34480], R8 ;  /* 0x034480080aff99a7 */ /* 0x0045e6000800003f */
[----:B------:R-:W-:-:S06]  /*b660*/  UISETP.NE.AND UP0, UPT, UR4, 0x2, UPT ;  /* 0x000000020400788c */ /* 0x000fcc000bf05270 */
[----:B------:R-:W-:-:S13]  /*b670*/  PLOP3.LUT P0, PT, PT, PT, UP0, 0x80, 0x0 ;  /* 0x000000000000781c */ /* 0x000fda0003f0f008 */
[----:B--2---:R-:W-:Y:S05]  /*b680*/  @P0 BRA `(.L_x_215) ;  /* 0x0000000000040947 */ /* 0x004fea0003800000 */
[----:B------:R-:W-:Y:S01]  /*b690*/  BPT.TRAP 0x1 ;  /* 0x000000040000795c */ /* 0x000fe20000300000 */
.L_x_215:
[----:B------:R-:W-:Y:S01]  /*b6a0*/  R2UR UR8, R6 ;  /* 0x00000000060872ca */ /* 0x000fe200000e0000 */
[----:B------:R-:W-:Y:S01]  /*b6b0*/  VIADD R11, R11, 0xffffffff ;  /* 0xffffffff0b0b7836 */ /* 0x000fe20000000000 */
[----:B------:R-:W-:Y:S01]  /*b6c0*/  R2UR UR9, R10 ;  /* 0x000000000a0972ca */ /* 0x000fe200000e0000 */
[----:B------:R-:W-:Y:S01]  /*b6d0*/  VIADD R6, R6, 0x1 ;  /* 0x0000000106067836 */ /* 0x000fe20000000000 */
[----:B------:R-:W-:Y:S01]  /*b6e0*/  R2UR UR10, R12 ;  /* 0x000000000c0a72ca */ /* 0x000fe200000e0000 */
[----:B------:R-:W-:Y:S01]  /*b6f0*/  UMOV UR24, 0x0 ;  /* 0x0000000000187882 */ /* 0x000fe20000000000 */
[----:B------:R-:W-:Y:S01]  /*b700*/  R2UR UR11, R16 ;  /* 0x00000000100b72ca */ /* 0x000fe200000e0000 */
[----:B------:R-:W-:Y:S01]  /*b710*/  UMOV UR25, 0x10000000 ;  /* 0x1000000000197882 */ /* 0x000fe20000000000 */
[----:B------:R-:W-:Y:S01]  /*b720*/  R2UR UR7, R17 ;  /* 0x00000000110772ca */ /* 0x000fe200000e0000 */
[----:B------:R-:W-:Y:S01]  /*b730*/  UMOV UR23, 0x30000 ;  /* 0x0003000000177882 */ /* 0x000fe20000000000 */
[----:B------:R-:W-:Y:S01]  /*b740*/  ISETP.GT.AND P1, PT, R11, 0x1, PT ;  /* 0x000000010b00780c */ /* 0x000fe20003f24270 */
[----:B------:R-:W-:Y:S01]  /*b750*/  VIADD R12, R12, 0x40 ;  /* 0x000000400c0c7836 */ /* 0x000fe20000000000 */
[----:B------:R-:W-:Y:S01]  /*b760*/  ISETP.NE.AND P0, PT, R6, 0x6, PT ;  /* 0x000000060600780c */ /* 0x000fe20003f05270 */
[----:B------:R-:W-:-:S02]  /*b770*/  ULEA UR4, UR8, UR17, 0xd ;  /* 0x0000001108047291 */ /* 0x000fc4000f8e683f */
[----:B------:R-:W-:Y:S01]  /*b780*/  ULEA UR8, UR8, UR18, 0xe ;  /* 0x0000001208087291 */ /* 0x000fe2000f8e703f */
[----:B------:R-:W-:Y:S01]  /*b790*/  SEL R8, RZ, 0x1, P0 ;  /* 0x00000001ff087807 */ /* 0x000fe20000000000 */
[----:B------:R-:W-:Y:S01]  /*b7a0*/  ULEA UR4, UR4, UR18, 0x1 ;  /* 0x0000001204047291 */ /* 0x000fe2000f8e083f */
[----:B------:R-:W-:Y:S01]  /*b7b0*/  SEL R6, R6, RZ, P0 ;  /* 0x000000ff06067207 */ /* 0x000fe20000000000 */
[----:B------:R-:W-:Y:S01]  /*b7c0*/  UIADD3 UR9, UR9, 0x34480, URZ ;  /* 0x0003448009097890 */ /* 0x000fe2000fffe03f */
[----:B------:R-:W-:Y:S01]  /*b7d0*/  LOP3.LUT R5, R5, R8, RZ, 0x3c, !PT ;  /* 0x0000000805057212 */ /* 0x000fe200078e3cff */
[----:B------:R-:W-:Y:S01]  /*b7e0*/  UIADD3 UR4, UR4, 0x18000, URZ ;  /* 0x0001800004047890 */ /* 0x000fe2000fffe03f */
[----:B------:R-:W-:-:S04]  /*b7f0*/  UMOV UR6, UR10 ;  /* 0x0000000a00067c82 */ /* 0x000fc80008000000 */
[----:B------:R-:W-:Y:S02]  /*b800*/  UMOV UR5, UR9 ;  /* 0x0000000900057c82 */ /* 0x000fe40008000000 */
[----:B------:R2:W-:Y:S02]  /*b810*/  UTMALDG.2D [UR8], [UR12], desc[UR24] ;  /* 0x000018080c0075b4 */ /* 0x0005e40008009000 */
[----:B------:R2:W-:Y:S02]  /*b820*/  UTMALDG.2D.MULTICAST [UR4], [UR14], UR23, desc[UR24] ;  /* 0x000018040e0073b4 */ /* 0x0005e40008009817 */
[----:B--2---:R-:W-:Y:S05]  /*b830*/  @P1 BRA `(.L_x_216) ;  /* 0xfffffffc00641947 */ /* 0x004fea000383ffff */
.L_x_213:
[----:B------:R-:W-:Y:S05]  /*b840*/  BSYNC B1 ;  /* 0x0000000000017941 */ /* 0x000fea0003800000 */
.L_x_212:
[----:B------:R-:W-:Y:S01]  /*b850*/  LOP3.LUT P1, RZ, R4, 0xff, RZ, 0xc0, !PT ;  /* 0x000000ff04ff7812 */ /* 0x000fe2000782c0ff */
[----:B-1----:R-:W-:Y:S02]  /*b860*/  IMAD.IADD R7, R9, 0x1, R0 ;  /* 0x0000000109077824 */ /* 0x002fe400078e0200 */
[----:B------:R-:W-:Y:S02]  /*b870*/  IMAD.U32 R6, RZ, RZ, UR22 ;  /* 0x00000016ff067e24 */ /* 0x000fe4000f8e00ff */
[C---:B------:R-:W-:Y:S01]  /*b880*/  IMAD.WIDE.U32 R4, R7.reuse, -0x55555555, RZ ;  /* 0xaaaaaaab07047825 */ /* 0x040fe200078e00ff */
[----:B------:R-:W-:Y:S02]  /*b890*/  ISETP.GT.U32.AND P0, PT, R7, 0x5, PT ;  /* 0x000000050700780c */ /* 0x000fe40003f04070 */
[----:B------:R-:W-:Y:S02]  /*b8a0*/  ISETP.NE.AND P2, PT, R6, 0x3, PT ;  /* 0x000000030600780c */ /* 0x000fe40003f45270 */
[----:B------:R-:W-:-:S02]  /*b8b0*/  ISETP.LT.U32.AND P0, PT, R9, 0x6, P0 ;  /* 0x000000060900780c */ /* 0x000fc40000701070 */
[----:B------:R-:W-:Y:S01]  /*b8c0*/  SHF.R.U32.HI R4, RZ, 0x2, R5 ;  /* 0x00000002ff047819 */ /* 0x000fe20000011605 */
[----:B------:R-:W-:Y:S01]  /*b8d0*/  @P1 SYNCS.ARRIVE.TRANS64.A1T0 RZ, [UR18+0x34528], RZ ;  /* 0x034528ffffff19a7 */ /* 0x000fe20008100012 */
[----:B------:R-:W-:Y:S02]  /*b8e0*/  ISETP.GE.U32.AND P1, PT, R9, 0x6, PT ;  /* 0x000000060900780c */ /* 0x000fe40003f26070 */
[----:B------:R-:W-:-:S04]  /*b8f0*/  SEL R0, RZ, 0x1, !P0 ;  /* 0x00000001ff007807 */ /* 0x000fc80004000000 */
[----:B------:R-:W-:Y:S01]  /*b900*/  LOP3.LUT R3, R3, R0, RZ, 0x3c, !PT ;  /* 0x0000000003037212 */ /* 0x000fe200078e3cff */
[----:B------:R-:W-:-:S06]  /*b910*/  IMAD R0, R4, -0x6, R7 ;  /* 0xfffffffa04007824 */ /* 0x000fcc00078e0207 */
[----:B------:R-:W-:Y:S01]  /*b920*/  @P1 LOP3.LUT R3, R3, 0x1, R4, 0x78, !PT ;  /* 0x0000000103031812 */ /* 0x000fe200078e7804 */
[----:B------:R-:W-:Y:S06]  /*b930*/  @!P2 BRA `(.L_x_217) ;  /* 0x000000000004a947 */ /* 0x000fec0003800000 */
[----:B------:R-:W-:Y:S01]  /*b940*/  BPT.TRAP 0x1 ;  /* 0x000000040000795c */ /* 0x000fe20000300000 */
.L_x_217:
[----:B------:R-:W-:Y:S01]  /*b950*/  LEA R8, R2, UR18, 0x3 ;  /* 0x0000001202087c11 */ /* 0x000fe2000f8e18ff */
[----:B------:R-:W-:Y:S01]  /*b960*/  BSSY B1, `(.L_x_218) ;  /* 0x0000005000017945 */ /* 0x000fe20003800000 */
[----:B------:R-:W-:Y:S02]  /*b970*/  SHF.L.U32 R5, R20, 0x1f, RZ ;  /* 0x0000001f14057819 */ /* 0x000fe400000006ff */
[----:B------:R-:W-:Y:S02]  /*b980*/  LEA R4, R2, UR18, 0x4 ;  /* 0x0000001202047c11 */ /* 0x000fe4000f8e20ff */
[----:B------:R-:W1:Y:S02]  /*b990*/  SYNCS.PHASECHK.TRANS64.TRYWAIT P0, [R8+URZ+0x34400], R5 ;  /* 0x03440005080075a7 */ /* 0x000e64000800017f */
[----:B-1----:R-:W-:Y:S05]  /*b9a0*/  @!P0 BRA `(.L_x_219) ;  /* 0x0000003800e08947 */ /* 0x002fea0003800000 */
.L_x_307:
[----:B------:R-:W-:Y:S05]  /*b9b0*/  BSYNC B1 ;  /* 0x0000000000017941 */ /* 0x000fea0003800000 */
.L_x_218:
[----:B-1----:R-:W1:Y:S01]  /*b9c0*/  LDS.128 R4, [R4+0x34550] ;  /* 0x0345500004047984 */ /* 0x002e620000000c00 */
[----:B------:R-:W-:Y:S01]  /*b9d0*/  @!PT LDS RZ, [RZ] ;  /* 0x00000000fffff984 */ /* 0x000fe20000000800 */
[----:B------:R-:W-:Y:S01]  /*b9e0*/  @!PT LDS RZ, [RZ] ;  /* 0x00000000fffff984 */ /* 0x000fe20000000800 */
[----:B------:R-:W-:Y:S01]  /*b9f0*/  @!PT LDS RZ, [RZ] ;  /* 0x00000000fffff984 */ /* 0x000fe20000000800 */
[----:B------:R-:W-:Y:S01]  /*ba00*/  @!PT LDS RZ, [RZ] ;  /* 0x00000000fffff984 */ /* 0x000fe20000000800 */
[----:B------:R2:W-:Y:S06]  /*ba10*/  MEMBAR.ALL.CTA ;  /* 0x0000000000007992 */ /* 0x0005ec0000008000 */
[----:B--2---:R-:W2:Y:S01]  /*ba20*/  FENCE.VIEW.ASYNC.S ;  /* 0x00000000000073c6 */ /* 0x004ea20000000000 */
[----:B-1----:R-:W-:Y:S01]  /*ba30*/  IMAD.MOV.U32 R17, RZ, RZ, R5 ;  /* 0x000000ffff117224 */ /* 0x002fe200078e0005 */
[----:B------:R-:W-:Y:S01]  /*ba40*/  MOV R16, R4 ;  /* 0x0000000400107202 */ /* 0x000fe20000000f00 */
[----:B--2---:R-:W-:Y:S06]  /*ba50*/  @!P2 BRA `(.L_x_220) ;  /* 0x000000000004a947 */ /* 0x004fec0003800000 */
[----:B------:R-:W-:Y:S01]  /*ba60*/  BPT.TRAP 0x1 ;  /* 0x000000040000795c */ /* 0x000fe20000300000 */
.L_x_220:
[----:B------:R-:W1:Y:S01]  /*ba70*/  S2R R5, SR_CgaCtaId ;  /* 0x0000000000057919 */ /* 0x000e620000008800 */
[----:B------:R-:W-:Y:S01]  /*ba80*/  ISETP.NE.AND P0, PT, R7, RZ, PT ;  /* 0x000000ff0700720c */ /* 0x000fe20003f05270 */
[----:B------:R-:W-:Y:S01]  /*ba90*/  VIADD R4, R8, 0x34440 ;  /* 0x0003444008047836 */ /* 0x000fe20000000000 */
[CC--:B------:R-:W-:Y:S02]  /*baa0*/  ISETP.NE.AND P1, PT, R6.reuse, R18.reuse, PT ;  /* 0x000000120600720c */ /* 0x0c0fe40003f25270 */
[----:B------:R-:W-:Y:S02]  /*bab0*/  ISETP.EQ.OR P0, PT, R6, R18, !P0 ;  /* 0x000000120600720c */ /* 0x000fe40004702670 */
[----:B-1----:R-:W-:-:S04]  /*bac0*/  PRMT R4, R5, 0x654, R4 ;  /* 0x0000065405047816 */ /* 0x002fc80000000004 */
[----:B------:R1:W-:Y:S07]  /*bad0*/  SYNCS.ARRIVE.TRANS64.RED.A1T0 RZ, [R4+URZ], RZ ;  /* 0x000000ff04ff79a7 */ /* 0x0003ee000810043f */
[----:B------:R-:W-:Y:S05]  /*bae0*/  @P0 BRA `(.L_x_221) ;  /* 0x0000000400a40947 */ /* 0x000fea0003800000 */
[----:B-1----:R-:W1:Y:S02]  /*baf0*/  LDC.64 R4, c[0x0][0x290] ;  /* 0x0000a400ff047b82 */ /* 0x002e640000000a00 */
[----:B-1----:R-:W-:-:S05]  /*bb00*/  IMAD.WIDE R4, R6, 0xc, R4 ;  /* 0x0000000c06047825 */ /* 0x002fca00078e0204 */
[----:B------:R1:W5:Y:S01]  /*bb10*/  LDG.E R36, desc[UR38][R4.64+0x8] ;  /* 0x0000082604247981 */ /* 0x000362000c1e1900 */
[----:B------:R-:W-:-:S03]  /*bb20*/  UMOV UR4, 0xffffffff ;  /* 0xffffffff00047882 */ /* 0x000fc60000000000 */
[----:B------:R-:W-:Y:S05]  /*bb30*/  BRA.DIV UR4, `(.L_x_222) ;  /* 0x0000003a04907947 */ /* 0x000fea000b800000 */
[----:B------:R-:W-:-:S13]  /*bb40*/  ELECT P6, URZ, PT ;  /* 0x00000000003f782f */ /* 0x000fda00038c0000 */
.L_x_310:
[----:B------:R-:W-:Y:S04]  /*bb50*/  BSSY B1, `(.L_x_223) ;  /* 0x000004f000017945 */ /* 0x000fe80003800000 */
[----:B------:R-:W-:Y:S05]  /*bb60*/  @!P6 BRA `(.L_x_224) ;  /* 0x000000040034e947 */ /* 0x000fea0003800000 */
[C---:B------:R-:W-:Y:S01]  /*bb70*/  IMAD.SHL.U32 R8, R6.reuse, 0x8, RZ ;  /* 0x0000000806087824 */ /* 0x040fe200078e00ff */
[----:B------:R-:W-:Y:S01]  /*bb80*/  SHF.R.S32.HI R9, RZ, 0x1f, R6 ;  /* 0x0000001fff097819 */ /* 0x000fe20000011406 */
[----:B------:R-:W-:Y:S01]  /*bb90*/  ULDC.64 UR4, c[0x0][0x510] ;  /* 0x0001440000047ab9 */ /* 0x000fe20000000a00 */
[----:B------:R-:W-:Y:S01]  /*bba0*/  ULDC.64 UR6, c[0x0][0x520] ;  /* 0x0001480000067ab9 */ /* 0x000fe20000000a00 */
[----:B------:R-:W2:Y:S01]  /*bbb0*/  LDG.E R18, desc[UR38][R4.64] ;  /* 0x0000002604127981 */ /* 0x000ea2000c1e1900 */
[----:B------:R-:W-:Y:S02]  /*bbc0*/  SHF.L.U64.HI R9, R6, 0x3, R9 ;  /* 0x0000000306097819 */ /* 0x000fe40000010209 */
[C---:B------:R-:W-:Y:S02]  /*bbd0*/  IADD3 R14, P0, R8.reuse, UR4, RZ ;  /* 0x00000004080e7c10 */ /* 0x040fe4000ff1e0ff */
[----:B------:R-:W-:Y:S02]  /*bbe0*/  IADD3 R12, P2, R8, UR6, RZ ;  /* 0x00000006080c7c10 */ /* 0x000fe4000ff5e0ff */
[C---:B------:R-:W-:Y:S01]  /*bbf0*/  IADD3.X R15, R9.reuse, UR5, RZ, P0, !PT ;  /* 0x00000005090f7c10 */ /* 0x040fe200087fe4ff */
[----:B------:R-:W-:Y:S01]  /*bc00*/  ULDC.64 UR4, c[0x0][0x518] ;  /* 0x0001460000047ab9 */ /* 0x000fe20000000a00 */
[----:B------:R-:W-:-:S04]  /*bc10*/  IADD3.X R13, R9, UR7, RZ, P2, !PT ;  /* 0x00000007090d7c10 */ /* 0x000fc800097fe4ff */
[----:B------:R-:W3:Y:S04]  /*bc20*/  LDG.E.64 R14, desc[UR38][R14.64] ;  /* 0x000000260e0e7981 */ /* 0x000ee8000c1e1b00 */
[----:B------:R-:W4:Y:S01]  /*bc30*/  LDG.E.64 R12, desc[UR38][R12.64] ;  /* 0x000000260c0c7981 */ /* 0x000f22000c1e1b00 */
[----:B------:R-:W-:-:S04]  /*bc40*/  IADD3 R10, P0, R8, UR4, RZ ;  /* 0x00000004080a7c10 */ /* 0x000fc8000ff1e0ff */
[----:B------:R-:W-:Y:S01]  /*bc50*/  IADD3.X R11, R9, UR5, RZ, P0, !PT ;  /* 0x00000005090b7c10 */ /* 0x000fe200087fe4ff */
[----:B------:R-:W-:-:S05]  /*bc60*/  ULDC.64 UR4, c[0x0][0x528] ;  /* 0x00014a0000047ab9 */ /* 0x000fca0000000a00 */
[----:B------:R-:W2:Y:S01]  /*bc70*/  LDG.E.64 R10, desc[UR38][R10.64] ;  /* 0x000000260a0a7981 */ /* 0x000ea2000c1e1b00 */
[----:B------:R-:W-:-:S04]  /*bc80*/  IADD3 R8, P0, R8, UR4, RZ ;  /* 0x0000000408087c10 */ /* 0x000fc8000ff1e0ff */
[----:B------:R-:W-:-:S06]  /*bc90*/  IADD3.X R9, R9, UR5, RZ, P0, !PT ;  /* 0x0000000509097c10 */ /* 0x000fcc00087fe4ff */
[----:B------:R-:W2:Y:S04]  /*bca0*/  LDG.E.64 R8, desc[UR38][R8.64] ;  /* 0x0000002608087981 */ /* 0x000ea8000c1e1b00 */
[----:B---3--:R-:W-:Y:S04]  /*bcb0*/  STS.64 [UR20], R14 ;  /* 0x0000000eff007988 */ /* 0x008fe80008000a14 */
[----:B----4-:R-:W-:Y:S04]  /*bcc0*/  STS.64 [UR21], R12 ;  /* 0x0000000cff007988 */ /* 0x010fe80008000a15 */
[----:B------:R-:W3:Y:S01]  /*bcd0*/  LDS R21, [UR20+0x1c] ;  /* 0x00001c14ff157984 */ /* 0x000ee20008000800 */
[----:B--2---:R-:W-:-:S03]  /*bce0*/  SHF.L.U64.HI R26, R10, 0x1, R11 ;  /* 0x000000010a1a7819 */ /* 0x004fc6000001020b */
[----:B------:R1:W2:Y:S01]  /*bcf0*/  LDG.E R11, desc[UR38][R4.64+0x4] ;  /* 0x00000426040b7981 */ /* 0x0002a2000c1e1900 */
[----:B------:R-:W-:-:S04]  /*bd00*/  LOP3.LUT R26, R26, 0x1fffffff, RZ, 0xc0, !PT ;  /* 0x1fffffff1a1a7812 */ /* 0x000fc800078ec0ff */
[----:B------:R-:W-:-:S04]  /*bd10*/  SHF.R.U32.HI R22, RZ, 0x4, R26 ;  /* 0x00000004ff167819 */ /* 0x000fc8000001161a */
[----:B---3--:R-:W-:-:S05]  /*bd20*/  LOP3.LUT R21, R21, 0xf, R22, 0xb8, !PT ;  /* 0x0000000f15157812 */ /* 0x008fca00078eb816 */
[----:B------:R-:W-:Y:S04]  /*bd30*/  STS [UR20+0x1c], R21 ;  /* 0x00001c15ff007988 */ /* 0x000fe80008000814 */
[----:B------:R-:W3:Y:S02]  /*bd40*/  LDS R24, [UR20+0x1c] ;  /* 0x00001c14ff187984 */ /* 0x000ee40008000800 */
[----:B---3--:R-:W-:-:S05]  /*bd50*/  LOP3.LUT R24, R24, 0xf0, RZ, 0xb8, !PT ;  /* 0x000000f018187812 */ /* 0x008fca00078eb8ff */
[----:B------:R-:W-:Y:S04]  /*bd60*/  STS [UR20+0x1c], R24 ;  /* 0x00001c18ff007988 */ /* 0x000fe80008000814 */
[----:B------:R-:W3:Y:S01]  /*bd70*/  LDS R23, [UR20+0x1c] ;  /* 0x00001c14ff177984 */ /* 0x000ee20008000800 */
[----:B------:R-:W-:-:S05]  /*bd80*/  IMAD.U32 R22, RZ, RZ, UR20 ;  /* 0x00000014ff167e24 */ /* 0x000fca000f8e00ff */
[----:B------:R-:W-:Y:S02]  /*bd90*/  SHF.R.U64 R22, R22, 0x4, RZ ;  /* 0x0000000416167819 */ /* 0x000fe400000012ff */
[----:B---3--:R-:W-:-:S05]  /*bda0*/  LOP3.LUT R23, R23, 0xf00, RZ, 0xb8, !PT ;  /* 0x00000f0017177812 */ /* 0x008fca00078eb8ff */
[----:B------:R-:W-:Y:S04]  /*bdb0*/  STS.64 [UR20+0x18], R22 ;  /* 0x00001816ff007988 */ /* 0x000fe80008000a14 */
[----:B------:R-:W1:Y:S01]  /*bdc0*/  LDS R25, [UR20+0x1c] ;  /* 0x00001c14ff197984 */ /* 0x000e620008000800 */
[----:B------:R-:W-:Y:S01]  /*bdd0*/  IMAD.SHL.U32 R21, R10, 0x2, RZ ;  /* 0x000000020a157824 */ /* 0x000fe200078e00ff */
[----:B------:R-:W-:-:S04]  /*bde0*/  CS2R R14, SRZ ;  /* 0x00000000000e7805 */ /* 0x000fc8000001ff00 */
[----:B------:R-:W-:Y:S01]  /*bdf0*/  LOP3.LUT R21, R21, 0xfffffffe, RZ, 0xc0, !PT ;  /* 0xfffffffe15157812 */ /* 0x000fe200078ec0ff */
[----:B-----5:R-:W-:Y:S02]  /*be00*/  VIADD R12, R36, 0xffffffff ;  /* 0xffffffff240c7836 */ /* 0x020fe40000000000 */
[----:B------:R-:W-:Y:S01]  /*be10*/  VIADD R13, R18, 0xffffffff ;  /* 0xffffffff120d7836 */ /* 0x000fe20000000000 */
[----:B------:R-:W-:Y:S01]  /*be20*/  SHF.R.U64 R21, R21, 0x4, R26 ;  /* 0x0000000415157819 */ /* 0x000fe2000000121a */
[----:B------:R-:W-:Y:S04]  /*be30*/  STS [UR20+0x10], R22 ;  /* 0x00001016ff007988 */ /* 0x000fe80008000814 */
[----:B------:R-:W-:Y:S04]  /*be40*/  STS [UR20+0x14], R22 ;  /* 0x00001416ff007988 */ /* 0x000fe80008000814 */
[----:B------:R-:W-:Y:S04]  /*be50*/  STS.128 [UR20+0x20], R12 ;  /* 0x0000200cff007988 */ /* 0x000fe80008000c14 */
[----:B------:R-:W-:Y:S04]  /*be60*/  STS [UR20+0xc], R21 ;  /* 0x00000c15ff007988 */ /* 0x000fe80008000814 */
[----:B------:R-:W-:Y:S01]  /*be70*/  STS [UR20+0x30], RZ ;  /* 0x000030ffff007988 */ /* 0x000fe20008000814 */
[----:B-1----:R-:W-:-:S05]  /*be80*/  LOP3.LUT R4, R25, 0xf000, RZ, 0xb8, !PT ;  /* 0x0000f00019047812 */ /* 0x002fca00078eb8ff */
[----:B------:R-:W-:Y:S04]  /*be90*/  STS [UR20+0x1c], R4 ;  /* 0x00001c04ff007988 */ /* 0x000fe80008000814 */
[----:B------:R-:W1:Y:S01]  /*bea0*/  LDS R5, [UR21+0x1c] ;  /* 0x00001c15ff057984 */ /* 0x000e620008000800 */
[----:B------:R-:W-:-:S04]  /*beb0*/  SHF.L.U64.HI R18, R8, 0x1, R9 ;  /* 0x0000000108127819 */ /* 0x000fc80000010209 */
[----:B------:R-:W-:-:S04]  /*bec0*/  LOP3.LUT R18, R18, 0x1fffffff, RZ, 0xc0, !PT ;  /* 0x1fffffff12127812 */ /* 0x000fc800078ec0ff */
[----:B------:R-:W-:-:S04]  /*bed0*/  SHF.R.U32.HI R10, RZ, 0x4, R18 ;  /* 0x00000004ff0a7819 */ /* 0x000fc80000011612 */
[----:B-1----:R-:W-:-:S05]  /*bee0*/  LOP3.LUT R9, R5, 0xf, R10, 0xb8, !PT ;  /* 0x0000000f05097812 */ /* 0x002fca00078eb80a */
[----:B------:R-:W-:Y:S04]  /*bef0*/  STS [UR21+0x1c], R9 ;  /* 0x00001c09ff007988 */ /* 0x000fe80008000815 */
[----:B------:R-:W1:Y:S02]  /*bf00*/  LDS R10, [UR21+0x1c] ;  /* 0x00001c15ff0a7984 */ /* 0x000e640008000800 */
[----:B-1----:R-:W-:-:S05]  /*bf10*/  LOP3.LUT R10, R10, 0xf0, RZ, 0xb8, !PT ;  /* 0x000000f00a0a7812 */ /* 0x002fca00078eb8ff */
[----:B------:R-:W-:Y:S04]  /*bf20*/  STS [UR21+0x1c], R10 ;  /* 0x00001c0aff007988 */ /* 0x000fe80008000815 */
[----:B------:R-:W1:Y:S01]  /*bf30*/  LDS R5, [UR21+0x1c] ;  /* 0x00001c15ff057984 */ /* 0x000e620008000800 */
[----:B------:R-:W-:-:S05]  /*bf40*/  IMAD.U32 R4, RZ, RZ, UR21 ;  /* 0x00000015ff047e24 */ /* 0x000fca000f8e00ff */
[----:B------:R-:W-:Y:S02]  /*bf50*/  SHF.R.U64 R4, R4, 0x4, RZ ;  /* 0x0000000404047819 */ /* 0x000fe400000012ff */
[----:B-1----:R-:W-:-:S05]  /*bf60*/  LOP3.LUT R5, R5, 0xf00, RZ, 0xb8, !PT ;  /* 0x00000f0005057812 */ /* 0x002fca00078eb8ff */
[----:B------:R-:W-:Y:S04]  /*bf70*/  STS.64 [UR21+0x18], R4 ;  /* 0x00001804ff007988 */ /* 0x000fe80008000a15 */
[----:B------:R-:W1:Y:S01]  /*bf80*/  LDS R21, [UR21+0x1c] ;  /* 0x00001c15ff157984 */ /* 0x000e620008000800 */
[----:B------:R-:W-:-:S05]  /*bf90*/  IMAD.SHL.U32 R8, R8, 0x2, RZ ;  /* 0x0000000208087824 */ /* 0x000fca00078e00ff */
[----:B------:R-:W-:Y:S01]  /*bfa0*/  LOP3.LUT R9, R8, 0xfffffffe, RZ, 0xc0, !PT ;  /* 0xfffffffe08097812 */ /* 0x000fe200078ec0ff */
[----:B--2---:R-:W-:-:S03]  /*bfb0*/  VIADD R13, R11, 0xffffffff ;  /* 0xffffffff0b0d7836 */ /* 0x004fc60000000000 */
[----:B------:R-:W-:Y:S01]  /*bfc0*/  SHF.R.U64 R9, R9, 0x4, R18 ;  /* 0x0000000409097819 */ /* 0x000fe20000001212 */
[----:B------:R2:W-:Y:S04]  /*bfd0*/  STS [UR21+0x10], R4 ;  /* 0x00001004ff007988 */ /* 0x0005e80008000815 */
[----:B------:R2:W-:Y:S04]  /*bfe0*/  STS.128 [UR21+0x20], R12 ;  /* 0x0000200cff007988 */ /* 0x0005e80008000c15 */
[----:B------:R2:W-:Y:S04]  /*bff0*/  STS [UR21+0xc], R9 ;  /* 0x00000c09ff007988 */ /* 0x0005e80008000815 */
[----:B------:R2:W-:Y:S04]  /*c000*/  STS [UR21+0x14], R4 ;  /* 0x00001404ff007988 */ /* 0x0005e80008000815 */
[----:B------:R-:W-:Y:S01]  /*c010*/  STS [UR21+0x30], RZ ;  /* 0x000030ffff007988 */ /* 0x000fe20008000815 */
[----:B-1----:R-:W-:-:S05]  /*c020*/  LOP3.LUT R8, R21, 0xf000, RZ, 0xb8, !PT ;  /* 0x0000f00015087812 */ /* 0x002fca00078eb8ff */
[----:B------:R2:W-:Y:S02]  /*c030*/  STS [UR21+0x1c], R8 ;  /* 0x00001c08ff007988 */ /* 0x0005e40008000815 */
.L_x_224:
[----:B------:R-:W-:Y:S05]  /*c040*/  BSYNC B1 ;  /* 0x0000000000017941 */ /* 0x000fea0003800000 */
.L_x_223:
[----:B------:R-:W-:-:S03]  /*c050*/  UMOV UR4, 0xffffffff ;  /* 0xffffffff00047882 */ /* 0x000fc60000000000 */
[----:B------:R-:W-:Y:S05]  /*c060*/  BRA.DIV UR4, `(.L_x_225) ;  /* 0x0000003604647947 */ /* 0x000fea000b800000 */
[----:B------:R-:W-:Y:S01]  /*c070*/  ELECT P6, URZ, PT ;  /* 0x00000000003f782f */ /* 0x000fe200038c0000 */
[----:B------:R-:W-:-:S12]  /*c080*/  NOP ;  /* 0x0000000000007918 */ /* 0x000fd80000000000 */
.L_x_314:
[----:B-12---:R-:W1:Y:S02]  /*c090*/  S2R R4, SR_LANEID ;  /* 0x0000000000047919 */ /* 0x006e640000000000 */
[----:B-1----:R-:W-:-:S04]  /*c0a0*/  SHF.L.U32 R10, R4, 0x2, RZ ;  /* 0x00000002040a7819 */ /* 0x002fc800000006ff */
[C---:B------:R-:W-:Y:S01]  /*c0b0*/  IADD3 R8, P0, R10.reuse, UR12, RZ ;  /* 0x0000000c0a087c10 */ /* 0x040fe2000ff1e0ff */
[----:B------:R1:W2:Y:S01]  /*c0c0*/  LDS R11, [R10+UR20] ;  /* 0x000000140a0b7984 */ /* 0x0002a20008000800 */
[----:B------:R-:W-:-:S03]  /*c0d0*/  IADD3 R4, P2, R10, UR14, RZ ;  /* 0x0000000e0a047c10 */ /* 0x000fc6000ff5e0ff */
[----:B------:R1:W3:Y:S01]  /*c0e0*/  LDS R13, [R10+UR20+0x80] ;  /* 0x000080140a0d7984 */ /* 0x0002e20008000800 */
[----:B------:R-:W-:Y:S09]  /*c0f0*/  @!P6 BRA `(.L_x_226) ;  /* 0x000000000008e947 */ /* 0x000ff20003800000 */
[----:B------:R0:W-:Y:S01]  /*c100*/  UTMACMDFLUSH ;  /* 0x00000000000079b7 */ /* 0x0001e20000000000 */
[----:B------:R-:W-:-:S04]  /*c110*/  DEPBAR.LE SB0, 0x0 ;  /* 0x000080000000791a */ /* 0x000fc80000000000 */
.L_x_226:
[----:B------:R-:W-:Y:S01]  /*c120*/  IMAD.X R9, RZ, RZ, UR13, P0 ;  /* 0x0000000dff097e24 */ /* 0x000fe200080e06ff */
[----:B------:R-:W-:Y:S05]  /*c130*/  WARPSYNC.ALL ;  /* 0x0000000000007948 */ /* 0x000fea0003800000 */
[----:B------:R-:W-:Y:S01]  /*c140*/  IMAD.X R5, RZ, RZ, UR15, P2 ;  /* 0x0000000fff057e24 */ /* 0x000fe200090e06ff */
[----:B--2---:R2:W5:Y:S04]  /*c150*/  ATOMG.E.EXCH.STRONG.GPU PT, RZ, [R8], R11 ;  /* 0x0000000b08ff73a8 */ /* 0x00456800041ee100 */
[----:B---3--:R2:W5:Y:S01]  /*c160*/  ATOMG.E.EXCH.STRONG.GPU PT, RZ, [R4], R13 ;  /* 0x0000000d04ff73a8 */ /* 0x00856200041ee100 */
[----:B------:R-:W-:-:S07]  /*c170*/  IMAD.MOV.U32 R18, RZ, RZ, R6 ;  /* 0x000000ffff127224 */ /* 0x000fce00078e0006 */
.L_x_221:
[----:B------:R-:W-:Y:S01]  /*c180*/  ISETP.NE.AND P2, PT, R7, RZ, PT ;  /* 0x000000ff0700720c */ /* 0x000fe20003f45270 */
[----:B------:R-:W-:Y:S01]  /*c190*/  VIADD R2, R2, 0x1 ;  /* 0x0000000102027836 */ /* 0x000fe20000000000 */
[----:B--2---:R-:W-:Y:S02]  /*c1a0*/  SEL R5, RZ, 0x1, !P1 ;  /* 0x00000001ff057807 */ /* 0x004fe40004800000 */
[----:B-1----:R-:W-:Y:S02]  /*c1b0*/  PRMT R4, RZ, 0x7610, R4 ;  /* 0x00007610ff047816 */ /* 0x002fe40000000004 */
[----:B------:R-:W-:-:S04]  /*c1c0*/  ISETP.NE.AND P0, PT, R2, 0x8, PT ;  /* 0x000000080200780c */ /* 0x000fc80003f05270 */
[----:B------:R-:W-:Y:S02]  /*c1d0*/  SEL R9, RZ, 0x1, P0 ;  /* 0x00000001ff097807 */ /* 0x000fe40000000000 */
[----:B------:R-:W-:Y:S02]  /*c1e0*/  SEL R2, R2, RZ, P0 ;  /* 0x000000ff02027207 */ /* 0x000fe40000000000 */
[----:B------:R-:W-:Y:S01]  /*c1f0*/  LOP3.LUT R20, R20, R9, RZ, 0x3c, !PT ;  /* 0x0000000914147212 */ /* 0x000fe200078e3cff */
[----:B------:R-:W-:Y:S06]  /*c200*/  @P2 BRA `(.L_x_227) ;  /* 0xfffffff000882947 */ /* 0x000fec000383ffff */
[----:B------:R-:W-:Y:S05]  /*c210*/  BSYNC B0 ;  /* 0x0000000000007941 */ /* 0x000fea0003800000 */
.L_x_208:
[----:B------:R-:W-:-:S03]  /*c220*/  UMOV UR4, 0xffffffff ;  /* 0xffffffff00047882 */ /* 0x000fc60000000000 */
[----:B------:R-:W-:Y:S05]  /*c230*/  BRA.DIV UR4, `(.L_x_228) ;  /* 0x0000003604207947 */ /* 0x000fea000b800000 */
[----:B-----5:R-:W-:-:S13]  /*c240*/  ELECT P6, URZ, PT ;  /* 0x00000000003f782f */ /* 0x020fda00038c0000 */
.L_x_317:
[----:B------:R-:W-:Y:S04]  /*c250*/  BSSY B0, `(.L_x_229) ;  /* 0x000003c000007945 */ /* 0x000fe80003800000 */
[----:B------:R-:W-:Y:S05]  /*c260*/  @!P6 BRA `(.L_x_230) ;  /* 0x0000000000e8e947 */ /* 0x000fea0003800000 */
[----:B------:R-:W-:-:S04]  /*c270*/  ULOP3.LUT UR4, UR47, 0x2, URZ, 0xfc, !UPT ;  /* 0x000000022f047892 */ /* 0x000fc8000f8efc3f */
[----:B------:R-:W-:-:S06]  /*c280*/  UISETP.NE.AND UP0, UPT, UR4, 0x3, UPT ;  /* 0x000000030400788c */ /* 0x000fcc000bf05270 */
[----:B------:R-:W-:-:S13]  /*c290*/  PLOP3.LUT P0, PT, PT, PT, UP0, 0x80, 0x0 ;  /* 0x000000000000781c */ /* 0x000fda0003f0f008 */
[----:B------:R-:W-:Y:S05]  /*c2a0*/  @!P0 BRA `(.L_x_231) ;  /* 0x0000000000048947 */ /* 0x000fea0003800000 */
[----:B------:R-:W-:Y:S01]  /*c2b0*/  BPT.TRAP 0x1 ;  /* 0x000000040000795c */ /* 0x000fe20000300000 */
.L_x_231:
[----:B------:R-:W-:Y:S01]  /*c2c0*/  IMAD.U32 R5, RZ, RZ, UR18 ;  /* 0x00000012ff057e24 */ /* 0x000fe2000f8e00ff */
[----:B------:R-:W-:-:S03]  /*c2d0*/  SHF.L.U32 R4, R3, 0x1f, RZ ;  /* 0x0000001f03047819 */ /* 0x000fc600000006ff */
[----:B------:R-:W-:-:S04]  /*c2e0*/  VIADD R5, R5, 0x344b0 ;  /* 0x000344b005057836 */ /* 0x000fc80000000000 */
[C---:B------:R-:W-:Y:S02]  /*c2f0*/  IMAD R7, R0.reuse, 0x8, R5 ;  /* 0x0000000800077824 */ /* 0x040fe400078e0205 */
[----:B------:R-:W-:Y:S02]  /*c300*/  VIADD R0, R0, 0x1 ;  /* 0x0000000100007836 */ /* 0x000fe40000000000 */
[----:B------:R-:W1:Y:S03]  /*c310*/  SYNCS.PHASECHK.TRANS64.TRYWAIT P0, [R7+URZ], R4 ;  /* 0x00000004070075a7 */ /* 0x000e66000800017f */
[----:B------:R-:W-:-:S04]  /*c320*/  ISETP.NE.AND P1, PT, R0, 0x6, PT ;  /* 0x000000060000780c */ /* 0x000fc80003f25270 */
[----:B------:R-:W-:Y:S02]  /*c330*/  SEL R2, RZ, 0x1, P1 ;  /* 0x00000001ff027807 */ /* 0x000fe40000800000 */
[----:B------:R-:W-:Y:S02]  /*c340*/  SEL R0, R0, RZ, P1 ;  /* 0x000000ff00007207 */ /* 0x000fe40000800000 */
[----:B------:R-:W-:-:S03]  /*c350*/  LOP3.LUT R9, R3, R2, RZ, 0x3c, !PT ;  /* 0x0000000203097212 */ /* 0x000fc600078e3cff */
[----:B------:R-:W-:Y:S01]  /*c360*/  IMAD R6, R0, 0x8, R5 ;  /* 0x0000000800067824 */ /* 0x000fe200078e0205 */
[----:B------:R-:W-:Y:S01]  /*c370*/  SHF.L.U32 R3, R9, 0x1f, RZ ;  /* 0x0000001f09037819 */ /* 0x000fe200000006ff */
[----:B-1----:R-:W-:Y:S06]  /*c380*/  @!P0 BRA `(.L_x_232) ;  /* 0x0000003000ec8947 */ /* 0x002fec0003800000 */
.L_x_318:
[----:B------:R-:W2:Y:S01]  /*c390*/  SYNCS.PHASECHK.TRANS64.TRYWAIT P0, [R6+URZ], R3 ;  /* 0x00000003060075a7 */ /* 0x000ea2000800017f */
[----:B------:R-:W-:-:S04]  /*c3a0*/  IADD3 R0, R0, 0x1, RZ ;  /* 0x0000000100007810 */ /* 0x000fc80007ffe0ff */
[----:B------:R-:W-:-:S04]  /*c3b0*/  ISETP.NE.AND P1, PT, R0, 0x6, PT ;  /* 0x000000060000780c */ /* 0x000fc80003f25270 */
[----:B------:R-:W-:Y:S02]  /*c3c0*/  SEL R2, RZ, 0x1, P1 ;  /* 0x00000001ff027807 */ /* 0x000fe40000800000 */
[----:B------:R-:W-:Y:S02]  /*c3d0*/  SEL R0, R0, RZ, P1 ;  /* 0x000000ff00007207 */ /* 0x000fe40000800000 */
[----:B------:R-:W-:-:S03]  /*c3e0*/  LOP3.LUT R9, R9, R2, RZ, 0x3c, !PT ;  /* 0x0000000209097212 */ /* 0x000fc600078e3cff */
[----:B-1----:R-:W-:Y:S01]  /*c3f0*/  IMAD R7, R0, 0x8, R5 ;  /* 0x0000000800077824 */ /* 0x002fe200078e0205 */
[----:B------:R-:W-:Y:S01]  /*c400*/  SHF.L.U32 R4, R9, 0x1f, RZ ;  /* 0x0000001f09047819 */ /* 0x000fe200000006ff */
[----:B--2---:R-:W-:Y:S06]  /*c410*/  @!P0 BRA `(.L_x_233) ;  /* 0x0000003000dc8947 */ /* 0x004fec0003800000 */
.L_x_319:
[----:B------:R-:W2:Y:S01]  /*c420*/  SYNCS.PHASECHK.TRANS64.TRYWAIT P0, [R7+URZ], R4 ;  /* 0x00000004070075a7 */ /* 0x000ea2000800017f */
[----:B------:R-:W-:-:S05]  /*c430*/  VIADD R0, R0, 0x1 ;  /* 0x0000000100007836 */ /* 0x000fca0000000000 */
[----:B------:R-:W-:-:S04]  /*c440*/  ISETP.NE.AND P1, PT, R0, 0x6, PT ;  /* 0x000000060000780c */ /* 0x000fc80003f25270 */
[----:B------:R-:W-:Y:S02]  /*c450*/  SEL R2, RZ, 0x1, P1 ;  /* 0x00000001ff027807 */ /* 0x000fe40000800000 */
[----:B------:R-:W-:Y:S02]  /*c460*/  SEL R0, R0, RZ, P1 ;  /* 0x000000ff00007207 */ /* 0x000fe40000800000 */
[----:B------:R-:W-:-:S03]  /*c470*/  LOP3.LUT R9, R9, R2, RZ, 0x3c, !PT ;  /* 0x0000000209097212 */ /* 0x000fc600078e3cff */
[----:B-1----:R-:W-:Y:S01]  /*c480*/  IMAD R6, R0, 0x8, R5 ;  /* 0x0000000800067824 */ /* 0x002fe200078e0205 */
[----:B------:R-:W-:Y:S01]  /*c490*/  SHF.L.U32 R3, R9, 0x1f, RZ ;  /* 0x0000001f09037819 */ /* 0x000fe200000006ff */
[----:B--2---:R-:W-:Y:S06]  /*c4a0*/  @!P0 BRA `(.L_x_234) ;  /* 0x0000003000cc8947 */ /* 0x004fec0003800000 */
.L_x_320:
        /* <DEDUP_REMOVED lines=9> */
.L_x_321:
[----:B------:R-:W2:Y:S01]  /*c540*/  SYNCS.PHASECHK.TRANS64.TRYWAIT P0, [R7+URZ], R4 ;  /* 0x00000004070075a7 */ /* 0x000ea2000800017f */
[----:B------:R-:W-:-:S05]  /*c550*/  VIADD R0, R0, 0x1 ;  /* 0x0000000100007836 */ /* 0x000fca0000000000 */
[----:B------:R-:W-:-:S04]  /*c560*/  ISETP.NE.AND P1, PT, R0, 0x6, PT ;  /* 0x000000060000780c */ /* 0x000fc80003f25270 */
[----:B------:R-:W-:Y:S02]  /*c570*/  SEL R2, RZ, 0x1, P1 ;  /* 0x00000001ff027807 */ /* 0x000fe40000800000 */
[----:B------:R-:W-:Y:S02]  /*c580*/  SEL R0, R0, RZ, P1 ;  /* 0x000000ff00007207 */ /* 0x000fe40000800000 */
[----:B------:R-:W-:Y:S01]  /*c590*/  LOP3.LUT R2, R9, R2, RZ, 0x3c, !PT ;  /* 0x0000000209027212 */ /* 0x000fe200078e3cff */
[----:B--2---:R-:W-:Y:S06]  /*c5a0*/  @!P0 BRA `(.L_x_236) ;  /* 0x0000003000b48947 */ /* 0x004fec0003800000 */
.L_x_322:
[----:B------:R-:W-:Y:S01]  /*c5b0*/  IMAD R5, R0, 0x8, R5 ;  /* 0x0000000800057824 */ /* 0x000fe200078e0205 */
[----:B------:R-:W-:-:S07]  /*c5c0*/  SHF.L.U32 R0, R2, 0x1f, RZ ;  /* 0x0000001f02007819 */ /* 0x000fce00000006ff */
.L_x_237:
[----:B---3--:R3:W4:Y:S02]  /*c5d0*/  SYNCS.PHASECHK.TRANS64.TRYWAIT P0, [R5+URZ], R0 ;  /* 0x00000000050075a7 */ /* 0x008724000800017f */
[----:B----4-:R-:W-:Y:S05]  /*c5e0*/  @!P0 NANOSLEEP.SYNCS 0x989680 ;  /* 0x009896800000895d */ /* 0x010fea0003900000 */
[----:B------:R-:W4:Y:S02]  /*c5f0*/  @!P0 SYNCS.PHASECHK.TRANS64 P0, [R5+URZ], R0 ;  /* 0x00000000050085a7 */ /* 0x000f24000800007f */
[----:B----4-:R-:W-:Y:S05]  /*c600*/  @!P0 BRA `(.L_x_237) ;  /* 0xfffffffc00f08947 */ /* 0x010fea000383ffff */
.L_x_230:
[----:B------:R-:W-:Y:S05]  /*c610*/  BSYNC B0 ;  /* 0x0000000000007941 */ /* 0x000fea0003800000 */
.L_x_229:
[----:B------:R-:W-:Y:S05]  /*c620*/  EXIT ;  /* 0x000000000000794d */ /* 0x000fea0003800000 */
.L_x_121:
[----:B------:R-:W-:Y:S01]  /*c630*/  PLOP3.LUT P1, PT, PT, PT, UP3, 0x80, 0x0 ;  /* 0x000000000000781c */ /* 0x000fe20003f2f038 */
[----:B------:R-:W-:Y:S01]  /*c640*/  ULDC UR20, c[0x0][0x14] ;  /* 0x0000050000147ab9 */ /* 0x000fe20000000800 */
[----:B------:R-:W-:Y:S01]  /*c650*/  ULDC UR18, c[0x0][0x10] ;  /* 0x0000040000127ab9 */ /* 0x000fe20000000800 */
[----:B------:R-:W-:Y:S01]  /*c660*/  ULDC.64 UR12, c[0x0][0x8c8] ;  /* 0x00023200000c7ab9 */ /* 0x000fe20000000a00 */
[----:B------:R-:W-:Y:S01]  /*c670*/  P2R R0, PR, RZ, 0x2 ;  /* 0x00000002ff007803 */ /* 0x000fe20000000000 */
[----:B------:R-:W-:Y:S01]  /*c680*/  UIMAD.WIDE.U32 UR18, UR60, UR18, URZ ;  /* 0x000000123c1272a5 */ /* 0x000fe2000f8e003f */
[----:B------:R-:W-:Y:S01]  /*c690*/  IMAD.MOV.U32 R16, RZ, RZ, RZ ;  /* 0x000000ffff107224 */ /* 0x000fe200078e00ff */
[----:B------:R-:W-:Y:S01]  /*c6a0*/  ULDC.64 UR14, c[0x0][0x8e0] ;  /* 0x00023800000e7ab9 */ /* 0x000fe20000000a00 */
[----:B------:R-:W-:Y:S01]  /*c6b0*/  UIADD3 UR11, UP1, UR12, -0x1, URZ ;  /* 0xffffffff0c0b7890 */ /* 0x000fe2000ff3e03f */
[----:B------:R-:W-:Y:S01]  /*c6c0*/  ULDC UR21, c[0x0][0x904] ;  /* 0x0002410000157ab9 */ /* 0x000fe20000000800 */
[----:B------:R-:W-:Y:S01]  /*c6d0*/  UMOV UR22, 0xffffffff ;  /* 0xffffffff00167882 */ /* 0x000fe20000000000 */
[----:B------:R-:W-:-:S02]  /*c6e0*/  UIADD3 UR12, UP2, UR14, -0x1, URZ ;  /* 0xffffffff0e0c7890 */ /* 0x000fc4000ff5e03f */
[----:B------:R-:W1:Y:S01]  /*c6f0*/  @P1 S2R R0, SR_CTAID.Y ;  /* 0x0000000000001919 */ /* 0x000e620000002600 */
[----:B------:R-:W-:Y:S02]  /*c700*/  UIMAD.WIDE.U32 UR26, UR18, UR20, URZ ;  /* 0x00000014121a72a5 */ /* 0x000fe4000f8e003f */
[----:B------:R-:W-:Y:S02]  /*c710*/  USHF.L.U32 UR22, UR22, UR21, URZ ;  /* 0x0000001516167299 */ /* 0x000fe4000800063f */
[----:B------:R-:W-:Y:S01]  /*c720*/  UIMAD UR20, UR19, UR20, URZ ;  /* 0x00000014131472a4 */ /* 0x000fe2000f8e023f */
[----:B------:R-:W-:Y:S01]  /*c730*/  ULDC UR35, c[0x0][0x8a8] ;  /* 0x00022a0000237ab9 */ /* 0x000fe20000000800 */
[----:B------:R-:W-:Y:S01]  /*c740*/  UMOV UR23, 0x1 ;  /* 0x0000000100177882 */ /* 0x000fe20000000000 */
[----:B------:R-:W-:Y:S02]  /*c750*/  UIADD3.X UR14, UR15, -0x1, URZ, UP2, !UPT ;  /* 0xffffffff0f0e7890 */ /* 0x000fe400097fe43f */
[----:B------:R-:W-:-:S02]  /*c760*/  UIADD3.X UR13, UR13, -0x1, URZ, UP1, !UPT ;  /* 0xffffffff0d0d7890 */ /* 0x000fc40008ffe43f */
[----:B------:R-:W-:Y:S02]  /*c770*/  ULOP3.LUT UR15, UR59, 0x2, URZ, 0xfc, !UPT ;  /* 0x000000023b0f7892 */ /* 0x000fe4000f8efc3f */
[----:B------:R-:W-:Y:S02]  /*c780*/  UIADD3 UR16, UR9, -0x1, URZ ;  /* 0xffffffff09107890 */ /* 0x000fe4000fffe03f */
[----:B------:R-:W-:Y:S02]  /*c790*/  UIADD3 UR17, UR10, -0x1, URZ ;  /* 0xffffffff0a117890 */ /* 0x000fe4000fffe03f */
[----:B------:R-:W-:Y:S02]  /*c7a0*/  UIADD3 UR35, UR35, -0x1, URZ ;  /* 0xffffffff23237890 */ /* 0x000fe4000fffe03f */
[----:B------:R-:W-:Y:S02]  /*c7b0*/  USHF.L.U32 UR18, UR23, UR21, URZ ;  /* 0x0000001517127299 */ /* 0x000fe4000800063f */
[----:B------:R-:W-:-:S02]  /*c7c0*/  ULOP3.LUT UR19, URZ, UR22, URZ, 0x33, !UPT ;  /* 0x000000163f137292 */ /* 0x000fc4000f8e333f */
[----:B------:R-:W-:Y:S01]  /*c7d0*/  UIADD3 UR20, UR27, UR20, URZ ;  /* 0x000000141b147290 */ /* 0x000fe2000fffe03f */
[----:B-1----:R-:W-:Y:S01]  /*c7e0*/  @P1 R2UR UR42, R0 ;  /* 0x00000000002a12ca */ /* 0x002fe200000e0000 */
[----:B------:R-:W-:-:S14]  /*c7f0*/  IMAD.MOV.U32 R0, RZ, RZ, 0x1 ;  /* 0x00000001ff007424 */ /* 0x000fdc00078e00ff */
.L_x_258:
[----:B------:R-:W1:Y:S01]  /*c800*/  LDC.64 R2, c[0x0][0x8f8] ;  /* 0x00023e00ff027b82 */ /* 0x000e620000000a00 */
[----:B------:R-:W-:Y:S01]  /*c810*/  UIADD3 UR8, UP1, UR8, UR26, URZ ;  /* 0x0000001a08087290 */ /* 0x000fe2000ff3e03f */
[----:B------:R-:W-:Y:S01]  /*c820*/  ISETP.NE.AND P2, PT, R21, RZ, PT ;  /* 0x000000ff1500720c */ /* 0x000fe20003f45270 */
[----:B------:R-:W-:Y:S01]  /*c830*/  UMOV UR21, 0xffffffff ;  /* 0xffffffff00157882 */ /* 0x000fe20000000000 */
[----:B------:R-:W-:Y:S01]  /*c840*/  UMOV UR22, 0xffffffff ;  /* 0xffffffff00167882 */ /* 0x000fe20000000000 */
[----:B------:R-:W-:Y:S01]  /*c850*/  UIADD3.X UR7, UR7, UR20, URZ, UP1, !UPT ;  /* 0x0000001407077290 */ /* 0x000fe20008ffe43f */
[----:B------:R-:W-:Y:S01]  /*c860*/  IMAD.MOV.U32 R15, RZ, RZ, RZ ;  /* 0x000000ffff0f7224 */ /* 0x000fe200078e00ff */
[----:B------:R-:W-:Y:S01]  /*c870*/  UMOV UR23, 0xffffffff ;  /* 0xffffffff00177882 */ /* 0x000fe20000000000 */
[----:B-1----:R-:W-:-:S03]  /*c880*/  ISETP.LE.U32.AND P1, PT, R2, UR8, PT ;  /* 0x0000000802007c0c */ /* 0x002fc6000bf23070 */
[----:B------:R-:W-:-:S04]  /*c890*/  MOV R2, UR7 ;  /* 0x0000000700027c02 */ /* 0x000fc80008000f00 */
[----:B------:R-:W-:-:S13]  /*c8a0*/  ISETP.GE.U32.AND.EX P1, PT, R2, R3, PT, P1 ;  /* 0x000000030200720c */ /* 0x000fda0003f26110 */
[----:B--2-45:R-:W-:Y:S05]  /*c8b0*/  @P2 BRA P1, `(.L_x_238) ;  /* 0x0000001800402947 */ /* 0x034fea0000800000 */
[----:B------:R-:W-:-:S04]  /*c8c0*/  IADD3 R2, P2, R6, UR5, RZ ;  /* 0x0000000506027c10 */ /* 0x000fc8000ff5e0ff */
[----:B------:R-:W-:Y:S02]  /*c8d0*/  ISETP.GT.U32.AND P1, PT, R2, UR8, PT ;  /* 0x0000000802007c0c */ /* 0x000fe4000bf24070 */
[----:B------:R-:W-:-:S04]  /*c8e0*/  IADD3.X R2, R7, UR6, RZ, P2, !PT ;  /* 0x0000000607027c10 */ /* 0x000fc800097fe4ff */
[----:B------:R-:W-:-:S13]  /*c8f0*/  ISETP.GT.U32.AND.EX P1, PT, R2, UR7, PT, P1 ;  /* 0x0000000702007c0c */ /* 0x000fda000bf24110 */
[----:B------:R-:W-:Y:S05]  /*c900*/  @P1 BRA `(.L_x_239) ;  /* 0x0000001400201947 */ /* 0x000fea0003800000 */
[----:B------:R-:W-:Y:S01]  /*c910*/  VIADD R12, R9, UR4 ;  /* 0x00000004090c7c36 */ /* 0x000fe20008000000 */
[----:B------:R-:W-:Y:S01]  /*c920*/  ULDC UR21, c[0x0][0x910] ;  /* 0x0002440000157ab9 */ /* 0x000fe20000000800 */
[----:B------:R-:W-:Y:S02]  /*c930*/  IMAD.MOV.U32 R23, RZ, RZ, R8 ;  /* 0x000000ffff177224 */ /* 0x000fe400078e0008 */
[----:B------:R-:W-:Y:S02]  /*c940*/  VIADD R13, R12, 0x20 ;  /* 0x000000200c0d7836 */ /* 0x000fe40000000000 */
[----:B------:R-:W-:-:S03]  /*c950*/  IMAD.MOV.U32 R14, RZ, RZ, R10 ;  /* 0x000000ffff0e7224 */ /* 0x000fc600078e000a */
[----:B------:R-:W-:-:S13]  /*c960*/  ISETP.GE.AND P1, PT, R13, UR21, PT ;  /* 0x000000150d007c0c */ /* 0x000fda000bf26270 */
[----:B------:R-:W1:Y:S01]  /*c970*/  @!P1 LDC.64 R2, c[0x0][0x918] ;  /* 0x00024600ff029b82 */ /* 0x000e620000000a00 */
[----:B------:R-:W-:Y:S01]  /*c980*/  @!P1 VIADD R7, R12, 0x20 ;  /* 0x000000200c079836 */ /* 0x000fe20000000000 */
[----:B------:R-:W-:Y:S01]  /*c990*/  BSSY B0, `(.L_x_240) ;  /* 0x0000064000007945 */ /* 0x000fe20003800000 */
[----:B------:R-:W-:Y:S02]  /*c9a0*/  IMAD.MOV.U32 R6, RZ, RZ, 0x7fffffff ;  /* 0x7fffffffff067424 */ /* 0x000fe400078e00ff */
[----:B-1----:R-:W-:-:S05]  /*c9b0*/  @!P1 IMAD.WIDE R2, R7, 0xc, R2 ;  /* 0x0000000c07029825 */ /* 0x002fca00078e0202 */
[----:B------:R1:W5:Y:S04]  /*c9c0*/  @!P1 LDG.E R8, desc[UR38][R2.64] ;  /* 0x0000002602089981 */ /* 0x000368000c1e1900 */
[----:B------:R1:W5:Y:S01]  /*c9d0*/  @!P1 LDG.E R10, desc[UR38][R2.64+0x4] ;  /* 0x00000426020a9981 */ /* 0x000362000c1e1900 */
[----:B------:R-:W-:Y:S01]  /*c9e0*/  ISETP.GE.AND P1, PT, R12, UR21, PT ;  /* 0x000000150c007c0c */ /* 0x000fe2000bf26270 */
[----:B------:R-:W-:-:S12]  /*c9f0*/  IMAD.MOV.U32 R7, RZ, RZ, RZ ;  /* 0x000000ffff077224 */ /* 0x000fd800078e00ff */
[----:B-1----:R-:W-:Y:S05]  /*ca00*/  @P1 BRA `(.L_x_241) ;  /* 0x0000000400701947 */ /* 0x002fea0003800000 */
[----:B------:R-:W-:Y:S01]  /*ca10*/  IABS R7, R20 ;  /* 0x0000001400077213 */ /* 0x000fe20000000000 */
[----:B------:R-:W-:Y:S01]  /*ca20*/  ULDC UR24, c[0x0][0x8f0] ;  /* 0x00023c0000187ab9 */ /* 0x000fe20000000800 */
[----:B------:R-:W-:Y:S02]  /*ca30*/  IABS R6, R11 ;  /* 0x0000000b00067213 */ /* 0x000fe40000000000 */
[----:B------:R-:W1:Y:S01]  /*ca40*/  I2F.RP R3, R7 ;  /* 0x0000000700037306 */ /* 0x000e620000209400 */
[----:B------:R-:W-:Y:S02]  /*ca50*/  PLOP3.LUT P3, PT, PT, PT, UP0, 0x80, 0x0 ;  /* 0x000000000000781c */ /* 0x000fe40003f6f008 */
[C---:B------:R-:W-:Y:S02]  /*ca60*/  IADD3 R22, P2, R14.reuse, UR12, RZ ;  /* 0x0000000c0e167c10 */ /* 0x040fe4000ff5e0ff */
[C---:B------:R-:W-:Y:S02]  /*ca70*/  IADD3 R19, P1, R23.reuse, UR11, RZ ;  /* 0x0000000b17137c10 */ /* 0x040fe4000ff3e0ff */
[----:B------:R-:W-:Y:S01]  /*ca80*/  LEA.HI.X.SX32 R25, R14, UR14, 0x1, P2 ;  /* 0x0000000e0e197c11 */ /* 0x000fe200090f0eff */
[----:B------:R-:W2:Y:S01]  /*ca90*/  I2F.RP R2, R6 ;  /* 0x0000000600027306 */ /* 0x000ea20000209400 */
[----:B------:R-:W-:-:S07]  /*caa0*/  LEA.HI.X.SX32 R24, R23, UR13, 0x1, P1 ;  /* 0x0000000d17187c11 */ /* 0x000fce00088f0eff */
[----:B-1----:R-:W1:Y:S08]  /*cab0*/  MUFU.RCP R3, R3 ;  /* 0x0000000300037308 */ /* 0x002e700000001000 */
[----:B--2---:R-:W2:Y:S01]  /*cac0*/  MUFU.RCP R2, R2 ;  /* 0x0000000200027308 */ /* 0x004ea20000001000 */
[----:B-1----:R-:W-:-:S07]  /*cad0*/  VIADD R17, R3, 0xffffffe ;  /* 0x0ffffffe03117836 */ /* 0x002fce0000000000 */
[----:B------:R-:W1:Y:S01]  /*cae0*/  F2I.FTZ.U32.TRUNC.NTZ R17, R17 ;  /* 0x0000001100117305 */ /* 0x000e62000021f000 */
[----:B--2---:R-:W-:-:S07]  /*caf0*/  IADD3 R15, R2, 0xffffffe, RZ ;  /* 0x0ffffffe020f7810 */ /* 0x004fce0007ffe0ff */
[----:B------:R-:W2:Y:S01]  /*cb00*/  F2I.FTZ.U32.TRUNC.NTZ R15, R15 ;  /* 0x0000000f000f7305 */ /* 0x000ea2000021f000 */
[----:B-1----:R-:W-:Y:S02]  /*cb10*/  IMAD.MOV R18, RZ, RZ, -R17 ;  /* 0x000000ffff127224 */ /* 0x002fe400078e0a11 */
[----:B--2---:R-:W-:Y:S01]  /*cb20*/  IMAD.MOV R14, RZ, RZ, -R15 ;  /* 0x000000ffff0e7224 */ /* 0x004fe200078e0a0f */
[----:B------:R-:W-:Y:S06]  /*cb30*/  @!P3 BRA `(.L_x_242) ;  /* 0x000000000034b947 */ /* 0x000fec0003800000 */
[----:B------:R-:W-:Y:S01]  /*cb40*/  ULDC UR4, c[0x0][0x8dc] ;  /* 0x0002370000047ab9 */ /* 0x000fe20000000800 */
[----:B------:R-:W-:Y:S01]  /*cb50*/  ULDC.64 UR22, c[0x0][0x8d0] ;  /* 0x0002340000167ab9 */ /* 0x000fe20000000a00 */
[----:B------:R-:W-:-:S05]  /*cb60*/  IADD3 R3, P1, R19, UR4, RZ ;  /* 0x0000000413037c10 */ /* 0x000fca000ff3e0ff */
[----:B------:R-:W-:-:S04]  /*cb70*/  IMAD.X R19, RZ, RZ, R24, P1 ;  /* 0x000000ffff137224 */ /* 0x000fc800008e0618 */
[----:B------:R-:W-:-:S04]  /*cb80*/  IMAD.WIDE.U32 R4, R19, UR22, RZ ;  /* 0x0000001613047c25 */ /* 0x000fc8000f8e00ff */
[----:B------:R-:W-:-:S04]  /*cb90*/  IMAD.WIDE.U32 R4, P1, R3, UR23, R4 ;  /* 0x0000001703047c25 */ /* 0x000fc8000f820004 */
[----:B------:R-:W-:-:S04]  /*cba0*/  IMAD.WIDE.U32 R2, R3, UR22, RZ ;  /* 0x0000001603027c25 */ /* 0x000fc8000f8e00ff */
[----:B------:R-:W-:Y:S01]  /*cbb0*/  IMAD.MOV.U32 R2, RZ, RZ, R5 ;  /* 0x000000ffff027224 */ /* 0x000fe200078e0005 */
[----:B------:R-:W-:Y:S01]  /*cbc0*/  IADD3 RZ, P2, R3, R4, RZ ;  /* 0x0000000403ff7210 */ /* 0x000fe20007f5e0ff */
[----:B------:R-:W-:-:S04]  /*cbd0*/  IMAD.X R3, RZ, RZ, RZ, P1 ;  /* 0x000000ffff037224 */ /* 0x000fc800008e06ff */
[----:B------:R-:W-:-:S04]  /*cbe0*/  IMAD.WIDE.U32.X R2, R19, UR23, R2, P2 ;  /* 0x0000001713027c25 */ /* 0x000fc800090e0402 */
[----:B------:R-:W-:Y:S02]  /*cbf0*/  IMAD.MOV.U32 R19, RZ, RZ, R2 ;  /* 0x000000ffff137224 */ /* 0x000fe400078e0002 */
[----:B------:R-:W-:-:S07]  /*cc00*/  IMAD.MOV.U32 R24, RZ, RZ, R3 ;  /* 0x000000ffff187224 */ /* 0x000fce00078e0003 */
.L_x_242:
[----:B------:R-:W-:Y:S05]  /*cc10*/  @!P0 BRA `(.L_x_243) ;  /* 0x0000000000348947 */ /* 0x000fea0003800000 */
[----:B------:R-:W-:Y:S01]  /*cc20*/  ULDC UR4, c[0x0][0x8f4] ;  /* 0x00023d0000047ab9 */ /* 0x000fe20000000800 */
[----:B------:R-:W-:Y:S01]  /*cc30*/  ULDC.64 UR22, c[0x0][0x8e8] ;  /* 0x00023a0000167ab9 */ /* 0x000fe20000000a00 */
[----:B------:R-:W-:-:S05]  /*cc40*/  IADD3 R3, P1, R22, UR4, RZ ;  /* 0x0000000416037c10 */ /* 0x000fca000ff3e0ff */
[----:B------:R-:W-:-:S04]  /*cc50*/  IMAD.X R23, RZ, RZ, R25, P1 ;  /* 0x000000ffff177224 */ /* 0x000fc800008e0619 */
[----:B------:R-:W-:-:S04]  /*cc60*/  IMAD.WIDE.U32 R4, R23, UR22, RZ ;  /* 0x0000001617047c25 */ /* 0x000fc8000f8e00ff */
[----:B------:R-:W-:-:S04]  /*cc70*/  IMAD.WIDE.U32 R4, P1, R3, UR23, R4 ;  /* 0x0000001703047c25 */ /* 0x000fc8000f820004 */
[----:B------:R-:W-:Y:S01]  /*cc80*/  IMAD.WIDE.U32 R2, R3, UR22, RZ ;  /* 0x0000001603027c25 */ /* 0x000fe2000f8e00ff */
[----:B------:R-:W-:-:S04]  /*cc90*/  MOV R2, R5 ;  /* 0x0000000500027202 */ /* 0x000fc80000000f00 */
[----:B------:R-:W-:Y:S01]  /*cca0*/  IADD3 RZ, P2, R3, R4, RZ ;  /* 0x0000000403ff7210 */ /* 0x000fe20007f5e0ff */
[----:B------:R-:W-:-:S04]  /*ccb0*/  IMAD.X R3, RZ, RZ, RZ, P1 ;  /* 0x000000ffff037224 */ /* 0x000fc800008e06ff */
[----:B------:R-:W-:-:S04]  /*ccc0*/  IMAD.WIDE.U32.X R2, R23, UR23, R2, P2 ;  /* 0x0000001717027c25 */ /* 0x000fc800090e0402 */
[----:B------:R-:W-:Y:S02]  /*ccd0*/  IMAD.MOV.U32 R22, RZ, RZ, R2 ;  /* 0x000000ffff167224 */ /* 0x000fe400078e0002 */
[----:B------:R-:W-:-:S07]  /*cce0*/  IMAD.MOV.U32 R25, RZ, RZ, R3 ;  /* 0x000000ffff197224 */ /* 0x000fce00078e0003 */
.L_x_243:
[----:B------:R-:W-:Y:S01]  /*ccf0*/  IMAD R18, R18, R7, RZ ;  /* 0x0000000712127224 */ /* 0x000fe200078e02ff */
[----:B------:R-:W-:Y:S01]  /*cd00*/  ULDC UR4, c[0x0][0x8d8] ;  /* 0x0002360000047ab9 */ /* 0x000fe20000000800 */
[----:B------:R-:W-:Y:S01]  /*cd10*/  IMAD.MOV.U32 R2, RZ, RZ, RZ ;  /* 0x000000ffff027224 */ /* 0x000fe200078e00ff */
[----:B------:R-:W-:Y:S01]  /*cd20*/  SHF.R.U64 R22, R22, UR24, R25 ;  /* 0x0000001816167c19 */ /* 0x000fe20008001219 */
[----:B------:R-:W-:Y:S01]  /*cd30*/  IMAD.MOV.U32 R3, RZ, RZ, R17 ;  /* 0x000000ffff037224 */ /* 0x000fe200078e0011 */
[----:B------:R-:W-:Y:S01]  /*cd40*/  SHF.R.U64 R19, R19, UR4, R24 ;  /* 0x0000000413137c19 */ /* 0x000fe20008001218 */
[----:B------:R-:W-:Y:S01]  /*cd50*/  IMAD R4, R14, R6, RZ ;  /* 0x000000060e047224 */ /* 0x000fe200078e02ff */
[----:B------:R-:W-:Y:S01]  /*cd60*/  PLOP3.LUT P5, PT, PT, PT, UP3, 0x80, 0x0 ;  /* 0x000000000000781c */ /* 0x000fe20003faf038 */
[----:B------:R-:W-:Y:S01]  /*cd70*/  IMAD.HI.U32 R23, R17, R18, R2 ;  /* 0x0000001211177227 */ /* 0x000fe200078e0002 */
[----:B------:R-:W-:-:S03]  /*cd80*/  IABS R17, R20 ;  /* 0x0000001400117213 */ /* 0x000fc60000000000 */
[----:B------:R-:W-:Y:S02]  /*cd90*/  IMAD.MOV.U32 R3, RZ, RZ, R15 ;  /* 0x000000ffff037224 */ /* 0x000fe400078e000f */
[----:B------:R-:W-:Y:S02]  /*cda0*/  VIADD R14, R19, UR16 ;  /* 0x00000010130e7c36 */ /* 0x000fe40008000000 */
[----:B------:R-:W-:Y:S01]  /*cdb0*/  IMAD.HI.U32 R2, R15, R4, R2 ;  /* 0x000000040f027227 */ /* 0x000fe200078e0002 */
[----:B------:R-:W-:Y:S02]  /*cdc0*/  IABS R3, R11 ;  /* 0x0000000b00037213 */ /* 0x000fe40000000000 */
[----:B------:R-:W-:Y:S01]  /*cdd0*/  IABS R5, R14 ;  /* 0x0000000e00057213 */ /* 0x000fe20000000000 */
[----:B------:R-:W-:Y:S02]  /*cde0*/  VIADD R15, R22, UR17 ;  /* 0x00000011160f7c36 */ /* 0x000fe40008000000 */
[----:B------:R-:W-:-:S02]  /*cdf0*/  IMAD.MOV R18, RZ, RZ, -R17 ;  /* 0x000000ffff127224 */ /* 0x000fc400078e0a11 */
[----:B------:R-:W-:Y:S01]  /*ce00*/  IMAD.MOV R17, RZ, RZ, -R3 ;  /* 0x000000ffff117224 */ /* 0x000fe200078e0a03 */
[----:B------:R-:W-:Y:S01]  /*ce10*/  IABS R4, R15 ;  /* 0x0000000f00047213 */ /* 0x000fe20000000000 */
[----:B------:R-:W-:-:S04]  /*ce20*/  IMAD.HI.U32 R2, R2, R5, RZ ;  /* 0x0000000502027227 */ /* 0x000fc800078e00ff */
[----:B------:R-:W-:-:S04]  /*ce30*/  IMAD.HI.U32 R3, R23, R4, RZ ;  /* 0x0000000417037227 */ /* 0x000fc800078e00ff */
[----:B------:R-:W-:Y:S02]  /*ce40*/  IMAD R4, R3, R18, R4 ;  /* 0x0000001203047224 */ /* 0x000fe400078e0204 */
[----:B------:R-:W-:-:S03]  /*ce50*/  IMAD R3, R2, R17, R5 ;  /* 0x0000001102037224 */ /* 0x000fc600078e0205 */
[----:B------:R-:W-:Y:S02]  /*ce60*/  ISETP.GT.U32.AND P2, PT, R7, R4, PT ;  /* 0x000000040700720c */ /* 0x000fe40003f44070 */
[----:B------:R-:W-:-:S11]  /*ce70*/  ISETP.GT.U32.AND P1, PT, R6, R3, PT ;  /* 0x000000030600720c */ /* 0x000fd60003f24070 */
[----:B------:R-:W-:Y:S02]  /*ce80*/  @!P2 IADD3 R4, R4, -R7, RZ ;  /* 0x800000070404a210 */ /* 0x000fe40007ffe0ff */
[----:B------:R-:W-:Y:S01]  /*ce90*/  @!P1 IMAD.IADD R3, R3, 0x1, -R6 ;  /* 0x0000000103039824 */ /* 0x000fe200078e0a06 */
[----:B------:R-:W-:Y:S02]  /*cea0*/  ISETP.GE.AND P2, PT, R15, RZ, PT ;  /* 0x000000ff0f00720c */ /* 0x000fe40003f46270 */
[----:B------:R-:W-:Y:S02]  /*ceb0*/  ISETP.GT.U32.AND P4, PT, R7, R4, PT ;  /* 0x000000040700720c */ /* 0x000fe40003f84070 */
[----:B------:R-:W-:Y:S02]  /*cec0*/  ISETP.GT.U32.AND P3, PT, R6, R3, PT ;  /* 0x000000030600720c */ /* 0x000fe40003f64070 */
[----:B------:R-:W-:-:S09]  /*ced0*/  ISETP.GE.AND P1, PT, R14, RZ, PT ;  /* 0x000000ff0e00720c */ /* 0x000fd20003f26270 */
[----:B------:R-:W-:Y:S01]  /*cee0*/  @!P4 IMAD.IADD R4, R4, 0x1, -R7 ;  /* 0x000000010404c824 */ /* 0x000fe200078e0a07 */
[----:B------:R-:W-:Y:S01]  /*cef0*/  ISETP.NE.AND P4, PT, RZ, UR10, PT ;  /* 0x0000000aff007c0c */ /* 0x000fe2000bf85270 */
[----:B------:R-:W-:Y:S01]  /*cf00*/  @!P3 IMAD.IADD R3, R3, 0x1, -R6 ;  /* 0x000000010303b824 */ /* 0x000fe200078e0a06 */
[----:B------:R-:W-:Y:S01]  /*cf10*/  ISETP.NE.AND P3, PT, RZ, UR9, PT ;  /* 0x00000009ff007c0c */ /* 0x000fe2000bf65270 */
[----:B------:R-:W-:Y:S02]  /*cf20*/  @!P2 IMAD.MOV R4, RZ, RZ, -R4 ;  /* 0x000000ffff04a224 */ /* 0x000fe400078e0a04 */
[----:B------:R-:W-:-:S08]  /*cf30*/  @!P1 IMAD.MOV R3, RZ, RZ, -R3 ;  /* 0x000000ffff039224 */ /* 0x000fd000078e0a03 */
[----:B------:R-:W-:Y:S02]  /*cf40*/  @!P4 LOP3.LUT R4, RZ, UR10, RZ, 0x33, !PT ;  /* 0x0000000aff04cc12 */ /* 0x000fe4000f8e33ff */
[----:B------:R-:W-:-:S03]  /*cf50*/  @!P3 LOP3.LUT R3, RZ, UR9, RZ, 0x33, !PT ;  /* 0x00000009ff03bc12 */ /* 0x000fc6000f8e33ff */
[----:B------:R-:W-:Y:S02]  /*cf60*/  IMAD.IADD R4, R15, 0x1, -R4 ;  /* 0x000000010f047824 */ /* 0x000fe400078e0a04 */
[----:B------:R-:W-:-:S04]  /*cf70*/  IMAD.IADD R3, R14, 0x1, -R3 ;  /* 0x000000010e037824 */ /* 0x000fc800078e0a03 */
[----:B------:R-:W-:Y:S01]  /*cf80*/  IMAD R6, R3, R4, RZ ;  /* 0x0000000403067224 */ /* 0x000fe200078e02ff */
[----:B------:R-:W-:-:S04]  /*cf90*/  SEL R2, R4, R3, !P5 ;  /* 0x0000000304027207 */ /* 0x000fc80006800000 */
[--C-:B------:R-:W-:Y:S01]  /*cfa0*/  SHF.R.S32.HI R5, RZ, 0x1f, R2.reuse ;  /* 0x0000001fff057819 */ /* 0x100fe20000011402 */
[----:B------:R-:W-:Y:S01]  /*cfb0*/  IMAD.MOV.U32 R4, RZ, RZ, R2 ;  /* 0x000000ffff047224 */ /* 0x000fe200078e0002 */
[----:B------:R-:W-:-:S07]  /*cfc0*/  SHF.R.S32.HI R7, RZ, 0x1f, R6 ;  /* 0x0000001fff077819 */ /* 0x000fce0000011406 */
.L_x_241:
[----:B---3--:R-:W-:Y:S05]  /*cfd0*/  BSYNC B0 ;  /* 0x0000000000007941 */ /* 0x008fea0003800000 */
.L_x_240:
[----:B------:R-:W1:Y:S01]  /*cfe0*/  SHFL.UP PT, R3, R6, 0x1, RZ ;  /* 0x0420000006037989 */ /* 0x000e6200000e00ff */
[----:B------:R-:W-:-:S03]  /*cff0*/  ISETP.NE.AND P1, PT, R9, RZ, PT ;  /* 0x000000ff0900720c */ /* 0x000fc60003f25270 */
[----:B------:R-:W2:Y:S01]  /*d000*/  SHFL.UP PT, R2, R7, 0x1, RZ ;  /* 0x0420000007027989 */ /* 0x000ea200000e00ff */
[----:B-1----:R-:W-:Y:S02]  /*d010*/  SEL R3, R3, RZ, P1 ;  /* 0x000000ff03037207 */ /* 0x002fe40000800000 */
[----:B--2---:R-:W-:Y:S02]  /*d020*/  SEL R2, R2, RZ, P1 ;  /* 0x000000ff02027207 */ /* 0x004fe40000800000 */
[----:B------:R-:W-:-:S05]  /*d030*/  IADD3 R18, P2, R3, R6, RZ ;  /* 0x0000000603127210 */ /* 0x000fca0007f5e0ff */
[----:B------:R-:W-:Y:S01]  /*d040*/  IMAD.X R15, R2, 0x1, R7, P2 ;  /* 0x00000001020f7824 */ /* 0x000fe200010e0607 */
[----:B------:R-:W1:Y:S01]  /*d050*/  SHFL.UP PT, R3, R18, 0x2, RZ ;  /* 0x0440000012037989 */ /* 0x000e6200000e00ff */
[----:B------:R-:W-:-:S03]  /*d060*/  ISETP.GE.U32.AND P2, PT, R9, 0x2, PT ;  /* 0x000000020900780c */ /* 0x000fc60003f46070 */
[----:B------:R-:W2:Y:S01]  /*d070*/  SHFL.UP PT, R2, R15, 0x2, RZ ;  /* 0x044000000f027989 */ /* 0x000ea200000e00ff */
[----:B-1----:R-:W-:-:S04]  /*d080*/  SEL R3, R3, RZ, P2 ;  /* 0x000000ff03037207 */ /* 0x002fc80001000000 */
[----:B------:R-:W-:Y:S02]  /*d090*/  IADD3 R14, P3, R3, R18, RZ ;  /* 0x00000012030e7210 */ /* 0x000fe40007f7e0ff */
[----:B--2---:R-:W-:-:S03]  /*d0a0*/  SEL R2, R2, RZ, P2 ;  /* 0x000000ff02027207 */ /* 0x004fc60001000000 */
[----:B------:R-:W1:Y:S01]  /*d0b0*/  SHFL.UP PT, R3, R14, 0x4, RZ ;  /* 0x048000000e037989 */ /* 0x000e6200000e00ff */
[----:B------:R-:W-:Y:S02]  /*d0c0*/  IADD3.X R17, R2, R15, RZ, P3, !PT ;  /* 0x0000000f02117210 */ /* 0x000fe40001ffe4ff */
[----:B------:R-:W-:-:S03]  /*d0d0*/  ISETP.GE.U32.AND P3, PT, R9, 0x4, PT ;  /* 0x000000040900780c */ /* 0x000fc60003f66070 */
[----:B------:R-:W2:Y:S01]  /*d0e0*/  SHFL.UP PT, R2, R17, 0x4, RZ ;  /* 0x0480000011027989 */ /* 0x000ea200000e00ff */
[----:B-1----:R-:W-:-:S04]  /*d0f0*/  SEL R3, R3, RZ, P3 ;  /* 0x000000ff03037207 */ /* 0x002fc80001800000 */
[----:B------:R-:W-:Y:S02]  /*d100*/  IADD3 R18, P4, R3, R14, RZ ;  /* 0x0000000e03127210 */ /* 0x000fe40007f9e0ff */
[----:B--2---:R-:W-:-:S03]  /*d110*/  SEL R2, R2, RZ, P3 ;  /* 0x000000ff02027207 */ /* 0x004fc60001800000 */
[----:B------:R-:W1:Y:S02]  /*d120*/  SHFL.UP PT, R3, R18, 0x8, RZ ;  /* 0x0500000012037989 */ /* 0x000e6400000e00ff */
[----:B------:R-:W-:Y:S01]  /*d130*/  IMAD.X R15, R2, 0x1, R17, P4 ;  /* 0x00000001020f7824 */ /* 0x000fe200020e0611 */
[----:B------:R-:W-:-:S04]  /*d140*/  ISETP.GE.U32.AND P4, PT, R9, 0x8, PT ;  /* 0x000000080900780c */ /* 0x000fc80003f86070 */
        /* <DEDUP_REMOVED lines=10> */
[----:B--2---:R-:W-:-:S05]  /*d1f0*/  SEL R2, R2, RZ, P5 ;  /* 0x000000ff02027207 */ /* 0x004fca0002800000 */
[----:B------:R-:W-:Y:S01]  /*d200*/  IMAD.X R22, R2, 0x1, R17, P6 ;  /* 0x0000000102167824 */ /* 0x000fe200030e0611 */
[----:B------:R-:W-:-:S04]  /*d210*/  IADD3 R2, P6, R15, UR5, RZ ;  /* 0x000000050f027c10 */ /* 0x000fc8000ffde0ff */
[----:B------:R-:W-:Y:S02]  /*d220*/  IADD3.X R3, R22, UR6, RZ, P6, !PT ;  /* 0x0000000616037c10 */ /* 0x000fe4000b7fe4ff */
[----:B------:R-:W-:-:S04]  /*d230*/  ISETP.GT.U32.AND P6, PT, R2, UR8, PT ;  /* 0x0000000802007c0c */ /* 0x000fc8000bfc4070 */
[----:B------:R-:W-:-:S13]  /*d240*/  ISETP.GT.U32.AND.EX P6, PT, R3, UR7, PT, P6 ;  /* 0x0000000703007c0c */ /* 0x000fda000bfc4160 */
[----:B------:R-:W-:-:S04]  /*d250*/  VOTE.ANY R14, PT, P6 ;  /* 0x00000000000e7806 */ /* 0x000fc800030e0100 */
[----:B------:R-:W-:-:S13]  /*d260*/  ISETP.NE.AND P6, PT, R14, RZ, PT ;  /* 0x000000ff0e00720c */ /* 0x000fda0003fc5270 */
[----:B------:R-:W-:Y:S05]  /*d270*/  @P6 BRA `(.L_x_244) ;  /* 0x0000000800746947 */ /* 0x000fea0003800000 */
[----:B------:R-:W-:Y:S01]  /*d280*/  IMAD.MOV.U32 R17, RZ, RZ, R2 ;  /* 0x000000ffff117224 */ /* 0x000fe200078e0002 */
[----:B------:R-:W-:Y:S01]  /*d290*/  ULDC UR21, c[0x0][0x910] ;  /* 0x0002440000157ab9 */ /* 0x000fe20000000800 */
[----:B------:R-:W-:Y:S01]  /*d2a0*/  IMAD.MOV.U32 R19, RZ, RZ, R3 ;  /* 0x000000ffff137224 */ /* 0x000fe200078e0003 */
[----:B------:R-:W-:Y:S01]  /*d2b0*/  ULDC UR28, c[0x0][0x8f4] ;  /* 0x00023d00001c7ab9 */ /* 0x000fe20000000800 */
[----:B------:R-:W-:Y:S01]  /*d2c0*/  ULDC UR4, c[0x0][0x8dc] ;  /* 0x0002370000047ab9 */ /* 0x000fe20000000800 */
[----:B------:R-:W-:Y:S01]  /*d2d0*/  ULDC UR29, c[0x0][0x8d8] ;  /* 0x00023600001d7ab9 */ /* 0x000fe20000000800 */
[----:B------:R-:W-:Y:S01]  /*d2e0*/  ULDC UR30, c[0x0][0x8f0] ;  /* 0x00023c00001e7ab9 */ /* 0x000fe20000000800 */
[----:B------:R-:W-:Y:S01]  /*d2f0*/  ULDC.64 UR22, c[0x0][0x8d0] ;  /* 0x0002340000167ab9 */ /* 0x000fe20000000a00 */
[----:B------:R-:W-:-:S05]  /*d300*/  ULDC.64 UR24, c[0x0][0x8e8] ;  /* 0x00023a0000187ab9 */ /* 0x000fca0000000a00 */
.L_x_249:
[----:B------:R-:W-:Y:S01]  /*d310*/  IMAD.MOV.U32 R12, RZ, RZ, R13 ;  /* 0x000000ffff0c7224 */ /* 0x000fe200078e000d */
[----:B-----5:R-:W-:Y:S01]  /*d320*/  MOV R15, R10 ;  /* 0x0000000a000f7202 */ /* 0x020fe20000000f00 */
[----:B------:R-:W-:Y:S02]  /*d330*/  VIADD R13, R13, 0x20 ;  /* 0x000000200d0d7836 */ /* 0x000fe40000000000 */
[----:B------:R-:W-:-:S03]  /*d340*/  IMAD.MOV.U32 R14, RZ, RZ, R8 ;  /* 0x000000ffff0e7224 */ /* 0x000fc600078e0008 */
[----:B------:R-:W-:-:S13]  /*d350*/  ISETP.GE.AND P6, PT, R13, UR21, PT ;  /* 0x000000150d007c0c */ /* 0x000fda000bfc6270 */
[----:B------:R-:W1:Y:S01]  /*d360*/  @!P6 LDC.64 R2, c[0x0][0x918] ;  /* 0x00024600ff02eb82 */ /* 0x000e620000000a00 */
[----:B------:R-:W2:Y:S01]  /*d370*/  SHFL.IDX PT, R19, R19, 0x1f, 0x1f ;  /* 0x03e01f0013137f89 */ /* 0x000ea200000e0000 */
[----:B------:R-:W-:-:S03]  /*d380*/  @!P6 VIADD R7, R12, 0x20 ;  /* 0x000000200c07e836 */ /* 0x000fc60000000000 */
[----:B------:R-:W3:Y:S01]  /*d390*/  SHFL.IDX PT, R17, R17, 0x1f, 0x1f ;  /* 0x03e01f0011117f89 */ /* 0x000ee200000e0000 */
[----:B------:R-:W-:Y:S01]  /*d3a0*/  BSSY B0, `(.L_x_245) ;  /* 0x0000063000007945 */ /* 0x000fe20003800000 */
[----:B-1----:R-:W-:-:S05]  /*d3b0*/  @!P6 IMAD.WIDE R2, R7, 0xc, R2 ;  /* 0x0000000c0702e825 */ /* 0x002fca00078e0202 */
[----:B------:R1:W5:Y:S04]  /*d3c0*/  @!P6 LDG.E R8, desc[UR38][R2.64] ;  /* 0x000000260208e981 */ /* 0x000368000c1e1900 */
[----:B------:R1:W5:Y:S01]  /*d3d0*/  @!P6 LDG.E R10, desc[UR38][R2.64+0x4] ;  /* 0x00000426020ae981 */ /* 0x000362000c1e1900 */
[----:B------:R-:W-:Y:S01]  /*d3e0*/  ISETP.GE.AND P6, PT, R12, UR21, PT ;  /* 0x000000150c007c0c */ /* 0x000fe2000bfc6270 */
[----:B------:R-:W-:Y:S01]  /*d3f0*/  IMAD.MOV.U32 R6, RZ, RZ, 0x7fffffff ;  /* 0x7fffffffff067424 */ /* 0x000fe200078e00ff */
[----:B--2---:R-:W-:Y:S01]  /*d400*/  R2UR UR6, R19 ;  /* 0x00000000130672ca */ /* 0x004fe200000e0000 */
[----:B------:R-:W-:Y:S01]  /*d410*/  IMAD.MOV.U32 R7, RZ, RZ, RZ ;  /* 0x000000ffff077224 */ /* 0x000fe200078e00ff */
[----:B---3--:R-:W-:-:S09]  /*d420*/  R2UR UR5, R17 ;  /* 0x00000000110572ca */ /* 0x008fd200000e0000 */
[----:B-1----:R-:W-:Y:S06]  /*d430*/  @P6 BRA `(.L_x_246) ;  /* 0x0000000400646947 */ /* 0x002fec0003800000 */
[----:B------:R-:W-:-:S04]  /*d440*/  IADD3 R17, P6, R14, UR11, RZ ;  /* 0x0000000b0e117c10 */ /* 0x000fc8000ffde0ff */
[----:B------:R-:W-:Y:S02]  /*d450*/  LEA.HI.X.SX32 R22, R14, UR13, 0x1, P6 ;  /* 0x0000000d0e167c11 */ /* 0x000fe4000b0f0eff */
[----:B------:R-:W-:Y:S02]  /*d460*/  IABS R14, R20 ;  /* 0x00000014000e7213 */ /* 0x000fe40000000000 */
[C---:B------:R-:W-:Y:S02]  /*d470*/  IADD3 R19, P6, R15.reuse, UR12, RZ ;  /* 0x0000000c0f137c10 */ /* 0x040fe4000ffde0ff */
[----:B------:R-:W1:Y:S02]  /*d480*/  I2F.RP R2, R14 ;  /* 0x0000000e00027306 */ /* 0x000e640000209400 */
[----:B------:R-:W-:Y:S02]  /*d490*/  LEA.HI.X.SX32 R24, R15, UR14, 0x1, P6 ;  /* 0x0000000e0f187c11 */ /* 0x000fe4000b0f0eff */
[----:B------:R-:W-:-:S04]  /*d4a0*/  PLOP3.LUT P6, PT, PT, PT, UP0, 0x80, 0x0 ;  /* 0x000000000000781c */ /* 0x000fc80003fcf008 */
[----:B-1----:R-:W1:Y:S02]  /*d4b0*/  MUFU.RCP R2, R2 ;  /* 0x0000000200027308 */ /* 0x002e640000001000 */
[----:B-1----:R-:W-:-:S06]  /*d4c0*/  VIADD R15, R2, 0xffffffe ;  /* 0x0ffffffe020f7836 */ /* 0x002fcc0000000000 */
[----:B------:R-:W1:Y:S02]  /*d4d0*/  F2I.FTZ.U32.TRUNC.NTZ R15, R15 ;  /* 0x0000000f000f7305 */ /* 0x000e64000021f000 */
[----:B-1----:R-:W-:Y:S01]  /*d4e0*/  IMAD.MOV R18, RZ, RZ, -R15 ;  /* 0x000000ffff127224 */ /* 0x002fe200078e0a0f */
[----:B------:R-:W-:Y:S06]  /*d4f0*/  @!P6 BRA `(.L_x_247) ;  /* 0x00000000002ce947 */ /* 0x000fec0003800000 */
        /* <DEDUP_REMOVED lines=11> */
.L_x_247:
[----:B------:R-:W-:Y:S05]  /*d5b0*/  @!P0 BRA `(.L_x_248) ;  /* 0x00000000002c8947 */ /* 0x000fea0003800000 */
[----:B------:R-:W-:-:S04]  /*d5c0*/  IADD3 R7, P6, R19, UR28, RZ ;  /* 0x0000001c13077c10 */ /* 0x000fc8000ffde0ff */
[----:B------:R-:W-:-:S05]  /*d5d0*/  IADD3.X R19, RZ, R24, RZ, P6, !PT ;  /* 0x00000018ff137210 */ /* 0x000fca00037fe4ff */
        /* <DEDUP_REMOVED lines=9> */
.L_x_248:
[----:B------:R-:W-:Y:S01]  /*d670*/  SHF.R.U64 R4, R19, UR30, R24 ;  /* 0x0000001e13047c19 */ /* 0x000fe20008001218 */
[----:B------:R-:W-:Y:S01]  /*d680*/  IMAD R5, R18, R14, RZ ;  /* 0x0000000e12057224 */ /* 0x000fe200078e02ff */
[----:B------:R-:W-:Y:S01]  /*d690*/  IABS R2, R20 ;  /* 0x0000001400027213 */ /* 0x000fe20000000000 */
[----:B------:R-:W-:Y:S01]  /*d6a0*/  IMAD.MOV.U32 R3, RZ, RZ, R15 ;  /* 0x000000ffff037224 */ /* 0x000fe200078e000f */
[----:B------:R-:W-:Y:S01]  /*d6b0*/  SHF.R.U64 R17, R17, UR29, R22 ;  /* 0x0000001d11117c19 */ /* 0x000fe20008001216 */
[----:B------:R-:W-:Y:S01]  /*d6c0*/  VIADD R4, R4, UR17 ;  /* 0x0000001104047c36 */ /* 0x000fe20008000000 */
[----:B------:R-:W-:Y:S01]  /*d6d0*/  IABS R19, R11 ;  /* 0x0000000b00137213 */ /* 0x000fe20000000000 */
[----:B------:R-:W-:Y:S02]  /*d6e0*/  IMAD.MOV R7, RZ, RZ, -R2 ;  /* 0x000000ffff077224 */ /* 0x000fe400078e0a02 */
[----:B------:R-:W-:Y:S01]  /*d6f0*/  IMAD.MOV.U32 R2, RZ, RZ, RZ ;  /* 0x000000ffff027224 */ /* 0x000fe200078e00ff */
[----:B------:R-:W-:Y:S01]  /*d700*/  IABS R6, R4 ;  /* 0x0000000400067213 */ /* 0x000fe20000000000 */
[----:B------:R-:W-:-:S02]  /*d710*/  VIADD R17, R17, UR16 ;  /* 0x0000001011117c36 */ /* 0x000fc40008000000 */
[----:B------:R-:W-:Y:S01]  /*d720*/  IMAD.HI.U32 R2, R15, R5, R2 ;  /* 0x000000050f027227 */ /* 0x000fe200078e0002 */
[----:B------:R-:W-:Y:S02]  /*d730*/  MOV R3, R7 ;  /* 0x0000000700037202 */ /* 0x000fe40000000f00 */
[----:B------:R-:W-:Y:S01]  /*d740*/  IABS R7, R11 ;  /* 0x0000000b00077213 */ /* 0x000fe20000000000 */
[----:B------:R-:W-:-:S03]  /*d750*/  IMAD.MOV.U32 R5, RZ, RZ, R6 ;  /* 0x000000ffff057224 */ /* 0x000fc600078e0006 */
[----:B------:R-:W1:Y:S01]  /*d760*/  I2F.RP R6, R7 ;  /* 0x0000000700067306 */ /* 0x000e620000209400 */
[----:B------:R-:W-:-:S04]  /*d770*/  IMAD.HI.U32 R2, R2, R5, RZ ;  /* 0x0000000502027227 */ /* 0x000fc800078e00ff */
        /* <DEDUP_REMOVED lines=8> */
[----:B------:R-:W-:Y:S01]  /*d800*/  IMAD R15, R18, R7, RZ ;  /* 0x00000007120f7224 */ /* 0x000fe200078e02ff */
[----:B------:R-:W-:-:S03]  /*d810*/  IABS R18, R17 ;  /* 0x0000001100127213 */ /* 0x000fc60000000000 */
[----:B------:R-:W-:-:S04]  /*d820*/  IMAD.HI.U32 R6, R3, R15, R2 ;  /* 0x0000000f03067227 */ /* 0x000fc800078e0002 */
[----:B------:R-:W-:Y:S02]  /*d830*/  IMAD.MOV.U32 R3, RZ, RZ, R18 ;  /* 0x000000ffff037224 */ /* 0x000fe400078e0012 */
        /* <DEDUP_REMOVED lines=9> */
[----:B------:R-:W-:Y:S02]  /*d8d0*/  @!P6 IADD3 R2, R2, -R7, RZ ;  /* 0x800000070202e210 */ /* 0x000fe40007ffe0ff */
        /* <DEDUP_REMOVED lines=13> */
[----:B------:R-:W-:Y:S02]  /*d9b0*/  SHF.R.S32.HI R5, RZ, 0x1f, R4 ;  /* 0x0000001fff057819 */ /* 0x000fe40000011404 */
[----:B------:R-:W-:-:S07]  /*d9c0*/  SHF.R.S32.HI R7, RZ, 0x1f, R6 ;  /* 0x0000001fff077819 */ /* 0x000fce0000011406 */
.L_x_246:
[----:B------:R-:W-:Y:S05]  /*d9d0*/  BSYNC B0 ;  /* 0x0000000000007941 */ /* 0x000fea0003800000 */
.L_x_245:
        /* <DEDUP_REMOVED lines=28> */
[----:B------:R-:W-:-:S04]  /*dba0*/  IADD3 R2, P6, R3, R18, RZ ;  /* 0x0000001203027210 */ /* 0x000fc80007fde0ff */
[----:B------:R-:W-:Y:S02]  /*dbb0*/  IADD3.X R3, R14, R15, RZ, P6, !PT ;  /* 0x0000000f0e037210 */ /* 0x000fe400037fe4ff */
[----:B------:R-:W-:-:S04]  /*dbc0*/  IADD3 R17, P6, R2, UR5, RZ ;  /* 0x0000000502117c10 */ /* 0x000fc8000ffde0ff */
[----:B------:R-:W-:Y:S02]  /*dbd0*/  IADD3.X R19, R3, UR6, RZ, P6, !PT ;  /* 0x0000000603137c10 */ /* 0x000fe4000b7fe4ff */
[----:B------:R-:W-:-:S04]  /*dbe0*/  ISETP.GT.U32.AND P6, PT, R17, UR8, PT ;  /* 0x0000000811007c0c */ /* 0x000fc8000bfc4070 */
[----:B------:R-:W-:-:S13]  /*dbf0*/  ISETP.GT.U32.AND.EX P6, PT, R19, UR7, PT, P6 ;  /* 0x0000000713007c0c */ /* 0x000fda000bfc4160 */
[----:B------:R-:W-:-:S04]  /*dc00*/  VOTE.ANY R14, PT, P6 ;  /* 0x00000000000e7806 */ /* 0x000fc800030e0100 */
[----:B------:R-:W-:-:S13]  /*dc10*/  ISETP.NE.AND P6, PT, R14, RZ, PT ;  /* 0x000000ff0e00720c */ /* 0x000fda0003fc5270 */
[----:B------:R-:W-:Y:S05]  /*dc20*/  @!P6 BRA `(.L_x_249) ;  /* 0xfffffff400b8e947 */ /* 0x000fea000383ffff */
[----:B------:R-:W-:Y:S02]  /*dc30*/  IMAD.MOV.U32 R15, RZ, RZ, R2 ;  /* 0x000000ffff0f7224 */ /* 0x000fe400078e0002 */
[----:B------:R-:W-:-:S07]  /*dc40*/  IMAD.MOV.U32 R22, RZ, RZ, R3 ;  /* 0x000000ffff167224 */ /* 0x000fce00078e0003 */
.L_x_244:
[----:B------:R-:W1:Y:S08]  /*dc50*/  BREV R14, R14 ;  /* 0x0000000e000e7301 */ /* 0x000e700000000000 */
[----:B-1----:R-:W1:Y:S02]  /*dc60*/  FLO.U32.SH R13, R14 ;  /* 0x0000000e000d7300 */ /* 0x002e6400000e0400 */
[----:B-1----:R-:W1:Y:S02]  /*dc70*/  SHFL.IDX PT, R12, R12, R13, 0x1f ;  /* 0x00001f0d0c0c7589 */ /* 0x002e6400000e0000 */
[----:B-1----:R-:W-:-:S13]  /*dc80*/  R2UR UR4, R12 ;  /* 0x000000000c0472ca */ /* 0x002fda00000e0000 */
[----:B------:R-:W-:-:S05]  /*dc90*/  VIADD R17, R9, UR4 ;  /* 0x0000000409117c36 */ /* 0x000fca0008000000 */
[----:B------:R-:W-:-:S13]  /*dca0*/  ISETP.GE.AND P1, PT, R17, UR21, PT ;  /* 0x0000001511007c0c */ /* 0x000fda000bf26270 */
[----:B------:R-:W1:Y:S02]  /*dcb0*/  @!P1 LDC.64 R2, c[0x0][0x918] ;  /* 0x00024600ff029b82 */ /* 0x000e640000000a00 */
[----:B-1----:R-:W-:-:S05]  /*dcc0*/  @!P1 IMAD.WIDE R2, R17, 0xc, R2 ;  /* 0x0000000c11029825 */ /* 0x002fca00078e0202 */
[----:B-----5:R1:W5:Y:S04]  /*dcd0*/  @!P1 LDG.E R8, desc[UR38][R2.64] ;  /* 0x0000002602089981 */ /* 0x020368000c1e1900 */
[----:B------:R1:W5:Y:S01]  /*dce0*/  @!P1 LDG.E R10, desc[UR38][R2.64+0x4] ;  /* 0x00000426020a9981 */ /* 0x000362000c1e1900 */
[----:B------:R-:W-:-:S03]  /*dcf0*/  IADD3 R18, P1, P2, R15, UR5, -R6 ;  /* 0x000000050f127c10 */ /* 0x000fc6000fa3e806 */
[----:B------:R-:W-:Y:S01]  /*dd00*/  SHFL.IDX PT, R6, R6, R13, 0x1f ;  /* 0x00001f0d06067589 */ /* 0x000fe200000e0000 */
[----:B------:R-:W-:-:S03]  /*dd10*/  IADD3.X R22, R22, UR6, ~R7, P1, P2 ;  /* 0x0000000616167c10 */ /* 0x000fc60008fe4c07 */
[----:B------:R-:W2:Y:S04]  /*dd20*/  SHFL.IDX PT, R18, R18, R13, 0x1f ;  /* 0x00001f0d12127589 */ /* 0x000ea800000e0000 */
[----:B------:R-:W3:Y:S04]  /*dd30*/  SHFL.IDX PT, R22, R22, R13, 0x1f ;  /* 0x00001f0d16167589 */ /* 0x000ee800000e0000 */
[----:B------:R1:W4:Y:S04]  /*dd40*/  SHFL.IDX PT, R7, R7, R13, 0x1f ;  /* 0x00001f0d07077589 */ /* 0x00032800000e0000 */
[----:B------:R1:W1:Y:S04]  /*dd50*/  SHFL.IDX PT, R5, R5, R13, 0x1f ;  /* 0x00001f0d05057589 */ /* 0x00026800000e0000 */
[----:B------:R1:W1:Y:S01]  /*dd60*/  SHFL.IDX PT, R4, R4, R13, 0x1f ;  /* 0x00001f0d04047589 */ /* 0x00026200000e0000 */
[----:B--2---:R-:W-:-:S02]  /*dd70*/  R2UR UR5, R18 ;  /* 0x00000000120572ca */ /* 0x004fc400000e0000 */
[----:B---3--:R-:W-:-:S15]  /*dd80*/  R2UR UR6, R22 ;  /* 0x00000000160672ca */ /* 0x008fde00000e0000 */
.L_x_239:
[----:B-1----:R-:W1:Y:S01]  /*dd90*/  LDC R2, c[0x0][0x910] ;  /* 0x00024400ff027b82 */ /* 0x002e620000000800 */
[----:B------:R-:W-:Y:S01]  /*dda0*/  UMOV UR21, 0xffffffff ;  /* 0xffffffff00157882 */ /* 0x000fe20000000000 */
[----:B------:R-:W-:Y:S01]  /*ddb0*/  UMOV UR22, 0xffffffff ;  /* 0xffffffff00167882 */ /* 0x000fe20000000000 */
[----:B------:R-:W-:Y:S01]  /*ddc0*/  UMOV UR23, 0xffffffff ;  /* 0xffffffff00177882 */ /* 0x000fe20000000000 */
[----:B------:R-:W-:Y:S01]  /*ddd0*/  IMAD.MOV.U32 R15, RZ, RZ, RZ ;  /* 0x000000ffff0f7224 */ /* 0x000fe200078e00ff */
[----:B-1----:R-:W-:-:S13]  /*dde0*/  ISETP.LE.AND P1, PT, R2, UR4, PT ;  /* 0x0000000402007c0c */ /* 0x002fda000bf23270 */
[----:B------:R-:W-:Y:S05]  /*ddf0*/  @P1 BRA `(.L_x_238) ;  /* 0x0000000000f01947 */ /* 0x000fea0003800000 */
[C---:B------:R-:W-:Y:S01]  /*de00*/  R2UR UR22, R4.reuse ;  /* 0x00000000041672ca */ /* 0x040fe200000e0000 */
[----:B------:R-:W-:Y:S01]  /*de10*/  UIADD3 UR21, UP1, -UR5, UR8, URZ ;  /* 0x0000000805157290 */ /* 0x000fe2000ff3e13f */
[----:B------:R-:W-:Y:S01]  /*de20*/  R2UR UR23, R5 ;  /* 0x00000000051772ca */ /* 0x000fe200000e0000 */
[----:B------:R-:W-:Y:S01]  /*de30*/  ULDC UR28, c[0x0][0x8c0] ;  /* 0x00023000001c7ab9 */ /* 0x000fe20000000800 */
[----:B------:R-:W-:Y:S01]  /*de40*/  ULDC UR30, c[0x0][0x8b0] ;  /* 0x00022c00001e7ab9 */ /* 0x000fe20000000800 */
[----:B------:R-:W-:Y:S01]  /*de50*/  ULDC UR31, c[0x0][0x904] ;  /* 0x00024100001f7ab9 */ /* 0x000fe20000000800 */
[----:B------:R-:W-:-:S03]  /*de60*/  SHF.R.U64 R2, R4, UR30, R5 ;  /* 0x0000001e04027c19 */ /* 0x000fc60008001205 */
[----:B------:R-:W-:-:S04]  /*de70*/  UIADD3.X UR22, ~UR6, UR7, URZ, UP1, !UPT ;  /* 0x0000000706167290 */ /* 0x000fc80008ffe53f */
[----:B------:R-:W-:Y:S02]  /*de80*/  USHF.R.U32.HI UR29, URZ, UR28, UR22 ;  /* 0x0000001c3f1d7299 */ /* 0x000fe40008011616 */
[----:B------:R-:W-:Y:S01]  /*de90*/  USHF.R.U32.HI UR34, URZ, UR30, UR23 ;  /* 0x0000001e3f227299 */ /* 0x000fe20008011617 */
[----:B------:R-:W-:Y:S01]  /*dea0*/  R2UR UR23, R2 ;  /* 0x00000000021772ca */ /* 0x000fe200000e0000 */
[----:B------:R-:W-:Y:S02]  /*deb0*/  USHF.R.U32.HI UR24, URZ, UR30, UR29 ;  /* 0x0000001e3f187299 */ /* 0x000fe4000801161d */
[----:B------:R-:W-:Y:S02]  /*dec0*/  USHF.R.U64 UR21, UR21, UR28, UR22 ;  /* 0x0000001c15157299 */ /* 0x000fe40008001216 */
[----:B------:R-:W-:Y:S02]  /*ded0*/  USHF.R.U32.HI UR25, URZ, UR31, UR24 ;  /* 0x0000001f3f197299 */ /* 0x000fe40008011618 */
[----:B------:R-:W-:-:S02]  /*dee0*/  USHF.R.U64 UR22, UR21, UR30, UR29 ;  /* 0x0000001e15167299 */ /* 0x000fc4000800121d */
[----:B------:R-:W-:Y:S02]  /*def0*/  ULOP3.LUT UR28, UR25, UR34, URZ, 0xfc, !UPT ;  /* 0x00000022191c7292 */ /* 0x000fe4000f8efc3f */
[----:B------:R-:W-:-:S04]  /*df00*/  USHF.R.U64 UR24, UR22, UR31, UR24 ;  /* 0x0000001f16187299 */ /* 0x000fc80008001218 */
[----:B------:R-:W-:-:S13]  /*df10*/  ISETP.NE.U32.AND P1, PT, RZ, UR28, PT ;  /* 0x0000001cff007c0c */ /* 0x000fda000bf25070 */
[----:B------:R-:W-:Y:S05]  /*df20*/  @!P1 BRA `(.L_x_250) ;  /* 0x0000000000189947 */ /* 0x000fea0003800000 */
[----:B------:R-:W-:-:S07]  /*df30*/  MOV R12, 0xdf50 ;  /* 0x0000df50000c7802 */ /* 0x000fce0000000f00 */
[----:B---345:R-:W-:Y:S05]  /*df40*/  CALL.REL.NOINC `(.L_x_251) ;  /* 0x0000001c00fc7944 */ /* 0x038fea0003c00000 */
[----:B------:R-:W-:-:S04]  /*df50*/  UIADD3 UR25, -UR28, URZ, URZ ;  /* 0x0000003f1c197290 */ /* 0x000fc8000fffe13f */
[----:B------:R-:W-:-:S03]  /*df60*/  UIMAD UR24, UR23, UR25, UR24 ;  /* 0x00000019171872a4 */ /* 0x000fc6000f8e0218 */
[----:B------:R-:W-:Y:S01]  /*df70*/  UMOV UR23, UR28 ;  /* 0x0000001c00177c82 */ /* 0x000fe20008000000 */
[----:B------:R-:W-:Y:S08]  /*df80*/  BRA `(.L_x_252) ;  /* 0x0000000000587947 */ /* 0x000ff00003800000 */
.L_x_250:
[----:B------:R-:W1:Y:S01]  /*df90*/  I2F.U32.RP R2, UR23 ;  /* 0x0000001700027d06 */ /* 0x000e620008209000 */
[----:B------:R-:W-:Y:S01]  /*dfa0*/  UMOV UR28, URZ ;  /* 0x0000003f001c7c82 */ /* 0x000fe20008000000 */
[----:B------:R-:W-:-:S06]  /*dfb0*/  UISETP.NE.U32.AND UP4, UPT, UR23, URZ, UPT ;  /* 0x0000003f1700728c */ /* 0x000fcc000bf85070 */
[----:B-1----:R-:W1:Y:S02]  /*dfc0*/  MUFU.RCP R2, R2 ;  /* 0x0000000200027308 */ /* 0x002e640000001000 */
[----:B-1----:R-:W-:-:S06]  /*dfd0*/  VIADD R3, R2, 0xffffffe ;  /* 0x0ffffffe02037836 */ /* 0x002fcc0000000000 */
[----:B------:R-:W1:Y:S02]  /*dfe0*/  F2I.FTZ.U32.TRUNC.NTZ R3, R3 ;  /* 0x0000000300037305 */ /* 0x000e64000021f000 */
[----:B-1----:R-:W-:-:S13]  /*dff0*/  R2UR UR29, R3 ;  /* 0x00000000031d72ca */ /* 0x002fda00000e0000 */
[----:B------:R-:W-:-:S04]  /*e000*/  UIADD3 UR25, URZ, -UR29, URZ ;  /* 0x8000001d3f197290 */ /* 0x000fc8000fffe03f */
[----:B------:R-:W-:-:S04]  /*e010*/  UIMAD UR25, UR25, UR23, URZ ;  /* 0x00000017191972a4 */ /* 0x000fc8000f8e023f */
[----:B------:R-:W-:-:S04]  /*e020*/  UIMAD.WIDE.U32 UR28, UR29, UR25, UR28 ;  /* 0x000000191d1c72a5 */ /* 0x000fc8000f8e001c */
[----:B------:R-:W-:-:S04]  /*e030*/  UIMAD.WIDE.U32 UR28, UR29, UR24, URZ ;  /* 0x000000181d1c72a5 */ /* 0x000fc8000f8e003f */
[----:B------:R-:W-:-:S04]  /*e040*/  UIADD3 UR25, -UR29, URZ, URZ ;  /* 0x0000003f1d197290 */ /* 0x000fc8000fffe13f */
[----:B------:R-:W-:-:S04]  /*e050*/  UIMAD UR25, UR23, UR25, UR24 ;  /* 0x00000019171972a4 */ /* 0x000fc8000f8e0218 */
[----:B------:R-:W-:-:S11]  /*e060*/  UISETP.GE.U32.AND UP1, UPT, UR25, UR23, UPT ;  /* 0x000000171900728c */ /* 0x000fd6000bf26070 */
[----:B------:R-:W-:Y:S02]  /*e070*/  @UP1 UIADD3 UR25, UR25, -UR23, URZ ;  /* 0x8000001719191290 */ /* 0x000fe4000fffe03f */
[----:B------:R-:W-:Y:S02]  /*e080*/  @UP1 UIADD3 UR29, UR29, 0x1, URZ ;  /* 0x000000011d1d1890 */ /* 0x000fe4000fffe03f */
[----:B------:R-:W-:-:S11]  /*e090*/  UISETP.GE.U32.AND UP2, UPT, UR25, UR23, UPT ;  /* 0x000000171900728c */ /* 0x000fd6000bf46070 */
[----:B------:R-:W-:Y:S02]  /*e0a0*/  @UP2 UIADD3 UR29, UR29, 0x1, URZ ;  /* 0x000000011d1d2890 */ /* 0x000fe4000fffe03f */
[----:B------:R-:W-:-:S04]  /*e0b0*/  @!UP4 ULOP3.LUT UR29, URZ, UR23, URZ, 0x33, !UPT ;  /* 0x000000173f1dc292 */ /* 0x000fc8000f8e333f */
[----:B------:R-:W-:-:S04]  /*e0c0*/  UIADD3 UR25, -UR29, URZ, URZ ;  /* 0x0000003f1d197290 */ /* 0x000fc8000fffe13f */
[----:B------:R-:W-:-:S03]  /*e0d0*/  UIMAD UR24, UR23, UR25, UR24 ;  /* 0x00000019171872a4 */ /* 0x000fc6000f8e0218 */
[----:B------:R-:W-:-:S09]  /*e0e0*/  UMOV UR23, UR29 ;  /* 0x0000001d00177c82 */ /* 0x000fd20008000000 */
.L_x_252:
[----:B------:R-:W-:Y:S01]  /*e0f0*/  ULOP3.LUT UR22, UR22, UR19, URZ, 0xc0, !UPT ;  /* 0x0000001316167292 */ /* 0x000fe2000f8ec03f */
[----:B------:R-:W-:Y:S01]  /*e100*/  IMAD.MOV.U32 R15, RZ, RZ, 0x1 ;  /* 0x00000001ff0f7424 */ /* 0x000fe200078e00ff */
[----:B------:R-:W-:Y:S02]  /*e110*/  ULOP3.LUT UR21, UR21, UR35, URZ, 0xc0, !UPT ;  /* 0x0000002315157292 */ /* 0x000fe4000f8ec03f */
[----:B------:R-:W-:Y:S01]  /*e120*/  UIMAD UR22, UR18, UR23, UR22 ;  /* 0x00000017121672a4 */ /* 0x000fe2000f8e0216 */
[----:B------:R-:W-:Y:S01]  /*e130*/  ULDC UR28, c[0x0][0x8a8] ;  /* 0x00022a00001c7ab9 */ /* 0x000fe20000000800 */
[----:B------:R-:W-:Y:S01]  /*e140*/  ULDC UR25, c[0x0][0x8b8] ;  /* 0x00022e0000197ab9 */ /* 0x000fe20000000800 */
[----:B------:R-:W-:Y:S02]  /*e150*/  UIMAD UR24, UR24, UR28, UR21 ;  /* 0x0000001c181872a4 */ /* 0x000fe4000f8e0215 */
[----:B------:R-:W-:Y:S01]  /*e160*/  UIMAD UR22, UR22, UR25, UR42 ;  /* 0x00000019161672a4 */ /* 0x000fe2000f8e022a */
[----:B------:R-:W-:Y:S01]  /*e170*/  @UP3 UMOV UR23, UR4 ;  /* 0x0000000400173c82 */ /* 0x000fe20008000000 */
[----:B------:R-:W-:-:S03]  /*e180*/  @!UP3 UMOV UR23, UR4 ;  /* 0x000000040017bc82 */ /* 0x000fc60008000000 */
[----:B------:R-:W-:Y:S02]  /*e190*/  @UP3 UMOV UR21, UR24 ;  /* 0x0000001800153c82 */ /* 0x000fe40008000000 */
[----:B------:R-:W-:Y:S01]  /*e1a0*/  @!UP3 UMOV UR21, UR22 ;  /* 0x000000160015bc82 */ /* 0x000fe20008000000 */
[----:B------:R-:W-:-:S05]  /*e1b0*/  @!UP3 UMOV UR22, UR24 ;  /* 0x000000180016bc82 */ /* 0x000fca0008000000 */
.L_x_238:
[----:B------:R-:W-:-:S06]  /*e1c0*/  UISETP.NE.AND UP1, UPT, UR15, 0x3, UPT ;  /* 0x000000030f00788c */ /* 0x000fcc000bf25270 */
[----:B------:R-:W-:-:S13]  /*e1d0*/  PLOP3.LUT P1, PT, PT, PT, UP1, 0x80, 0x0 ;  /* 0x000000000000781c */ /* 0x000fda0003f2f018 */
[----:B------:R-:W-:Y:S05]  /*e1e0*/  @!P1 BRA `(.L_x_253) ;  /* 0x0000000000049947 */ /* 0x000fea0003800000 */
[----:B---3--:R-:W-:Y:S01]  /*e1f0*/  BPT.TRAP 0x1 ;  /* 0x000000040000795c */ /* 0x008fe20000300000 */
.L_x_253:
[----:B------:R-:W1:Y:S01]  /*e200*/  S2R R2, SR_CgaCtaId ;  /* 0x0000000000027919 */ /* 0x000e620000008800 */
[----:B------:R-:W-:-:S04]  /*e210*/  MOV R3, 0x400 ;  /* 0x0000040000037802 */ /* 0x000fc80000000f00 */
[----:B-1----:R-:W-:Y:S02]  /*e220*/  LEA R3, R2, R3, 0x18 ;  /* 0x0000000302037211 */ /* 0x002fe400078ec0ff */
[----:B------:R-:W-:-:S03]  /*e230*/  SHF.L.U32 R2, R0, 0x1f, RZ ;  /* 0x0000001f00027819 */ /* 0x000fc600000006ff */
[----:B------:R-:W-:-:S04]  /*e240*/  IMAD R17, R16, 0x8, R3 ;  /* 0x0000000810117824 */ /* 0x000fc800078e0203 */
[----:B------:R-:W1:Y:S02]  /*e250*/  SYNCS.PHASECHK.TRANS64.TRYWAIT P2, [R17+URZ+0x34440], R2 ;  /* 0x03444002110075a7 */ /* 0x000e64000804017f */
[----:B-1----:R-:W-:Y:S05]  /*e260*/  @!P2 BRA `(.L_x_254) ;  /* 0x000000140098a947 */ /* 0x002fea0003800000 */
.L_x_323:
[----:B------:R-:W-:Y:S01]  /*e270*/  ELECT P2, URZ, PT ;  /* 0x00000000003f782f */ /* 0x000fe20003840000 */
[----:B------:R-:W-:-:S12]  /*e280*/  BSSY B0, `(.L_x_255) ;  /* 0x0000010000007945 */ /* 0x000fd80003800000 */
[----:B------:R-:W-:Y:S05]  /*e290*/  @!P2 BRA `(.L_x_256) ;  /* 0x000000000038a947 */ /* 0x000fea0003800000 */
[----:B-1----:R-:W-:Y:S01]  /*e2a0*/  IMAD R2, R16, 0x10, R3 ;  /* 0x0000001010027824 */ /* 0x002fe200078e0203 */
[----:B------:R-:W-:Y:S01]  /*e2b0*/  MOV R13, UR22 ;  /* 0x00000016000d7c02 */ /* 0x000fe20008000f00 */
[----:B------:R-:W-:Y:S02]  /*e2c0*/  IMAD.U32 R14, RZ, RZ, UR23 ;  /* 0x00000017ff0e7e24 */ /* 0x000fe4000f8e00ff */
[----:B------:R-:W-:-:S05]  /*e2d0*/  IMAD.U32 R12, RZ, RZ, UR21 ;  /* 0x00000015ff0c7e24 */ /* 0x000fca000f8e00ff */
[----:B------:R1:W-:Y:S01]  /*e2e0*/  STS.128 [R2+0x34550], R12 ;  /* 0x0345500c02007388 */ /* 0x0003e20000000c00 */
[----:B------:R-:W-:Y:S01]  /*e2f0*/  @!PT LDS RZ, [RZ] ;  /* 0x00000000fffff984 */ /* 0x000fe20000000800 */
[----:B------:R-:W-:Y:S01]  /*e300*/  @!PT LDS RZ, [RZ] ;  /* 0x00000000fffff984 */ /* 0x000fe20000000800 */
[----:B------:R-:W-:Y:S01]  /*e310*/  @!PT LDS RZ, [RZ] ;  /* 0x00000000fffff984 */ /* 0x000fe20000000800 */
[----:B------:R-:W-:Y:S01]  /*e320*/  @!PT LDS RZ, [RZ] ;  /* 0x00000000fffff984 */ /* 0x000fe20000000800 */
[----:B------:R2:W-:Y:S06]  /*e330*/  MEMBAR.ALL.CTA ;  /* 0x0000000000007992 */ /* 0x0005ec0000008000 */
[----:B--2---:R-:W2:Y:S01]  /*e340*/  FENCE.VIEW.ASYNC.S ;  /* 0x00000000000073c6 */ /* 0x004ea20000000000 */
[----:B------:R-:W-:Y:S05]  /*e350*/  @!P1 BRA `(.L_x_257) ;  /* 0x0000000000049947 */ /* 0x000fea0003800000 */
[----:B---3--:R-:W-:Y:S01]  /*e360*/  BPT.TRAP 0x1 ;  /* 0x000000040000795c */ /* 0x008fe20000300000 */
.L_x_257:
[----:B--2---:R2:W-:Y:S02]  /*e370*/  SYNCS.ARRIVE.TRANS64.A1T0 RZ, [R17+URZ+0x34400], RZ ;  /* 0x034400ff11ff79a7 */ /* 0x0045e4000810003f */
.L_x_256:
[----:B---3--:R-:W-:Y:S05]  /*e380*/  BSYNC B0 ;  /* 0x0000000000007941 */ /* 0x008fea0003800000 */
.L_x_255:
[----:B------:R-:W-:Y:S01]  /*e390*/  ISETP.NE.AND P3, PT, R15, RZ, PT ;  /* 0x000000ff0f00720c */ /* 0x000fe20003f65270 */
[----:B------:R-:W-:-:S05]  /*e3a0*/  VIADD R16, R16, 0x1 ;  /* 0x0000000110107836 */ /* 0x000fca0000000000 */
[----:B------:R-:W-:-:S04]  /*e3b0*/  ISETP.NE.AND P2, PT, R16, 0x8, PT ;  /* 0x000000081000780c */ /* 0x000fc80003f45270 */
[----:B-1----:R-:W-:Y:S02]  /*e3c0*/  SEL R13, RZ, 0x1, P2 ;  /* 0x00000001ff0d7807 */ /* 0x002fe40001000000 */
[----:B------:R-:W-:Y:S02]  /*e3d0*/  SEL R16, R16, RZ, P2 ;  /* 0x000000ff10107207 */ /* 0x000fe40001000000 */
[----:B------:R-:W-:Y:S01]  /*e3e0*/  LOP3.LUT R0, R0, R13, RZ, 0x3c, !PT ;  /* 0x0000000d00007212 */ /* 0x000fe200078e3cff */
[----:B------:R-:W-:Y:S06]  /*e3f0*/  @P3 BRA `(.L_x_258) ;  /* 0xffffffe400003947 */ /* 0x000fec000383ffff */
[----:B------:R-:W-:Y:S05]  /*e400*/  @!P1 BRA `(.L_x_259) ;  /* 0x0000000000049947 */ /* 0x000fea0003800000 */
[----:B------:R-:W-:Y:S01]  /*e410*/  BPT.TRAP 0x1 ;  /* 0x000000040000795c */ /* 0x000fe20000300000 */
.L_x_259:
[----:B------:R-:W-:Y:S01]  /*e420*/  IMAD R5, R16, 0x8, R3 ;  /* 0x0000000810057824 */ /* 0x000fe200078e0203 */
[----:B------:R-:W-:-:S04]  /*e430*/  SHF.L.U32 R2, R0, 0x1f, RZ ;  /* 0x0000001f00027819 */ /* 0x000fc800000006ff */
[----:B------:R-:W1:Y:S02]  /*e440*/  SYNCS.PHASECHK.TRANS64.TRYWAIT P0, [R5+URZ+0x34440], R2 ;  /* 0x03444002050075a7 */ /* 0x000e64000800017f */
[----:B-1----:R-:W-:Y:S05]  /*e450*/  @!P0 BRA `(.L_x_260) ;  /* 0x0000001400308947 */ /* 0x002fea0003800000 */
.L_x_324:
[----:B------:R-:W-:Y:S05]  /*e460*/  @!P1 BRA `(.L_x_261) ;  /* 0x0000000000049947 */ /* 0x000fea0003800000 */
[----:B------:R-:W-:Y:S01]  /*e470*/  BPT.TRAP 0x1 ;  /* 0x000000040000795c */ /* 0x000fe20000300000 */
.L_x_261:
[----:B------:R-:W-:-:S05]  /*e480*/  VIADD R16, R16, 0x1 ;  /* 0x0000000110107836 */ /* 0x000fca0000000000 */
[----:B------:R-:W-:-:S04]  /*e490*/  ISETP.NE.AND P0, PT, R16, 0x8, PT ;  /* 0x000000081000780c */ /* 0x000fc80003f05270 */
[----:B-1----:R-:W-:Y:S02]  /*e4a0*/  SEL R5, RZ, 0x1, P0 ;  /* 0x00000001ff057807 */ /* 0x002fe40000000000 */
[----:B------:R-:W-:Y:S02]  /*e4b0*/  SEL R16, R16, RZ, P0 ;  /* 0x000000ff10107207 */ /* 0x000fe40000000000 */
[----:B------:R-:W-:-:S03]  /*e4c0*/  LOP3.LUT R5, R0, R5, RZ, 0x3c, !PT ;  /* 0x0000000500057212 */ /* 0x000fc600078e3cff */
[----:B----4-:R-:W-:Y:S01]  /*e4d0*/  IMAD R7, R16, 0x8, R3 ;  /* 0x0000000810077824 */ /* 0x010fe200078e0203 */
[----:B------:R-:W-:-:S04]  /*e4e0*/  SHF.L.U32 R0, R5, 0x1f, RZ ;  /* 0x0000001f05007819 */ /* 0x000fc800000006ff */
[----:B------:R-:W1:Y:S02]  /*e4f0*/  SYNCS.PHASECHK.TRANS64.TRYWAIT P0, [R7+URZ+0x34440], R0 ;  /* 0x03444000070075a7 */ /* 0x000e64000800017f */
[----:B-1----:R-:W-:Y:S05]  /*e500*/  @!P0 BRA `(.L_x_262) ;  /* 0x0000001400188947 */ /* 0x002fea0003800000 */
.L_x_325:
[----:B------:R-:W-:Y:S05]  /*e510*/  @!P1 BRA `(.L_x_263) ;  /* 0x0000000000049947 */ /* 0x000fea0003800000 */
[----:B------:R-:W-:Y:S01]  /*e520*/  BPT.TRAP 0x1 ;  /* 0x000000040000795c */ /* 0x000fe20000300000 */
.L_x_263:
[----:B-1----:R-:W-:-:S05]  /*e530*/  VIADD R0, R16, 0x1 ;  /* 0x0000000110007836 */ /* 0x002fca0000000000 */
[----:B------:R-:W-:-:S04]  /*e540*/  ISETP.NE.AND P0, PT, R0, 0x8, PT ;  /* 0x000000080000780c */ /* 0x000fc80003f05270 */
[----:B------:R-:W-:Y:S02]  /*e550*/  SEL R2, RZ, 0x1, P0 ;  /* 0x00000001ff027807 */ /* 0x000fe40000000000 */
[----:B------:R-:W-:Y:S02]  /*e560*/  SEL R4, R0, RZ, P0 ;  /* 0x000000ff00047207 */ /* 0x000fe40000000000 */
[----:B------:R-:W-:-:S03]  /*e570*/  LOP3.LUT R5, R5, R2, RZ, 0x3c, !PT ;  /* 0x0000000205057212 */ /* 0x000fc600078e3cff */
[----:B------:R-:W-:Y:S01]  /*e580*/  IMAD R7, R4, 0x8, R3 ;  /* 0x0000000804077824 */ /* 0x000fe200078e0203 */
[----:B------:R-:W-:-:S04]  /*e590*/  SHF.L.U32 R0, R5, 0x1f, RZ ;  /* 0x0000001f05007819 */ /* 0x000fc800000006ff */
[----:B------:R-:W1:Y:S02]  /*e5a0*/  SYNCS.PHASECHK.TRANS64.TRYWAIT P0, [R7+URZ+0x34440], R0 ;  /* 0x03444000070075a7 */ /* 0x000e64000800017f */
[----:B-1----:R-:W-:Y:S05]  /*e5b0*/  @!P0 BRA `(.L_x_264) ;  /* 0x0000001400008947 */ /* 0x002fea0003800000 */
.L_x_326:
[----:B------:R-:W-:Y:S05]  /*e5c0*/  @!P1 BRA `(.L_x_265) ;  /* 0x0000000000049947 */ /* 0x000fea0003800000 */
[----:B------:R-:W-:Y:S01]  /*e5d0*/  BPT.TRAP 0x1 ;  /* 0x000000040000795c */ /* 0x000fe20000300000 */
.L_x_265:
        /* <DEDUP_REMOVED lines=9> */
.L_x_327:
[----:B------:R-:W-:Y:S05]  /*e670*/  @!P1 BRA `(.L_x_267) ;  /* 0x0000000000049947 */ /* 0x000fea0003800000 */
[----:B------:R-:W-:Y:S01]  /*e680*/  BPT.TRAP 0x1 ;  /* 0x000000040000795c */ /* 0x000fe20000300000 */
.L_x_267:
[----:B-1----:R-:W-:-:S04]  /*e690*/  IADD3 R0, R4, 0x1, RZ ;  /* 0x0000000104007810 */ /* 0x002fc80007ffe0ff */
        /* <DEDUP_REMOVED lines=8> */
.L_x_328:
[----:B------:R-:W-:Y:S05]  /*e720*/  @!P1 BRA `(.L_x_269) ;  /* 0x0000000000049947 */ /* 0x000fea0003800000 */
[----:B------:R-:W-:Y:S01]  /*e730*/  BPT.TRAP 0x1 ;  /* 0x000000040000795c */ /* 0x000fe20000300000 */
.L_x_269:
        /* <DEDUP_REMOVED lines=9> */
.L_x_329:
[----:B------:R-:W-:Y:S05]  /*e7d0*/  @!P1 BRA `(.L_x_271) ;  /* 0x0000000000049947 */ /* 0x000fea0003800000 */
[----:B------:R-:W-:Y:S01]  /*e7e0*/  BPT.TRAP 0x1 ;  /* 0x000000040000795c */ /* 0x000fe20000300000 */
.L_x_271:
        /* <DEDUP_REMOVED lines=9> */
.L_x_330:
[----:B------:R-:W-:Y:S05]  /*e880*/  @!P1 BRA `(.L_x_273) ;  /* 0x0000000000049947 */ /* 0x000fea0003800000 */
[----:B------:R-:W-:Y:S01]  /*e890*/  BPT.TRAP 0x1 ;  /* 0x000000040000795c */ /* 0x000fe20000300000 */
.L_x_273:
[----:B-1----:R-:W-:-:S05]  /*e8a0*/  VIADD R0, R4, 0x1 ;  /* 0x0000000104007836 */ /* 0x002fca0000000000 */
[----:B------:R-:W-:-:S04]  /*e8b0*/  ISETP.NE.AND P0, PT, R0, 0x8, PT ;  /* 0x000000080000780c */ /* 0x000fc80003f05270 */
[----:B------:R-:W-:Y:S02]  /*e8c0*/  SEL R2, RZ, 0x1, P0 ;  /* 0x00000001ff027807 */ /* 0x000fe40000000000 */
[----:B------:R-:W-:Y:S02]  /*e8d0*/  SEL R0, R0, RZ, P0 ;  /* 0x000000ff00007207 */ /* 0x000fe40000000000 */
[----:B------:R-:W-:-:S03]  /*e8e0*/  LOP3.LUT R2, R5, R2, RZ, 0x3c, !PT ;  /* 0x0000000205027212 */ /* 0x000fc600078e3cff */
[----:B------:R-:W-:Y:S01]  /*e8f0*/  IMAD R3, R0, 0x8, R3 ;  /* 0x0000000800037824 */ /* 0x000fe200078e0203 */
[----:B------:R-:W-:-:S07]  /*e900*/  SHF.L.U32 R0, R2, 0x1f, RZ ;  /* 0x0000001f02007819 */ /* 0x000fce00000006ff */
.L_x_274:
[----:B-1----:R1:W3:Y:S02]  /*e910*/  SYNCS.PHASECHK.TRANS64.TRYWAIT P0, [R3+URZ+0x34440], R0 ;  /* 0x03444000030075a7 */ /* 0x0022e4000800017f */
[----:B---3--:R-:W-:Y:S05]  /*e920*/  @!P0 NANOSLEEP.SYNCS 0x989680 ;  /* 0x009896800000895d */ /* 0x008fea0003900000 */
[----:B------:R-:W3:Y:S02]  /*e930*/  @!P0 SYNCS.PHASECHK.TRANS64 P0, [R3+URZ+0x34440], R0 ;  /* 0x03444000030085a7 */ /* 0x000ee4000800007f */
[----:B---3--:R-:W-:Y:S05]  /*e940*/  @P0 EXIT ;  /* 0x000000000000094d */ /* 0x008fea0003800000 */
[----:B------:R-:W-:Y:S05]  /*e950*/  BRA `(.L_x_274) ;  /* 0xfffffffc00ec7947 */ /* 0x000fea000383ffff */
.L_x_25:
[----:B-1----:R-:W-:-:S04]  /*e960*/  IMAD.U32 R3, RZ, RZ, UR11 ;  /* 0x0000000bff037e24 */ /* 0x002fc8000f8e00ff */
[----:B------:R1:W2:Y:S03]  /*e970*/  SYNCS.PHASECHK.TRANS64.TRYWAIT P1, [R3+URZ+0x34400], R0 ;  /* 0x03440000030075a7 */ /* 0x0002a6000802017f */
[----:B--2---:R-:W-:Y:S05]  /*e980*/  @!P1 NANOSLEEP.SYNCS 0x989680 ;  /* 0x009896800000995d */ /* 0x004fea0003900000 */
[----:B------:R-:W2:Y:S02]  /*e990*/  @!P1 SYNCS.PHASECHK.TRANS64 P1, [R3+URZ+0x34400], R0 ;  /* 0x03440000030095a7 */ /* 0x000ea4000802007f */
[----:B--2---:R-:W-:Y:S05]  /*e9a0*/  @!P1 BRA `(.L_x_25) ;  /* 0xfffffffc00ec9947 */ /* 0x004fea000383ffff */
[----:B------:R-:W-:Y:S05]  /*e9b0*/  BRA `(.L_x_275) ;  /* 0xffffff4800047947 */ /* 0x000fea000383ffff */
.L_x_37:
[----:B------:R-:W-:-:S06]  /*e9c0*/  UIADD3 UR4, UR48, UR51, URZ ;  /* 0x0000003330047290 */ /* 0x000fcc000fffe03f */
[----:B-1----:R-:W-:-:S04]  /*e9d0*/  IMAD.U32 R4, RZ, RZ, UR4 ;  /* 0x00000004ff047e24 */ /* 0x002fc8000f8e00ff */
[----:B------:R1:W2:Y:S03]  /*e9e0*/  SYNCS.PHASECHK.TRANS64.TRYWAIT P0, [R4+URZ], R7 ;  /* 0x00000007040075a7 */ /* 0x0002a6000800017f */
[----:B--2---:R-:W-:Y:S05]  /*e9f0*/  @!P0 NANOSLEEP.SYNCS 0x989680 ;  /* 0x009896800000895d */ /* 0x004fea0003900000 */
[----:B------:R-:W2:Y:S02]  /*ea00*/  @!P0 SYNCS.PHASECHK.TRANS64 P0, [R4+URZ], R7 ;  /* 0x00000007040085a7 */ /* 0x000ea4000800007f */
[----:B--2---:R-:W-:Y:S05]  /*ea10*/  @!P0 BRA `(.L_x_37) ;  /* 0xfffffffc00e88947 */ /* 0x004fea000383ffff */
[----:B------:R-:W-:Y:S05]  /*ea20*/  BRA `(.L_x_276) ;  /* 0xffffff5400407947 */ /* 0x000fea000383ffff */
.L_x_42:
[----:B--2---:R-:W-:-:S04]  /*ea30*/  MOV R4, UR4 ;  /* 0x0000000400047c02 */ /* 0x004fc80008000f00 */
[----:B------:R2:W3:Y:S03]  /*ea40*/  SYNCS.PHASECHK.TRANS64.TRYWAIT P0, [R4+URZ+0x34480], R3 ;  /* 0x03448003040075a7 */ /* 0x0004e6000800017f */
[----:B---3--:R-:W-:Y:S05]  /*ea50*/  @!P0 NANOSLEEP.SYNCS 0x989680 ;  /* 0x009896800000895d */ /* 0x008fea0003900000 */
[----:B------:R-:W3:Y:S02]  /*ea60*/  @!P0 SYNCS.PHASECHK.TRANS64 P0, [R4+URZ+0x34480], R3 ;  /* 0x03448003040085a7 */ /* 0x000ee4000800007f */
[----:B---3--:R-:W-:Y:S05]  /*ea70*/  @!P0 BRA `(.L_x_42) ;  /* 0xfffffffc00ec8947 */ /* 0x008fea000383ffff */
[----:B------:R-:W-:Y:S05]  /*ea80*/  BRA `(.L_x_41) ;  /* 0xffffff5800787947 */ /* 0x000fea000383ffff */
.L_x_47:
[----:B--2---:R-:W-:-:S04]  /*ea90*/  IMAD.U32 R12, RZ, RZ, UR4 ;  /* 0x00000004ff0c7e24 */ /* 0x004fc8000f8e00ff */
[----:B------:R2:W3:Y:S03]  /*eaa0*/  SYNCS.PHASECHK.TRANS64.TRYWAIT P0, [R12+URZ+0x34480], R5 ;  /* 0x034480050c0075a7 */ /* 0x0004e6000800017f */
[----:B---3--:R-:W-:Y:S05]  /*eab0*/  @!P0 NANOSLEEP.SYNCS 0x989680 ;  /* 0x009896800000895d */ /* 0x008fea0003900000 */
[----:B------:R-:W3:Y:S02]  /*eac0*/  @!P0 SYNCS.PHASECHK.TRANS64 P0, [R12+URZ+0x34480], R5 ;  /* 0x034480050c0085a7 */ /* 0x000ee4000800007f */
[----:B---3--:R-:W-:Y:S05]  /*ead0*/  @!P0 BRA `(.L_x_47) ;  /* 0xfffffffc00ec8947 */ /* 0x008fea000383ffff */
[----:B------:R-:W-:Y:S05]  /*eae0*/  BRA `(.L_x_46) ;  /* 0xffffff5c00a87947 */ /* 0x000fea000383ffff */
.L_x_53:
[----:B------:R-:W-:-:S06]  /*eaf0*/  UIADD3 UR4, UR48, UR51, URZ ;  /* 0x0000003330047290 */ /* 0x000fcc000fffe03f */
[----:B-1----:R-:W-:-:S04]  /*eb00*/  IMAD.U32 R4, RZ, RZ, UR4 ;  /* 0x00000004ff047e24 */ /* 0x002fc8000f8e00ff */
[----:B------:R1:W2:Y:S03]  /*eb10*/  SYNCS.PHASECHK.TRANS64.TRYWAIT P0, [R4+URZ+0x10], R3 ;  /* 0x00001003040075a7 */ /* 0x0002a6000800017f */
[----:B--2---:R-:W-:Y:S05]  /*eb20*/  @!P0 NANOSLEEP.SYNCS 0x989680 ;  /* 0x009896800000895d */ /* 0x004fea0003900000 */
[----:B------:R-:W2:Y:S02]  /*eb30*/  @!P0 SYNCS.PHASECHK.TRANS64 P0, [R4+URZ+0x10], R3 ;  /* 0x00001003040085a7 */ /* 0x000ea4000800007f */
[----:B--2---:R-:W-:Y:S05]  /*eb40*/  @!P0 BRA `(.L_x_53) ;  /* 0xfffffffc00e88947 */ /* 0x004fea000383ffff */
[----:B------:R-:W-:Y:S05]  /*eb50*/  BRA `(.L_x_277) ;  /* 0xffffff6400407947 */ /* 0x000fea000383ffff */
.L_x_65:
[----:B------:R-:W-:-:S07]  /*eb60*/  IMAD.MOV.U32 R15, RZ, RZ, -0x1 ;  /* 0xffffffffff0f7424 */ /* 0x000fce00078e00ff */
[----:B-12--5:R-:W-:Y:S05]  /*eb70*/  WARPSYNC.COLLECTIVE R15, `(.L_x_278) ;  /* 0x000000000f0c7348 */ /* 0x026fea0003c00000 */
[----:B------:R-:W-:Y:S02]  /*eb80*/  ELECT P6, UR62, PT ;  /* 0x00000000003e782f */ /* 0x000fe400038c0000 */
[----:B------:R-:W-:Y:S01]  /*eb90*/  MOV R14, UR62 ;  /* 0x0000003e000e7c02 */ /* 0x000fe20008000f00 */
[----:B-12--5:R-:W-:Y:S10]  /*eba0*/  ENDCOLLECTIVE ;  /* 0x000000000000791b */ /* 0x026ff40003800000 */
.L_x_278:
[----:B------:R-:W-:Y:S05]  /*ebb0*/  BRA `(.L_x_279) ;  /* 0xffffff6800c47947 */ /* 0x000fea000383ffff */
.L_x_67:
[----:B-1----:R-:W-:-:S04]  /*ebc0*/  IMAD.U32 R5, RZ, RZ, UR50 ;  /* 0x00000032ff057e24 */ /* 0x002fc8000f8e00ff */
[----:B------:R1:W2:Y:S03]  /*ebd0*/  SYNCS.PHASECHK.TRANS64.TRYWAIT P2, [R5+URZ+0x344e0], R16 ;  /* 0x0344e010050075a7 */ /* 0x0002a6000804017f */
[----:B--2---:R-:W-:Y:S05]  /*ebe0*/  @!P2 NANOSLEEP.SYNCS 0x989680 ;  /* 0x009896800000a95d */ /* 0x004fea0003900000 */
[----:B------:R-:W2:Y:S02]  /*ebf0*/  @!P2 SYNCS.PHASECHK.TRANS64 P2, [R5+URZ+0x344e0], R16 ;  /* 0x0344e0100500a5a7 */ /* 0x000ea4000804007f */
[----:B--2---:R-:W-:Y:S05]  /*ec00*/  @!P2 BRA `(.L_x_67) ;  /* 0xfffffffc00eca947 */ /* 0x004fea000383ffff */
[----:B------:R-:W-:Y:S05]  /*ec10*/  BRA `(.L_x_280) ;  /* 0xffffff6800dc7947 */ /* 0x000fea000383ffff */
.L_x_73:
[----:B-1----:R-:W-:-:S04]  /*ec20*/  IMAD.U32 R13, RZ, RZ, UR50 ;  /* 0x00000032ff0d7e24 */ /* 0x002fc8000f8e00ff */
[----:B------:R1:W2:Y:S03]  /*ec30*/  SYNCS.PHASECHK.TRANS64.TRYWAIT P3, [R13+URZ+0x344e8], R16 ;  /* 0x0344e8100d0075a7 */ /* 0x0002a6000806017f */
[----:B--2---:R-:W-:Y:S05]  /*ec40*/  @!P3 NANOSLEEP.SYNCS 0x989680 ;  /* 0x009896800000b95d */ /* 0x004fea0003900000 */
[----:B------:R-:W2:Y:S02]  /*ec50*/  @!P3 SYNCS.PHASECHK.TRANS64 P3, [R13+URZ+0x344e8], R16 ;  /* 0x0344e8100d00b5a7 */ /* 0x000ea4000806007f */
[----:B--2---:R-:W-:Y:S05]  /*ec60*/  @!P3 BRA `(.L_x_73) ;  /* 0xfffffffc00ecb947 */ /* 0x004fea000383ffff */
[----:B------:R-:W-:Y:S05]  /*ec70*/  BRA `(.L_x_281) ;  /* 0xffffff7000307947 */ /* 0x000fea000383ffff */
.L_x_78:
[----:B-1----:R-:W-:-:S04]  /*ec80*/  IMAD.U32 R13, RZ, RZ, UR50 ;  /* 0x00000032ff0d7e24 */ /* 0x002fc8000f8e00ff */
[----:B------:R1:W2:Y:S03]  /*ec90*/  SYNCS.PHASECHK.TRANS64.TRYWAIT P3, [R13+URZ+0x344f0], R16 ;  /* 0x0344f0100d0075a7 */ /* 0x0002a6000806017f */
[----:B--2---:R-:W-:Y:S05]  /*eca0*/  @!P3 NANOSLEEP.SYNCS 0x989680 ;  /* 0x009896800000b95d */ /* 0x004fea0003900000 */
[----:B------:R-:W2:Y:S02]  /*ecb0*/  @!P3 SYNCS.PHASECHK.TRANS64 P3, [R13+URZ+0x344f0], R16 ;  /* 0x0344f0100d00b5a7 */ /* 0x000ea4000806007f */
[----:B--2---:R-:W-:Y:S05]  /*ecc0*/  @!P3 BRA `(.L_x_78) ;  /* 0xfffffffc00ecb947 */ /* 0x004fea000383ffff */
[----:B------:R-:W-:Y:S05]  /*ecd0*/  BRA `(.L_x_282) ;  /* 0xffffff7400787947 */ /* 0x000fea000383ffff */
.L_x_83:
[----:B-1----:R-:W-:-:S04]  /*ece0*/  IMAD.U32 R13, RZ, RZ, UR50 ;  /* 0x00000032ff0d7e24 */ /* 0x002fc8000f8e00ff */
[----:B------:R1:W2:Y:S03]  /*ecf0*/  SYNCS.PHASECHK.TRANS64.TRYWAIT P3, [R13+URZ+0x344f8], R16 ;  /* 0x0344f8100d0075a7 */ /* 0x0002a6000806017f */
[----:B--2---:R-:W-:Y:S05]  /*ed00*/  @!P3 NANOSLEEP.SYNCS 0x989680 ;  /* 0x009896800000b95d */ /* 0x004fea0003900000 */
[----:B------:R-:W2:Y:S02]  /*ed10*/  @!P3 SYNCS.PHASECHK.TRANS64 P3, [R13+URZ+0x344f8], R16 ;  /* 0x0344f8100d00b5a7 */ /* 0x000ea4000806007f */
[----:B--2---:R-:W-:Y:S05]  /*ed20*/  @!P3 BRA `(.L_x_83) ;  /* 0xfffffffc00ecb947 */ /* 0x004fea000383ffff */
[----:B------:R-:W-:Y:S05]  /*ed30*/  BRA `(.L_x_283) ;  /* 0xffffff7800c07947 */ /* 0x000fea000383ffff */
.L_x_88:
[----:B-1----:R-:W-:-:S04]  /*ed40*/  IMAD.U32 R13, RZ, RZ, UR50 ;  /* 0x00000032ff0d7e24 */ /* 0x002fc8000f8e00ff */
[----:B------:R1:W2:Y:S03]  /*ed50*/  SYNCS.PHASECHK.TRANS64.TRYWAIT P3, [R13+URZ+0x344e0], R12 ;  /* 0x0344e00c0d0075a7 */ /* 0x0002a6000806017f */
[----:B--2---:R-:W-:Y:S05]  /*ed60*/  @!P3 NANOSLEEP.SYNCS 0x989680 ;  /* 0x009896800000b95d */ /* 0x004fea0003900000 */
[----:B------:R-:W2:Y:S02]  /*ed70*/  @!P3 SYNCS.PHASECHK.TRANS64 P3, [R13+URZ+0x344e0], R12 ;  /* 0x0344e00c0d00b5a7 */ /* 0x000ea4000806007f */
[----:B--2---:R-:W-:Y:S05]  /*ed80*/  @!P3 BRA `(.L_x_88) ;  /* 0xfffffffc00ecb947 */ /* 0x004fea000383ffff */
[----:B------:R-:W-:Y:S05]  /*ed90*/  BRA `(.L_x_284) ;  /* 0xffffff8000107947 */ /* 0x000fea000383ffff */
.L_x_93:
[----:B--2---:R-:W-:-:S04]  /*eda0*/  IMAD.U32 R13, RZ, RZ, UR50 ;  /* 0x00000032ff0d7e24 */ /* 0x004fc8000f8e00ff */
[----:B------:R2:W3:Y:S03]  /*edb0*/  SYNCS.PHASECHK.TRANS64.TRYWAIT P3, [R13+URZ+0x344e8], R12 ;  /* 0x0344e80c0d0075a7 */ /* 0x0004e6000806017f */
[----:B---3--:R-:W-:Y:S05]  /*edc0*/  @!P3 NANOSLEEP.SYNCS 0x989680 ;  /* 0x009896800000b95d */ /* 0x008fea0003900000 */
[----:B------:R-:W3:Y:S02]  /*edd0*/  @!P3 SYNCS.PHASECHK.TRANS64 P3, [R13+URZ+0x344e8], R12 ;  /* 0x0344e80c0d00b5a7 */ /* 0x000ee4000806007f */
[----:B---3--:R-:W-:Y:S05]  /*ede0*/  @!P3 BRA `(.L_x_93) ;  /* 0xfffffffc00ecb947 */ /* 0x008fea000383ffff */
[----:B------:R-:W-:Y:S05]  /*edf0*/  BRA `(.L_x_285) ;  /* 0xffffff8400587947 */ /* 0x000fea000383ffff */
.L_x_98:
[----:B--2---:R-:W-:-:S04]  /*ee00*/  MOV R13, UR50 ;  /* 0x00000032000d7c02 */ /* 0x004fc80008000f00 */
[----:B------:R2:W3:Y:S03]  /*ee10*/  SYNCS.PHASECHK.TRANS64.TRYWAIT P3, [R13+URZ+0x344f0], R12 ;  /* 0x0344f00c0d0075a7 */ /* 0x0004e6000806017f */
[----:B---3--:R-:W-:Y:S05]  /*ee20*/  @!P3 NANOSLEEP.SYNCS 0x989680 ;  /* 0x009896800000b95d */ /* 0x008fea0003900000 */
[----:B------:R-:W3:Y:S02]  /*ee30*/  @!P3 SYNCS.PHASECHK.TRANS64 P3, [R13+URZ+0x344f0], R12 ;  /* 0x0344f00c0d00b5a7 */ /* 0x000ee4000806007f */
[----:B---3--:R-:W-:Y:S05]  /*ee40*/  @!P3 BRA `(.L_x_98) ;  /* 0xfffffffc00ecb947 */ /* 0x008fea000383ffff */
[----:B------:R-:W-:Y:S05]  /*ee50*/  BRA `(.L_x_286) ;  /* 0xffffff8800987947 */ /* 0x000fea000383ffff */
.L_x_103:
[----:B--2---:R-:W-:-:S04]  /*ee60*/  IMAD.U32 R13, RZ, RZ, UR50 ;  /* 0x00000032ff0d7e24 */ /* 0x004fc8000f8e00ff */
[----:B------:R2:W3:Y:S03]  /*ee70*/  SYNCS.PHASECHK.TRANS64.TRYWAIT P3, [R13+URZ+0x344f8], R12 ;  /* 0x0344f80c0d0075a7 */ /* 0x0004e6000806017f */
[----:B---3--:R-:W-:Y:S05]  /*ee80*/  @!P3 NANOSLEEP.SYNCS 0x989680 ;  /* 0x009896800000b95d */ /* 0x008fea0003900000 */
[----:B------:R-:W3:Y:S02]  /*ee90*/  @!P3 SYNCS.PHASECHK.TRANS64 P3, [R13+URZ+0x344f8], R12 ;  /* 0x0344f80c0d00b5a7 */ /* 0x000ee4000806007f */
[----:B---3--:R-:W-:Y:S05]  /*eea0*/  @!P3 BRA `(.L_x_103) ;  /* 0xfffffffc00ecb947 */ /* 0x008fea000383ffff */
[----:B------:R-:W-:Y:S05]  /*eeb0*/  BRA `(.L_x_287) ;  /* 0xffffff8c00d87947 */ /* 0x000fea000383ffff */
.L_x_108:
[----:B--2---:R-:W-:-:S04]  /*eec0*/  IMAD.U32 R3, RZ, RZ, UR4 ;  /* 0x00000004ff037e24 */ /* 0x004fc8000f8e00ff */
[----:B------:R2:W3:Y:S03]  /*eed0*/  SYNCS.PHASECHK.TRANS64.TRYWAIT P2, [R3+URZ+0x34400], R0 ;  /* 0x03440000030075a7 */ /* 0x0004e6000804017f */
[----:B---3--:R-:W-:Y:S05]  /*eee0*/  @!P2 NANOSLEEP.SYNCS 0x989680 ;  /* 0x009896800000a95d */ /* 0x008fea0003900000 */
[----:B------:R-:W3:Y:S02]  /*eef0*/  @!P2 SYNCS.PHASECHK.TRANS64 P2, [R3+URZ+0x34400], R0 ;  /* 0x034400000300a5a7 */ /* 0x000ee4000804007f */
[----:B---3--:R-:W-:Y:S05]  /*ef00*/  @!P2 BRA `(.L_x_108) ;  /* 0xfffffffc00eca947 */ /* 0x008fea000383ffff */
[----:B------:R-:W-:Y:S05]  /*ef10*/  BRA `(.L_x_288) ;  /* 0xffffff9400307947 */ /* 0x000fea000383ffff */
.L_x_112:
[----:B-1----:R-:W-:-:S04]  /*ef20*/  IMAD.U32 R4, RZ, RZ, UR4 ;  /* 0x00000004ff047e24 */ /* 0x002fc8000f8e00ff */
[----:B------:R1:W2:Y:S03]  /*ef30*/  SYNCS.PHASECHK.TRANS64.TRYWAIT P2, [R4+URZ+0x34400], R3 ;  /* 0x03440003040075a7 */ /* 0x0002a6000804017f */
[----:B--2---:R-:W-:Y:S05]  /*ef40*/  @!P2 NANOSLEEP.SYNCS 0x989680 ;  /* 0x009896800000a95d */ /* 0x004fea0003900000 */
[----:B------:R-:W2:Y:S02]  /*ef50*/  @!P2 SYNCS.PHASECHK.TRANS64 P2, [R4+URZ+0x34400], R3 ;  /* 0x034400030400a5a7 */ /* 0x000ea4000804007f */
[----:B--2---:R-:W-:Y:S05]  /*ef60*/  @!P2 BRA `(.L_x_112) ;  /* 0xfffffffc00eca947 */ /* 0x004fea000383ffff */
[----:B------:R-:W-:Y:S05]  /*ef70*/  BRA `(.L_x_289) ;  /* 0xffffff9400cc7947 */ /* 0x000fea000383ffff */
.L_x_130:
[----:B-1----:R-:W-:-:S04]  /*ef80*/  IMAD.U32 R3, RZ, RZ, UR6 ;  /* 0x00000006ff037e24 */ /* 0x002fc8000f8e00ff */
[----:B------:R1:W2:Y:S03]  /*ef90*/  SYNCS.PHASECHK.TRANS64.TRYWAIT P0, [R3+URZ+0x34528], R0 ;  /* 0x03452800030075a7 */ /* 0x0002a6000800017f */
[----:B--2---:R-:W-:Y:S05]  /*efa0*/  @!P0 NANOSLEEP.SYNCS 0x989680 ;  /* 0x009896800000895d */ /* 0x004fea0003900000 */
[----:B------:R-:W2:Y:S02]  /*efb0*/  @!P0 SYNCS.PHASECHK.TRANS64 P0, [R3+URZ+0x34528], R0 ;  /* 0x03452800030085a7 */ /* 0x000ea4000800007f */
[----:B--2---:R-:W-:Y:S05]  /*efc0*/  @!P0 BRA `(.L_x_130) ;  /* 0xfffffffc00ec8947 */ /* 0x004fea000383ffff */
[----:B------:R-:W-:Y:S05]  /*efd0*/  BRA `(.L_x_290) ;  /* 0xffffffa4001c7947 */ /* 0x000fea000383ffff */
.L_x_132:
[----:B-1----:R-:W-:-:S04]  /*efe0*/  IMAD.U32 R6, RZ, RZ, UR7 ;  /* 0x00000007ff067e24 */ /* 0x002fc8000f8e00ff */
[----:B------:R1:W2:Y:S03]  /*eff0*/  SYNCS.PHASECHK.TRANS64.TRYWAIT P0, [R6+URZ+0x34400], R3 ;  /* 0x03440003060075a7 */ /* 0x0002a6000800017f */
[----:B--2---:R-:W-:Y:S05]  /*f000*/  @!P0 NANOSLEEP.SYNCS 0x989680 ;  /* 0x009896800000895d */ /* 0x004fea0003900000 */
[----:B------:R-:W2:Y:S02]  /*f010*/  @!P0 SYNCS.PHASECHK.TRANS64 P0, [R6+URZ+0x34400], R3 ;  /* 0x03440003060085a7 */ /* 0x000ea4000800007f */
[----:B--2---:R-:W-:Y:S05]  /*f020*/  @!P0 BRA `(.L_x_132) ;  /* 0xfffffffc00ec8947 */ /* 0x004fea000383ffff */
[----:B------:R-:W-:Y:S05]  /*f030*/  BRA `(.L_x_291) ;  /* 0xffffffa400447947 */ /* 0x000fea000383ffff */
.L_x_138:
[----:B-1----:R-:W-:-:S04]  /*f040*/  IMAD.U32 R4, RZ, RZ, UR6 ;  /* 0x00000006ff047e24 */ /* 0x002fc8000f8e00ff */
[----:B------:R1:W3:Y:S03]  /*f050*/  SYNCS.PHASECHK.TRANS64.TRYWAIT P1, [R4+URZ+0x34500], R3 ;  /* 0x03450003040075a7 */ /* 0x0002e6000802017f */
[----:B---3--:R-:W-:Y:S05]  /*f060*/  @!P1 NANOSLEEP.SYNCS 0x989680 ;  /* 0x009896800000995d */ /* 0x008fea0003900000 */
[----:B------:R-:W3:Y:S02]  /*f070*/  @!P1 SYNCS.PHASECHK.TRANS64 P1, [R4+URZ+0x34500], R3 ;  /* 0x03450003040095a7 */ /* 0x000ee4000802007f */
[----:B---3--:R-:W-:Y:S05]  /*f080*/  @!P1 BRA `(.L_x_138) ;  /* 0xfffffffc00ec9947 */ /* 0x008fea000383ffff */
[----:B------:R-:W-:Y:S05]  /*f090*/  BRA `(.L_x_292) ;  /* 0xffffffa400f07947 */ /* 0x000fea000383ffff */
.L_x_144:
[----:B-1-3--:R-:W-:-:S04]  /*f0a0*/  IMAD.U32 R4, RZ, RZ, UR6 ;  /* 0x00000006ff047e24 */ /* 0x00afc8000f8e00ff */
[----:B------:R1:W3:Y:S03]  /*f0b0*/  SYNCS.PHASECHK.TRANS64.TRYWAIT P1, [R4+URZ+0x34508], R3 ;  /* 0x03450803040075a7 */ /* 0x0002e6000802017f */
[----:B---3--:R-:W-:Y:S05]  /*f0c0*/  @!P1 NANOSLEEP.SYNCS 0x989680 ;  /* 0x009896800000995d */ /* 0x008fea0003900000 */
[----:B------:R-:W3:Y:S02]  /*f0d0*/  @!P1 SYNCS.PHASECHK.TRANS64 P1, [R4+URZ+0x34508], R3 ;  /* 0x03450803040095a7 */ /* 0x000ee4000802007f */
[----:B---3--:R-:W-:Y:S05]  /*f0e0*/  @!P1 BRA `(.L_x_144) ;  /* 0xfffffffc00ec9947 */ /* 0x008fea000383ffff */
[----:B------:R-:W-:Y:S05]  /*f0f0*/  BRA `(.L_x_293) ;  /* 0xffffffa8002c7947 */ /* 0x000fea000383ffff */
.L_x_150:
[----:B-1-34-:R-:W-:-:S04]  /*f100*/  IMAD.U32 R4, RZ, RZ, UR6 ;  /* 0x00000006ff047e24 */ /* 0x01afc8000f8e00ff */
[----:B------:R1:W3:Y:S03]  /*f110*/  SYNCS.PHASECHK.TRANS64.TRYWAIT P1, [R4+URZ+0x34510], R3 ;  /* 0x03451003040075a7 */ /* 0x0002e6000802017f */
[----:B---3--:R-:W-:Y:S05]  /*f120*/  @!P1 NANOSLEEP.SYNCS 0x989680 ;  /* 0x009896800000995d */ /* 0x008fea0003900000 */
[----:B------:R-:W3:Y:S02]  /*f130*/  @!P1 SYNCS.PHASECHK.TRANS64 P1, [R4+URZ+0x34510], R3 ;  /* 0x03451003040095a7 */ /* 0x000ee4000802007f */
[----:B---3--:R-:W-:Y:S05]  /*f140*/  @!P1 BRA `(.L_x_150) ;  /* 0xfffffffc00ec9947 */ /* 0x008fea000383ffff */
[----:B------:R-:W-:Y:S05]  /*f150*/  BRA `(.L_x_294) ;  /* 0xffffffa800747947 */ /* 0x000fea000383ffff */
.L_x_156:
[----:B-1-34-:R-:W-:-:S04]  /*f160*/  IMAD.U32 R4, RZ, RZ, UR6 ;  /* 0x00000006ff047e24 */ /* 0x01afc8000f8e00ff */
[----:B------:R1:W3:Y:S03]  /*f170*/  SYNCS.PHASECHK.TRANS64.TRYWAIT P1, [R4+URZ+0x34518], R3 ;  /* 0x03451803040075a7 */ /* 0x0002e6000802017f */
[----:B---3--:R-:W-:Y:S05]  /*f180*/  @!P1 NANOSLEEP.SYNCS 0x989680 ;  /* 0x009896800000995d */ /* 0x008fea0003900000 */
[----:B------:R-:W3:Y:S02]  /*f190*/  @!P1 SYNCS.PHASECHK.TRANS64 P1, [R4+URZ+0x34518], R3 ;  /* 0x03451803040095a7 */ /* 0x000ee4000802007f */
[----:B---3--:R-:W-:Y:S05]  /*f1a0*/  @!P1 BRA `(.L_x_156) ;  /* 0xfffffffc00ec9947 */ /* 0x008fea000383ffff */
[----:B------:R-:W-:Y:S05]  /*f1b0*/  BRA `(.L_x_295) ;  /* 0xffffffa800b47947 */ /* 0x000fea000383ffff */
.L_x_162:
[----:B-1----:R-:W-:-:S04]  /*f1c0*/  MOV R5, UR6 ;  /* 0x0000000600057c02 */ /* 0x002fc80008000f00 */
[----:B------:R1:W3:Y:S03]  /*f1d0*/  SYNCS.PHASECHK.TRANS64.TRYWAIT P1, [R5+URZ+0x34500], R4 ;  /* 0x03450004050075a7 */ /* 0x0002e6000802017f */
[----:B---3--:R-:W-:Y:S05]  /*f1e0*/  @!P1 NANOSLEEP.SYNCS 0x989680 ;  /* 0x009896800000995d */ /* 0x008fea0003900000 */
[----:B------:R-:W3:Y:S02]  /*f1f0*/  @!P1 SYNCS.PHASECHK.TRANS64 P1, [R5+URZ+0x34500], R4 ;  /* 0x03450004050095a7 */ /* 0x000ee4000802007f */
[----:B---3--:R-:W-:Y:S05]  /*f200*/  @!P1 BRA `(.L_x_162) ;  /* 0xfffffffc00ec9947 */ /* 0x008fea000383ffff */
[----:B------:R-:W-:Y:S05]  /*f210*/  BRA `(.L_x_296) ;  /* 0xffffffa800fc7947 */ /* 0x000fea000383ffff */
.L_x_168:
[----:B-1-3--:R-:W-:-:S04]  /*f220*/  IMAD.U32 R5, RZ, RZ, UR6 ;  /* 0x00000006ff057e24 */ /* 0x00afc8000f8e00ff */
[----:B------:R1:W3:Y:S03]  /*f230*/  SYNCS.PHASECHK.TRANS64.TRYWAIT P1, [R5+URZ+0x34508], R4 ;  /* 0x03450804050075a7 */ /* 0x0002e6000802017f */
[----:B---3--:R-:W-:Y:S05]  /*f240*/  @!P1 NANOSLEEP.SYNCS 0x989680 ;  /* 0x009896800000995d */ /* 0x008fea0003900000 */
[----:B------:R-:W3:Y:S02]  /*f250*/  @!P1 SYNCS.PHASECHK.TRANS64 P1, [R5+URZ+0x34508], R4 ;  /* 0x03450804050095a7 */ /* 0x000ee4000802007f */
[----:B---3--:R-:W-:Y:S05]  /*f260*/  @!P1 BRA `(.L_x_168) ;  /* 0xfffffffc00ec9947 */ /* 0x008fea000383ffff */
[----:B------:R-:W-:Y:S05]  /*f270*/  BRA `(.L_x_297) ;  /* 0xffffffac00307947 */ /* 0x000fea000383ffff */
.L_x_174:
[----:B-1-34-:R-:W-:-:S04]  /*f280*/  IMAD.U32 R5, RZ, RZ, UR6 ;  /* 0x00000006ff057e24 */ /* 0x01afc8000f8e00ff */
[----:B------:R1:W3:Y:S03]  /*f290*/  SYNCS.PHASECHK.TRANS64.TRYWAIT P1, [R5+URZ+0x34510], R4 ;  /* 0x03451004050075a7 */ /* 0x0002e6000802017f */
[----:B---3--:R-:W-:Y:S05]  /*f2a0*/  @!P1 NANOSLEEP.SYNCS 0x989680 ;  /* 0x009896800000995d */ /* 0x008fea0003900000 */
[----:B------:R-:W3:Y:S02]  /*f2b0*/  @!P1 SYNCS.PHASECHK.TRANS64 P1, [R5+URZ+0x34510], R4 ;  /* 0x03451004050095a7 */ /* 0x000ee4000802007f */
[----:B---3--:R-:W-:Y:S05]  /*f2c0*/  @!P1 BRA `(.L_x_174) ;  /* 0xfffffffc00ec9947 */ /* 0x008fea000383ffff */
[----:B------:R-:W-:Y:S05]  /*f2d0*/  BRA `(.L_x_298) ;  /* 0xffffffac006c7947 */ /* 0x000fea000383ffff */
.L_x_180:
[----:B-1-34-:R-:W-:-:S04]  /*f2e0*/  IMAD.U32 R5, RZ, RZ, UR6 ;  /* 0x00000006ff057e24 */ /* 0x01afc8000f8e00ff */
[----:B------:R1:W3:Y:S03]  /*f2f0*/  SYNCS.PHASECHK.TRANS64.TRYWAIT P1, [R5+URZ+0x34518], R4 ;  /* 0x03451804050075a7 */ /* 0x0002e6000802017f */
[----:B---3--:R-:W-:Y:S05]  /*f300*/  @!P1 NANOSLEEP.SYNCS 0x989680 ;  /* 0x009896800000995d */ /* 0x008fea0003900000 */
[----:B------:R-:W3:Y:S02]  /*f310*/  @!P1 SYNCS.PHASECHK.TRANS64 P1, [R5+URZ+0x34518], R4 ;  /* 0x03451804050095a7 */ /* 0x000ee4000802007f */
[----:B---3--:R-:W-:Y:S05]  /*f320*/  @!P1 BRA `(.L_x_180) ;  /* 0xfffffffc00ec9947 */ /* 0x008fea000383ffff */
[----:B------:R-:W-:Y:S05]  /*f330*/  BRA `(.L_x_299) ;  /* 0xffffffac009c7947 */ /* 0x000fea000383ffff */
.L_x_195:
[----:B-1----:R-:W-:-:S04]  /*f340*/  IMAD.U32 R0, RZ, RZ, UR6 ;  /* 0x00000006ff007e24 */ /* 0x002fc8000f8e00ff */
[----:B------:R1:W2:Y:S03]  /*f350*/  SYNCS.PHASECHK.TRANS64.TRYWAIT P0, [R0+URZ+0x34500], R3 ;  /* 0x03450003000075a7 */ /* 0x0002a6000800017f */
[----:B--2---:R-:W-:Y:S05]  /*f360*/  @!P0 NANOSLEEP.SYNCS 0x989680 ;  /* 0x009896800000895d */ /* 0x004fea0003900000 */
[----:B------:R-:W2:Y:S02]  /*f370*/  @!P0 SYNCS.PHASECHK.TRANS64 P0, [R0+URZ+0x34500], R3 ;  /* 0x03450003000085a7 */ /* 0x000ea4000800007f */
[----:B--2---:R-:W-:Y:S05]  /*f380*/  @!P0 BRA `(.L_x_195) ;  /* 0xfffffffc00ec8947 */ /* 0x004fea000383ffff */
[----:B------:R-:W-:Y:S05]  /*f390*/  BRA `(.L_x_300) ;  /* 0xffffffb400207947 */ /* 0x000fea000383ffff */
.L_x_197:
[----:B-1----:R-:W-:-:S04]  /*f3a0*/  IMAD.U32 R0, RZ, RZ, UR6 ;  /* 0x00000006ff007e24 */ /* 0x002fc8000f8e00ff */
[----:B------:R1:W2:Y:S03]  /*f3b0*/  SYNCS.PHASECHK.TRANS64.TRYWAIT P0, [R0+URZ+0x34508], R3 ;  /* 0x03450803000075a7 */ /* 0x0002a6000800017f */
[----:B--2---:R-:W-:Y:S05]  /*f3c0*/  @!P0 NANOSLEEP.SYNCS 0x989680 ;  /* 0x009896800000895d */ /* 0x004fea0003900000 */
[----:B------:R-:W2:Y:S02]  /*f3d0*/  @!P0 SYNCS.PHASECHK.TRANS64 P0, [R0+URZ+0x34508], R3 ;  /* 0x03450803000085a7 */ /* 0x000ea4000800007f */
[----:B--2---:R-:W-:Y:S05]  /*f3e0*/  @!P0 BRA `(.L_x_197) ;  /* 0xfffffffc00ec8947 */ /* 0x004fea000383ffff */
[----:B------:R-:W-:Y:S05]  /*f3f0*/  BRA `(.L_x_301) ;  /* 0xffffffb400187947 */ /* 0x000fea000383ffff */
.L_x_199:
[----:B-1----:R-:W-:-:S04]  /*f400*/  IMAD.U32 R0, RZ, RZ, UR6 ;  /* 0x00000006ff007e24 */ /* 0x002fc8000f8e00ff */
[----:B------:R1:W2:Y:S03]  /*f410*/  SYNCS.PHASECHK.TRANS64.TRYWAIT P0, [R0+URZ+0x34510], R3 ;  /* 0x03451003000075a7 */ /* 0x0002a6000800017f */
[----:B--2---:R-:W-:Y:S05]  /*f420*/  @!P0 NANOSLEEP.SYNCS 0x989680 ;  /* 0x009896800000895d */ /* 0x004fea0003900000 */
[----:B------:R-:W2:Y:S02]  /*f430*/  @!P0 SYNCS.PHASECHK.TRANS64 P0, [R0+URZ+0x34510], R3 ;  /* 0x03451003000085a7 */ /* 0x000ea4000800007f */
[----:B--2---:R-:W-:Y:S05]  /*f440*/  @!P0 BRA `(.L_x_199) ;  /* 0xfffffffc00ec8947 */ /* 0x004fea000383ffff */
[----:B------:R-:W-:Y:S05]  /*f450*/  BRA `(.L_x_302) ;  /* 0xffffffb400107947 */ /* 0x000fea000383ffff */
.L_x_211:
[----:B------:R-:W-:Y:S01]  /*f460*/  BSSY B1, `(.L_x_303) ;  /* 0x0000006000017945 */ /* 0x000fe20003800000 */
[----:B------:R-:W-:-:S07]  /*f470*/  IMAD.MOV.U32 R15, RZ, RZ, -0x1 ;  /* 0xffffffffff0f7424 */ /* 0x000fce00078e00ff */
[----:B-----5:R-:W-:Y:S05]  /*f480*/  WARPSYNC.COLLECTIVE R15, `(.L_x_304) ;  /* 0x000000000f0c7348 */ /* 0x020fea0003c00000 */
[----:B-----5:R-:W-:Y:S02]  /*f490*/  ELECT P6, UR62, PT ;  /* 0x00000000003e782f */ /* 0x020fe400038c0000 */
[----:B------:R-:W-:Y:S01]  /*f4a0*/  MOV R14, UR62 ;  /* 0x0000003e000e7c02 */ /* 0x000fe20008000f00 */
[----:B------:R-:W-:Y:S10]  /*f4b0*/  ENDCOLLECTIVE ;  /* 0x000000000000791b */ /* 0x000ff40003800000 */
.L_x_304:
[----:B------:R-:W-:Y:S05]  /*f4c0*/  BSYNC B1 ;  /* 0x0000000000017941 */ /* 0x000fea0003800000 */
.L_x_303:
[----:B------:R-:W-:Y:S05]  /*f4d0*/  BRA `(.L_x_305) ;  /* 0xffffffc000187947 */ /* 0x000fea000383ffff */
.L_x_214:
[----:B-1----:R1:W3:Y:S02]  /*f4e0*/  SYNCS.PHASECHK.TRANS64.TRYWAIT P0, [R10+URZ+0x344b0], R7 ;  /* 0x0344b0070a0075a7 */ /* 0x0022e4000800017f */
[----:B---3--:R-:W-:Y:S05]  /*f4f0*/  @!P0 NANOSLEEP.SYNCS 0x989680 ;  /* 0x009896800000895d */ /* 0x008fea0003900000 */
[----:B------:R-:W3:Y:S02]  /*f500*/  @!P0 SYNCS.PHASECHK.TRANS64 P0, [R10+URZ+0x344b0], R7 ;  /* 0x0344b0070a0085a7 */ /* 0x000ee4000800007f */
[----:B---3--:R-:W-:Y:S05]  /*f510*/  @!P0 BRA `(.L_x_214) ;  /* 0xfffffffc00f08947 */ /* 0x008fea000383ffff */
[----:B------:R-:W-:Y:S05]  /*f520*/  BRA `(.L_x_306) ;  /* 0xffffffc000447947 */ /* 0x000fea000383ffff */
.L_x_219:
[----:B-1----:R1:W2:Y:S02]  /*f530*/  SYNCS.PHASECHK.TRANS64.TRYWAIT P0, [R8+URZ+0x34400], R5 ;  /* 0x03440005080075a7 */ /* 0x0022a4000800017f */
[----:B--2---:R-:W-:Y:S05]  /*f540*/  @!P0 NANOSLEEP.SYNCS 0x989680 ;  /* 0x009896800000895d */ /* 0x004fea0003900000 */
[----:B------:R-:W2:Y:S02]  /*f550*/  @!P0 SYNCS.PHASECHK.TRANS64 P0, [R8+URZ+0x34400], R5 ;  /* 0x03440005080085a7 */ /* 0x000ea4000800007f */
[----:B--2---:R-:W-:Y:S05]  /*f560*/  @!P0 BRA `(.L_x_219) ;  /* 0xfffffffc00f08947 */ /* 0x004fea000383ffff */
[----:B------:R-:W-:Y:S05]  /*f570*/  BRA `(.L_x_307) ;  /* 0xffffffc4000c7947 */ /* 0x000fea000383ffff */
.L_x_222:
[----:B------:R-:W-:Y:S01]  /*f580*/  BSSY B1, `(.L_x_308) ;  /* 0x0000006000017945 */ /* 0x000fe20003800000 */
[----:B------:R-:W-:-:S07]  /*f590*/  IMAD.MOV.U32 R15, RZ, RZ, -0x1 ;  /* 0xffffffffff0f7424 */ /* 0x000fce00078e00ff */
[----:B-1---5:R-:W-:Y:S05]  /*f5a0*/  WARPSYNC.COLLECTIVE R15, `(.L_x_309) ;  /* 0x000000000f0c7348 */ /* 0x022fea0003c00000 */
[----:B------:R-:W-:Y:S02]  /*f5b0*/  ELECT P6, UR62, PT ;  /* 0x00000000003e782f */ /* 0x000fe400038c0000 */
[----:B------:R-:W-:Y:S01]  /*f5c0*/  MOV R14, UR62 ;  /* 0x0000003e000e7c02 */ /* 0x000fe20008000f00 */
[----:B-1---5:R-:W-:Y:S10]  /*f5d0*/  ENDCOLLECTIVE ;  /* 0x000000000000791b */ /* 0x022ff40003800000 */
.L_x_309:
[----:B------:R-:W-:Y:S05]  /*f5e0*/  BSYNC B1 ;  /* 0x0000000000017941 */ /* 0x000fea0003800000 */
.L_x_308:
[----:B------:R-:W-:Y:S05]  /*f5f0*/  BRA `(.L_x_310) ;  /* 0xffffffc400547947 */ /* 0x000fea000383ffff */
.L_x_225:
[----:B------:R-:W-:Y:S01]  /*f600*/  BSSY B1, `(.L_x_311) ;  /* 0x0000005000017945 */ /* 0x000fe20003800000 */
[----:B--2---:R-:W-:-:S07]  /*f610*/  IMAD.MOV.U32 R15, RZ, RZ, -0x1 ;  /* 0xffffffffff0f7424 */ /* 0x004fce00078e00ff */
[----:B-1---5:R-:W-:Y:S05]  /*f620*/  WARPSYNC.COLLECTIVE R15, `(.L_x_312) ;  /* 0x000000000f087348 */ /* 0x022fea0003c00000 */
[----:B------:R-:W-:Y:S01]  /*f630*/  NOP ;  /* 0x0000000000007918 */ /* 0x000fe20000000000 */
[----:B-1---5:R-:W-:Y:S01]  /*f640*/  ENDCOLLECTIVE ;  /* 0x000000000000791b */ /* 0x022fe20003800000 */
.L_x_312:
[----:B------:R-:W-:Y:S05]  /*f650*/  BSYNC B1 ;  /* 0x0000000000017941 */ /* 0x000fea0003800000 */
.L_x_311:
[----:B------:R-:W-:-:S07]  /*f660*/  MOV R15, 0xffffffff ;  /* 0xffffffff000f7802 */ /* 0x000fce0000000f00 */
[----:B------:R-:W-:Y:S05]  /*f670*/  WARPSYNC.COLLECTIVE R15, `(.L_x_313) ;  /* 0x000000000f0c7348 */ /* 0x000fea0003c00000 */
[----:B------:R-:W-:Y:S02]  /*f680*/  ELECT P6, UR62, PT ;  /* 0x00000000003e782f */ /* 0x000fe400038c0000 */
[----:B------:R-:W-:Y:S01]  /*f690*/  MOV R14, UR62 ;  /* 0x0000003e000e7c02 */ /* 0x000fe20008000f00 */
[----:B------:R-:W-:Y:S10]  /*f6a0*/  ENDCOLLECTIVE ;  /* 0x000000000000791b */ /* 0x000ff40003800000 */
.L_x_313:
[----:B------:R-:W-:Y:S05]  /*f6b0*/  BRA `(.L_x_314) ;  /* 0xffffffc800747947 */ /* 0x000fea000383ffff */
.L_x_228:
[----:B------:R-:W-:Y:S01]  /*f6c0*/  BSSY B0, `(.L_x_315) ;  /* 0x0000006000007945 */ /* 0x000fe20003800000 */
[----:B------:R-:W-:-:S07]  /*f6d0*/  IMAD.MOV.U32 R15, RZ, RZ, -0x1 ;  /* 0xffffffffff0f7424 */ /* 0x000fce00078e00ff */
[----:B-----5:R-:W-:Y:S05]  /*f6e0*/  WARPSYNC.COLLECTIVE R15, `(.L_x_316) ;  /* 0x000000000f0c7348 */ /* 0x020fea0003c00000 */
[----:B-----5:R-:W-:Y:S02]  /*f6f0*/  ELECT P6, UR62, PT ;  /* 0x00000000003e782f */ /* 0x020fe400038c0000 */
[----:B------:R-:W-:Y:S01]  /*f700*/  MOV R14, UR62 ;  /* 0x0000003e000e7c02 */ /* 0x000fe20008000f00 */
[----:B------:R-:W-:Y:S10]  /*f710*/  ENDCOLLECTIVE ;  /* 0x000000000000791b */ /* 0x000ff40003800000 */
.L_x_316:
[----:B------:R-:W-:Y:S05]  /*f720*/  BSYNC B0 ;  /* 0x0000000000007941 */ /* 0x000fea0003800000 */
.L_x_315:
[----:B------:R-:W-:Y:S05]  /*f730*/  BRA `(.L_x_317) ;  /* 0xffffffc800c47947 */ /* 0x000fea000383ffff */
.L_x_232:
[----:B-1----:R1:W2:Y:S02]  /*f740*/  SYNCS.PHASECHK.TRANS64.TRYWAIT P0, [R7+URZ], R4 ;  /* 0x00000004070075a7 */ /* 0x0022a4000800017f */
[----:B--2---:R-:W-:Y:S05]  /*f750*/  @!P0 NANOSLEEP.SYNCS 0x989680 ;  /* 0x009896800000895d */ /* 0x004fea0003900000 */
[----:B------:R-:W2:Y:S02]  /*f760*/  @!P0 SYNCS.PHASECHK.TRANS64 P0, [R7+URZ], R4 ;  /* 0x00000004070085a7 */ /* 0x000ea4000800007f */
[----:B--2---:R-:W-:Y:S05]  /*f770*/  @!P0 BRA `(.L_x_232) ;  /* 0xfffffffc00f08947 */ /* 0x004fea000383ffff */
[----:B------:R-:W-:Y:S05]  /*f780*/  BRA `(.L_x_318) ;  /* 0xffffffcc00007947 */ /* 0x000fea000383ffff */
.L_x_233:
[----:B-1----:R1:W2:Y:S02]  /*f790*/  SYNCS.PHASECHK.TRANS64.TRYWAIT P0, [R6+URZ], R3 ;  /* 0x00000003060075a7 */ /* 0x0022a4000800017f */
[----:B--2---:R-:W-:Y:S05]  /*f7a0*/  @!P0 NANOSLEEP.SYNCS 0x989680 ;  /* 0x009896800000895d */ /* 0x004fea0003900000 */
[----:B------:R-:W2:Y:S02]  /*f7b0*/  @!P0 SYNCS.PHASECHK.TRANS64 P0, [R6+URZ], R3 ;  /* 0x00000003060085a7 */ /* 0x000ea4000800007f */
[----:B--2---:R-:W-:Y:S05]  /*f7c0*/  @!P0 BRA `(.L_x_233) ;  /* 0xfffffffc00f08947 */ /* 0x004fea000383ffff */
[----:B------:R-:W-:Y:S05]  /*f7d0*/  BRA `(.L_x_319) ;  /* 0xffffffcc00107947 */ /* 0x000fea000383ffff */
.L_x_234:
[----:B-1----:R1:W2:Y:S02]  /*f7e0*/  SYNCS.PHASECHK.TRANS64.TRYWAIT P0, [R7+URZ], R4 ;  /* 0x00000004070075a7 */ /* 0x0022a4000800017f */
[----:B--2---:R-:W-:Y:S05]  /*f7f0*/  @!P0 NANOSLEEP.SYNCS 0x989680 ;  /* 0x009896800000895d */ /* 0x004fea0003900000 */
[----:B------:R-:W2:Y:S02]  /*f800*/  @!P0 SYNCS.PHASECHK.TRANS64 P0, [R7+URZ], R4 ;  /* 0x00000004070085a7 */ /* 0x000ea4000800007f */
[----:B--2---:R-:W-:Y:S05]  /*f810*/  @!P0 BRA `(.L_x_234) ;  /* 0xfffffffc00f08947 */ /* 0x004fea000383ffff */
[----:B------:R-:W-:Y:S05]  /*f820*/  BRA `(.L_x_320) ;  /* 0xffffffcc00207947 */ /* 0x000fea000383ffff */
.L_x_235:
[----:B-1----:R1:W2:Y:S02]  /*f830*/  SYNCS.PHASECHK.TRANS64.TRYWAIT P0, [R6+URZ], R3 ;  /* 0x00000003060075a7 */ /* 0x0022a4000800017f */
[----:B--2---:R-:W-:Y:S05]  /*f840*/  @!P0 NANOSLEEP.SYNCS 0x989680 ;  /* 0x009896800000895d */ /* 0x004fea0003900000 */
[----:B------:R-:W2:Y:S02]  /*f850*/  @!P0 SYNCS.PHASECHK.TRANS64 P0, [R6+URZ], R3 ;  /* 0x00000003060085a7 */ /* 0x000ea4000800007f */
[----:B--2---:R-:W-:Y:S05]  /*f860*/  @!P0 BRA `(.L_x_235) ;  /* 0xfffffffc00f08947 */ /* 0x004fea000383ffff */
[----:B------:R-:W-:Y:S05]  /*f870*/  BRA `(.L_x_321) ;  /* 0xffffffcc00307947 */ /* 0x000fea000383ffff */
.L_x_236:
[----:B--2---:R2:W3:Y:S02]  /*f880*/  SYNCS.PHASECHK.TRANS64.TRYWAIT P0, [R7+URZ], R4 ;  /* 0x00000004070075a7 */ /* 0x0044e4000800017f */
[----:B---3--:R-:W-:Y:S05]  /*f890*/  @!P0 NANOSLEEP.SYNCS 0x989680 ;  /* 0x009896800000895d */ /* 0x008fea0003900000 */
[----:B------:R-:W3:Y:S02]  /*f8a0*/  @!P0 SYNCS.PHASECHK.TRANS64 P0, [R7+URZ], R4 ;  /* 0x00000004070085a7 */ /* 0x000ee4000800007f */
[----:B---3--:R-:W-:Y:S05]  /*f8b0*/  @!P0 BRA `(.L_x_236) ;  /* 0xfffffffc00f08947 */ /* 0x008fea000383ffff */
[----:B------:R-:W-:Y:S05]  /*f8c0*/  BRA `(.L_x_322) ;  /* 0xffffffcc00387947 */ /* 0x000fea000383ffff */
.L_x_254:
[----:B-1----:R1:W2:Y:S02]  /*f8d0*/  SYNCS.PHASECHK.TRANS64.TRYWAIT P2, [R17+URZ+0x34440], R2 ;  /* 0x03444002110075a7 */ /* 0x0022a4000804017f */
[----:B--2---:R-:W-:Y:S05]  /*f8e0*/  @!P2 NANOSLEEP.SYNCS 0x989680 ;  /* 0x009896800000a95d */ /* 0x004fea0003900000 */
[----:B------:R-:W2:Y:S02]  /*f8f0*/  @!P2 SYNCS.PHASECHK.TRANS64 P2, [R17+URZ+0x34440], R2 ;  /* 0x034440021100a5a7 */ /* 0x000ea4000804007f */
[----:B--2---:R-:W-:Y:S05]  /*f900*/  @!P2 BRA `(.L_x_254) ;  /* 0xfffffffc00f0a947 */ /* 0x004fea000383ffff */
[----:B------:R-:W-:Y:S05]  /*f910*/  BRA `(.L_x_323) ;  /* 0xffffffe800547947 */ /* 0x000fea000383ffff */
.L_x_260:
[----:B-1----:R1:W3:Y:S02]  /*f920*/  SYNCS.PHASECHK.TRANS64.TRYWAIT P0, [R5+URZ+0x34440], R2 ;  /* 0x03444002050075a7 */ /* 0x0022e4000800017f */
[----:B---3--:R-:W-:Y:S05]  /*f930*/  @!P0 NANOSLEEP.SYNCS 0x989680 ;  /* 0x009896800000895d */ /* 0x008fea0003900000 */
[----:B------:R-:W3:Y:S02]  /*f940*/  @!P0 SYNCS.PHASECHK.TRANS64 P0, [R5+URZ+0x34440], R2 ;  /* 0x03444002050085a7 */ /* 0x000ee4000800007f */
[----:B---3--:R-:W-:Y:S05]  /*f950*/  @!P0 BRA `(.L_x_260) ;  /* 0xfffffffc00f08947 */ /* 0x008fea000383ffff */
[----:B------:R-:W-:Y:S05]  /*f960*/  BRA `(.L_x_324) ;  /* 0xffffffe800bc7947 */ /* 0x000fea000383ffff */
.L_x_262:
[----:B-1----:R1:W3:Y:S02]  /*f970*/  SYNCS.PHASECHK.TRANS64.TRYWAIT P0, [R7+URZ+0x34440], R0 ;  /* 0x03444000070075a7 */ /* 0x0022e4000800017f */
[----:B---3--:R-:W-:Y:S05]  /*f980*/  @!P0 NANOSLEEP.SYNCS 0x989680 ;  /* 0x009896800000895d */ /* 0x008fea0003900000 */
[----:B------:R-:W3:Y:S02]  /*f990*/  @!P0 SYNCS.PHASECHK.TRANS64 P0, [R7+URZ+0x34440], R0 ;  /* 0x03444000070085a7 */ /* 0x000ee4000800007f */
[----:B---3--:R-:W-:Y:S05]  /*f9a0*/  @!P0 BRA `(.L_x_262) ;  /* 0xfffffffc00f08947 */ /* 0x008fea000383ffff */
[----:B------:R-:W-:Y:S05]  /*f9b0*/  BRA `(.L_x_325) ;  /* 0xffffffe800d47947 */ /* 0x000fea000383ffff */
.L_x_264:
[----:B-1----:R1:W3:Y:S02]  /*f9c0*/  SYNCS.PHASECHK.TRANS64.TRYWAIT P0, [R7+URZ+0x34440], R0 ;  /* 0x03444000070075a7 */ /* 0x0022e4000800017f */
[----:B---3--:R-:W-:Y:S05]  /*f9d0*/  @!P0 NANOSLEEP.SYNCS 0x989680 ;  /* 0x009896800000895d */ /* 0x008fea0003900000 */
[----:B------:R-:W3:Y:S02]  /*f9e0*/  @!P0 SYNCS.PHASECHK.TRANS64 P0, [R7+URZ+0x34440], R0 ;  /* 0x03444000070085a7 */ /* 0x000ee4000800007f */
[----:B---3--:R-:W-:Y:S05]  /*f9f0*/  @!P0 BRA `(.L_x_264) ;  /* 0xfffffffc00f08947 */ /* 0x008fea000383ffff */
[----:B------:R-:W-:Y:S05]  /*fa00*/  BRA `(.L_x_326) ;  /* 0xffffffe800ec7947 */ /* 0x000fea000383ffff */
.L_x_266:
[----:B-1----:R1:W3:Y:S02]  /*fa10*/  SYNCS.PHASECHK.TRANS64.TRYWAIT P0, [R7+URZ+0x34440], R0 ;  /* 0x03444000070075a7 */ /* 0x0022e4000800017f */
[----:B---3--:R-:W-:Y:S05]  /*fa20*/  @!P0 NANOSLEEP.SYNCS 0x989680 ;  /* 0x009896800000895d */ /* 0x008fea0003900000 */
[----:B------:R-:W3:Y:S02]  /*fa30*/  @!P0 SYNCS.PHASECHK.TRANS64 P0, [R7+URZ+0x34440], R0 ;  /* 0x03444000070085a7 */ /* 0x000ee4000800007f */
[----:B---3--:R-:W-:Y:S05]  /*fa40*/  @!P0 BRA `(.L_x_266) ;  /* 0xfffffffc00f08947 */ /* 0x008fea000383ffff */
[----:B------:R-:W-:Y:S05]  /*fa50*/  BRA `(.L_x_327) ;  /* 0xffffffec00047947 */ /* 0x000fea000383ffff */
.L_x_268:
[----:B-1----:R1:W3:Y:S02]  /*fa60*/  SYNCS.PHASECHK.TRANS64.TRYWAIT P0, [R7+URZ+0x34440], R0 ;  /* 0x03444000070075a7 */ /* 0x0022e4000800017f */
[----:B---3--:R-:W-:Y:S05]  /*fa70*/  @!P0 NANOSLEEP.SYNCS 0x989680 ;  /* 0x009896800000895d */ /* 0x008fea0003900000 */
[----:B------:R-:W3:Y:S02]  /*fa80*/  @!P0 SYNCS.PHASECHK.TRANS64 P0, [R7+URZ+0x34440], R0 ;  /* 0x03444000070085a7 */ /* 0x000ee4000800007f */
[----:B---3--:R-:W-:Y:S05]  /*fa90*/  @!P0 BRA `(.L_x_268) ;  /* 0xfffffffc00f08947 */ /* 0x008fea000383ffff */
[----:B------:R-:W-:Y:S05]  /*faa0*/  BRA `(.L_x_328) ;  /* 0xffffffec001c7947 */ /* 0x000fea000383ffff */
.L_x_270:
[----:B-1----:R1:W3:Y:S02]  /*fab0*/  SYNCS.PHASECHK.TRANS64.TRYWAIT P0, [R7+URZ+0x34440], R0 ;  /* 0x03444000070075a7 */ /* 0x0022e4000800017f */
[----:B---3--:R-:W-:Y:S05]  /*fac0*/  @!P0 NANOSLEEP.SYNCS 0x989680 ;  /* 0x009896800000895d */ /* 0x008fea0003900000 */
[----:B------:R-:W3:Y:S02]  /*fad0*/  @!P0 SYNCS.PHASECHK.TRANS64 P0, [R7+URZ+0x34440], R0 ;  /* 0x03444000070085a7 */ /* 0x000ee4000800007f */
[----:B---3--:R-:W-:Y:S05]  /*fae0*/  @!P0 BRA `(.L_x_270) ;  /* 0xfffffffc00f08947 */ /* 0x008fea000383ffff */
[----:B------:R-:W-:Y:S05]  /*faf0*/  BRA `(.L_x_329) ;  /* 0xffffffec00347947 */ /* 0x000fea000383ffff */
.L_x_272:
[----:B-1----:R1:W3:Y:S02]  /*fb00*/  SYNCS.PHASECHK.TRANS64.TRYWAIT P0, [R7+URZ+0x34440], R0 ;  /* 0x03444000070075a7 */ /* 0x0022e4000800017f */
[----:B---3--:R-:W-:Y:S05]  /*fb10*/  @!P0 NANOSLEEP.SYNCS 0x989680 ;  /* 0x009896800000895d */ /* 0x008fea0003900000 */
[----:B------:R-:W3:Y:S02]  /*fb20*/  @!P0 SYNCS.PHASECHK.TRANS64 P0, [R7+URZ+0x34440], R0 ;  /* 0x03444000070085a7 */ /* 0x000ee4000800007f */
[----:B---3--:R-:W-:Y:S05]  /*fb30*/  @!P0 BRA `(.L_x_272) ;  /* 0xfffffffc00f08947 */ /* 0x008fea000383ffff */
[----:B------:R-:W-:Y:S05]  /*fb40*/  BRA `(.L_x_330) ;  /* 0xffffffec004c7947 */ /* 0x000fea000383ffff */
        .weak           $__internal_0_$__cuda_sm20_div_u64
        .type           $__internal_0_$__cuda_sm20_div_u64,@function
        .size           $__internal_0_$__cuda_sm20_div_u64,(.L_x_251 - $__internal_0_$__cuda_sm20_div_u64)
$__internal_0_$__cuda_sm20_div_u64:
[----:B------:R-:W1:Y:S08]  /*fb50*/  I2F.U64.RP R0, R26 ;  /* 0x0000001a00007312 */ /* 0x000e700000309000 */
[----:B-1----:R-:W1:Y:S02]  /*fb60*/  MUFU.RCP R0, R0 ;  /* 0x0000000000007308 */ /* 0x002e640000001000 */
[----:B-1----:R-:W-:-:S06]  /*fb70*/  VIADD R2, R0, 0x1ffffffe ;  /* 0x1ffffffe00027836 */ /* 0x002fcc0000000000 */
[----:B------:R-:W1:Y:S02]  /*fb80*/  F2I.U64.TRUNC R2, R2 ;  /* 0x0000000200027311 */ /* 0x000e64000020d800 */
[----:B-1----:R-:W-:-:S04]  /*fb90*/  IMAD.WIDE.U32 R16, R2, R26, RZ ;  /* 0x0000001a02107225 */ /* 0x002fc800078e00ff */
[----:B------:R-:W-:Y:S01]  /*fba0*/  IMAD R17, R2, R27, R17 ;  /* 0x0000001b02117224 */ /* 0x000fe200078e0211 */
[----:B------:R-:W-:-:S03]  /*fbb0*/  IADD3 R25, P1, RZ, -R16, RZ ;  /* 0x80000010ff197210 */ /* 0x000fc60007f3e0ff */
[----:B------:R-:W-:Y:S02]  /*fbc0*/  IMAD R17, R3, R26, R17 ;  /* 0x0000001a03117224 */ /* 0x000fe400078e0211 */
[----:B------:R-:W-:-:S04]  /*fbd0*/  IMAD.HI.U32 R16, R2, R25, RZ ;  /* 0x0000001902107227 */ /* 0x000fc800078e00ff */
[----:B------:R-:W-:Y:S02]  /*fbe0*/  IMAD.X R29, RZ, RZ, ~R17, P1 ;  /* 0x000000ffff1d7224 */ /* 0x000fe400008e0e11 */
[----:B------:R-:W-:Y:S02]  /*fbf0*/  IMAD.MOV.U32 R17, RZ, RZ, R2 ;  /* 0x000000ffff117224 */ /* 0x000fe400078e0002 */
[-C--:B------:R-:W-:Y:S02]  /*fc00*/  IMAD R31, R3, R29.reuse, RZ ;  /* 0x0000001d031f7224 */ /* 0x080fe400078e02ff */
[----:B------:R-:W-:-:S04]  /*fc10*/  IMAD.WIDE.U32 R16, P1, R2, R29, R16 ;  /* 0x0000001d02107225 */ /* 0x000fc80007820010 */
[----:B------:R-:W-:-:S04]  /*fc20*/  IMAD.HI.U32 R29, R3, R29, RZ ;  /* 0x0000001d031d7227 */ /* 0x000fc800078e00ff */
[----:B------:R-:W-:-:S04]  /*fc30*/  IMAD.HI.U32 R16, P2, R3, R25, R16 ;  /* 0x0000001903107227 */ /* 0x000fc80007840010 */
[----:B------:R-:W-:Y:S01]  /*fc40*/  IMAD.X R0, R29, 0x1, R3, P1 ;  /* 0x000000011d007824 */ /* 0x000fe200008e0603 */
[----:B------:R-:W-:-:S04]  /*fc50*/  IADD3 R17, P3, R31, R16, RZ ;  /* 0x000000101f117210 */ /* 0x000fc80007f7e0ff */
[----:B------:R-:W-:Y:S01]  /*fc60*/  IADD3.X R25, RZ, RZ, R0, P3, P2 ;  /* 0x000000ffff197210 */ /* 0x000fe20001fe4400 */
[----:B------:R-:W-:-:S04]  /*fc70*/  IMAD.WIDE.U32 R2, R17, R26, RZ ;  /* 0x0000001a11027225 */ /* 0x000fc800078e00ff */
[----:B------:R-:W-:Y:S01]  /*fc80*/  IMAD R0, R17, R27, R3 ;  /* 0x0000001b11007224 */ /* 0x000fe200078e0203 */
[----:B------:R-:W-:-:S03]  /*fc90*/  IADD3 R3, P1, RZ, -R2, RZ ;  /* 0x80000002ff037210 */ /* 0x000fc60007f3e0ff */
[----:B------:R-:W-:Y:S02]  /*fca0*/  IMAD R0, R25, R26, R0 ;  /* 0x0000001a19007224 */ /* 0x000fe400078e0200 */
[----:B------:R-:W-:-:S04]  /*fcb0*/  IMAD.HI.U32 R16, R17, R3, RZ ;  /* 0x0000000311107227 */ /* 0x000fc800078e00ff */
[----:B------:R-:W-:-:S04]  /*fcc0*/  IMAD.X R0, RZ, RZ, ~R0, P1 ;  /* 0x000000ffff007224 */ /* 0x000fc800008e0e00 */
[----:B------:R-:W-:-:S04]  /*fcd0*/  IMAD.WIDE.U32 R16, P1, R17, R0, R16 ;  /* 0x0000000011107225 */ /* 0x000fc80007820010 */
[C---:B------:R-:W-:Y:S02]  /*fce0*/  IMAD R2, R25.reuse, R0, RZ ;  /* 0x0000000019027224 */ /* 0x040fe400078e02ff */
[----:B------:R-:W-:-:S04]  /*fcf0*/  IMAD.HI.U32 R17, P2, R25, R3, R16 ;  /* 0x0000000319117227 */ /* 0x000fc80007840010 */
[----:B------:R-:W-:Y:S01]  /*fd00*/  IMAD.HI.U32 R0, R25, R0, RZ ;  /* 0x0000000019007227 */ /* 0x000fe200078e00ff */
[----:B------:R-:W-:-:S03]  /*fd10*/  IADD3 R17, P3, R2, R17, RZ ;  /* 0x0000001102117210 */ /* 0x000fc60007f7e0ff */
[----:B------:R-:W-:Y:S02]  /*fd20*/  IMAD.X R25, R0, 0x1, R25, P1 ;  /* 0x0000000100197824 */ /* 0x000fe400008e0619 */
[----:B------:R-:W-:-:S03]  /*fd30*/  IMAD.HI.U32 R2, R17, UR13, RZ ;  /* 0x0000000d11027c27 */ /* 0x000fc6000f8e00ff */
[----:B------:R-:W-:Y:S01]  /*fd40*/  IADD3.X R25, RZ, RZ, R25, P3, P2 ;  /* 0x000000ffff197210 */ /* 0x000fe20001fe4419 */
[----:B------:R-:W-:Y:S02]  /*fd50*/  IMAD.MOV.U32 R3, RZ, RZ, RZ ;  /* 0x000000ffff037224 */ /* 0x000fe400078e00ff */
[----:B------:R-:W-:-:S04]  /*fd60*/  IMAD.WIDE.U32 R2, R17, UR21, R2 ;  /* 0x0000001511027c25 */ /* 0x000fc8000f8e0002 */
[C---:B------:R-:W-:Y:S02]  /*fd70*/  IMAD R17, R25.reuse, UR21, RZ ;  /* 0x0000001519117c24 */ /* 0x040fe4000f8e02ff */
[----:B------:R-:W-:-:S04]  /*fd80*/  IMAD.HI.U32 R2, P1, R25, UR13, R2 ;  /* 0x0000000d19027c27 */ /* 0x000fc8000f820002 */
[----:B------:R-:W-:Y:S01]  /*fd90*/  IMAD.HI.U32 R0, R25, UR21, RZ ;  /* 0x0000001519007c27 */ /* 0x000fe2000f8e00ff */
[----:B------:R-:W-:-:S03]  /*fda0*/  IADD3 R17, P2, R17, R2, RZ ;  /* 0x0000000211117210 */ /* 0x000fc60007f5e0ff */
[----:B------:R-:W-:Y:S02]  /*fdb0*/  IMAD.X R0, RZ, RZ, R0, P1 ;  /* 0x000000ffff007224 */ /* 0x000fe400008e0600 */
[----:B------:R-:W-:-:S03]  /*fdc0*/  IMAD.WIDE.U32 R2, R17, R26, RZ ;  /* 0x0000001a11027225 */ /* 0x000fc600078e00ff */
[----:B------:R-:W-:Y:S01]  /*fdd0*/  IADD3.X R0, RZ, R0, RZ, P2, !PT ;  /* 0x00000000ff007210 */ /* 0x000fe200017fe4ff */
[----:B------:R-:W-:Y:S01]  /*fde0*/  IMAD R3, R17, R27, R3 ;  /* 0x0000001b11037224 */ /* 0x000fe200078e0203 */
[----:B------:R-:W-:-:S03]  /*fdf0*/  IADD3 R25, P2, -R2, UR13, RZ ;  /* 0x0000000d02197c10 */ /* 0x000fc6000ff5e1ff */
[-C--:B------:R-:W-:Y:S01]  /*fe00*/  IMAD R0, R0, R26.reuse, R3 ;  /* 0x0000001a00007224 */ /* 0x080fe200078e0203 */
[----:B------:R-:W-:-:S04]  /*fe10*/  ISETP.GE.U32.AND P1, PT, R25, R26, PT ;  /* 0x0000001a1900720c */ /* 0x000fc80003f26070 */
[----:B------:R-:W-:Y:S01]  /*fe20*/  IADD3.X R16, ~R0, UR21, RZ, P2, !PT ;  /* 0x0000001500107c10 */ /* 0x000fe200097fe5ff */
[----:B------:R-:W-:Y:S01]  /*fe30*/  VIADD R0, R17, 0x1 ;  /* 0x0000000111007836 */ /* 0x000fe20000000000 */
[----:B------:R-:W-:Y:S02]  /*fe40*/  IADD3 R2, P2, -R26, R25, RZ ;  /* 0x000000191a027210 */ /* 0x000fe40007f5e1ff */
[----:B------:R-:W-:-:S03]  /*fe50*/  ISETP.GE.U32.AND.EX P1, PT, R16, R27, PT, P1 ;  /* 0x0000001b1000720c */ /* 0x000fc60003f26110 */
[----:B------:R-:W-:Y:S01]  /*fe60*/  IMAD.X R3, R16, 0x1, ~R27, P2 ;  /* 0x0000000110037824 */ /* 0x000fe200010e0e1b */
[----:B------:R-:W-:Y:S02]  /*fe70*/  SEL R2, R2, R25, P1 ;  /* 0x0000001902027207 */ /* 0x000fe40000800000 */
[----:B------:R-:W-:Y:S02]  /*fe80*/  SEL R17, R0, R17, P1 ;  /* 0x0000001100117207 */ /* 0x000fe40000800000 */
[----:B------:R-:W-:Y:S02]  /*fe90*/  SEL R3, R3, R16, P1 ;  /* 0x0000001003037207 */ /* 0x000fe40000800000 */
[----:B------:R-:W-:Y:S01]  /*fea0*/  ISETP.GE.U32.AND P1, PT, R2, R26, PT ;  /* 0x0000001a0200720c */ /* 0x000fe20003f26070 */
[----:B------:R-:W-:Y:S01]  /*feb0*/  VIADD R0, R17, 0x1 ;  /* 0x0000000111007836 */ /* 0x000fe20000000000 */
[----:B------:R-:W-:Y:S01]  /*fec0*/  ISETP.NE.U32.AND P2, PT, R26, RZ, PT ;  /* 0x000000ff1a00720c */ /* 0x000fe20003f45070 */
[----:B------:R-:W-:Y:S01]  /*fed0*/  IMAD.MOV.U32 R2, RZ, RZ, R12 ;  /* 0x000000ffff027224 */ /* 0x000fe200078e000c */
[----:B------:R-:W-:Y:S01]  /*fee0*/  ISETP.GE.U32.AND.EX P1, PT, R3, R27, PT, P1 ;  /* 0x0000001b0300720c */ /* 0x000fe20003f26110 */
[----:B------:R-:W-:Y:S01]  /*fef0*/  IMAD.MOV.U32 R3, RZ, RZ, 0x0 ;  /* 0x00000000ff037424 */ /* 0x000fe200078e00ff */
[----:B------:R-:W-:-:S02]  /*ff00*/  ISETP.NE.AND.EX P2, PT, R27, RZ, PT, P2 ;  /* 0x000000ff1b00720c */ /* 0x000fc40003f45320 */
[----:B------:R-:W-:-:S04]  /*ff10*/  SEL R0, R0, R17, P1 ;  /* 0x0000001100007207 */ /* 0x000fc80000800000 */
[----:B------:R-:W-:Y:S01]  /*ff20*/  SEL R0, R0, 0xffffffff, P2 ;  /* 0xffffffff00007807 */ /* 0x000fe20001000000 */
[----:B------:R-:W-:Y:S06]  /*ff30*/  RET.REL.NODEC R2 `(_ZN7cutlass13device_kernelINS_4gemm6kernel13GemmUniversalINS1_17GroupProblemShapeIN4cute5tupleIJiiiEEEEENS1_10collective13CollectiveMmaINS1_39MainloopSm90ArrayTmaGmmaWarpSpecializedILi6ENS6_IJNS5_1CILi2EEENSC_ILi1EEESE_EEENS1_40KernelPtrArrayTmaWarpSpecializedPingpongEEENS6_IJNSC_ILi128EEESI_NSC_ILi64EEEEEENS_6half_tEPNS6_IJlSE_NSC_ILi0EEEEEESL_SO_NS5_8TiledMMAINS5_8MMA_AtomIJNS5_4SM904GMMA26MMA_64x128x16_F32F16F16_SSILNSS_5MajorE0ELSU_0ELNSS_7ScaleInE1ELSV_1EEEEEENS5_6LayoutINS6_IJSE_SE_SE_EEENS6_IJSM_SM_SM_EEEEENS6_IJNS5_10UnderscoreES12_S12_EEEEENS5_13SM90_TMA_LOADENS5_14ComposedLayoutINS5_7SwizzleILi3ELi4ELi3EEENS5_18smem_ptr_flag_bitsILi16EEENSY_INS6_IJNSC_ILi8EEESJ_EEENS6_IJSJ_SE_EEEEEEEvNS5_8identityENS5_23SM90_TMA_LOAD_MULTICASTES1F_vS1G_EENS_8epilogue10collective18CollectiveEpilogueINS1J_30Sm90PtrArrayTmaWarpSpecializedILi4ELi2ELi16ELb1ELb0ELi2EEEJSK_NS6_IJSJ_NSC_ILi32EEEEEESL_PNS6_IJSE_lSM_EEESL_S1R_NS1J_6fusion15FusionCallbacksIS1N_NS1S_17LinearCombinationISL_fSL_fLNS_15FloatRoundStyleE2EEESK_S1P_JEEES15_NS16_IS18_S1A_NSY_INS6_IJSJ_S1B_EEENS6_IJSE_SJ_EEEEEEENS5_17SM75_U16x8_LDSM_TENS5_14SM90_TMA_STOREES21_NS5_17SM90_U16x8_STSM_TENS5_9Copy_AtomIJNS5_17SM90_U32x4_STSM_NESL_EEEvEEEvvEEEEvNT_6ParamsE) ;  /* 0xffffff0002307950 */ /* 0x000fec0003c3ffff */
.L_x_251:
[----:B------:R-:W-:Y:S01]  /*ff40*/  UMOV UR28, UR23 ;  /* 0x00000017001c7c82 */ /* 0x000fe20008000000 */
[----:B------:R-:W-:Y:S02]  /*ff50*/  UMOV UR29, UR34 ;  /* 0x00000022001d7c82 */ /* 0x000fe40008000000 */
[----:B------:R-:W1:Y:S08]  /*ff60*/  I2F.U64.RP R13, UR28 ;  /* 0x0000001c000d7d12 */ /* 0x000e700008309000 */
[----:B-1----:R-:W1:Y:S02]  /*ff70*/  MUFU.RCP R13, R13 ;  /* 0x0000000d000d7308 */ /* 0x002e640000001000 */
[----:B-1----:R-:W-:-:S06]  /*ff80*/  VIADD R2, R13, 0x1ffffffe ;  /* 0x1ffffffe0d027836 */ /* 0x002fcc0000000000 */
[----:B------:R-:W1:Y:S02]  /*ff90*/  F2I.U64.TRUNC R2, R2 ;  /* 0x0000000200027311 */ /* 0x000e64000020d800 */
[----:B-1----:R-:W-:Y:S01]  /*ffa0*/  R2UR UR28, R2 ;  /* 0x00000000021c72ca */ /* 0x002fe200000e0000 */
[----:B------:R-:W-:Y:S01]  /*ffb0*/  IMAD.MOV.U32 R2, RZ, RZ, R12 ;  /* 0x000000ffff027224 */ /* 0x000fe200078e000c */
[----:B------:R-:W-:Y:S01]  /*ffc0*/  R2UR UR29, R3 ;  /* 0x00000000031d72ca */ /* 0x000fe200000e0000 */
[----:B------:R-:W-:-:S10]  /*ffd0*/  IMAD.MOV.U32 R3, RZ, RZ, 0x0 ;  /* 0x00000000ff037424 */ /* 0x000fd400078e00ff */
[----:B------:R-:W-:-:S04]  /*ffe0*/  UIMAD.WIDE.U32 UR30, UR28, UR23, URZ ;  /* 0x000000171c1e72a5 */ /* 0x000fc8000f8e003f */
[----:B------:R-:W-:Y:S02]  /*fff0*/  UIMAD UR31, UR28, UR34, UR31 ;  /* 0x000000221c1f72a4 */ /* 0x000fe4000f8e021f */
[----:B------:R-:W-:Y:S02]  /*10000*/  UIADD3 UR36, UP1, URZ, -UR30, URZ ;  /* 0x8000001e3f247290 */ /* 0x000fe4000ff3e03f */
[----:B------:R-:W-:Y:S02]  /*10010*/  UIMAD UR32, UR29, UR23, UR31 ;  /* 0x000000171d2072a4 */ /* 0x000fe4000f8e021f */
[----:B------:R-:W-:Y:S02]  /*10020*/  UIMAD.WIDE.U32 UR30, UR28, UR36, URZ ;  /* 0x000000241c1e72a5 */ /* 0x000fe4000f8e003f */
[----:B------:R-:W-:-:S05]  /*10030*/  UIADD3.X UR37, URZ, ~UR32, URZ, UP1, !UPT ;  /* 0x800000203f257290 */ /* 0x000fca0008ffe43f */
[----:B------:R-:W-:Y:S01]  /*10040*/  UMOV UR30, UR31 ;  /* 0x0000001f001e7c82 */ /* 0x000fe20008000000 */
[----:B------:R-:W-:Y:S02]  /*10050*/  UMOV UR31, UR28 ;  /* 0x0000001c001f7c82 */ /* 0x000fe40008000000 */
[----:B------:R-:W-:Y:S02]  /*10060*/  UIMAD.WIDE.U32 UR32, UP1, UR28, UR37, UR30 ;  /* 0x000000251c2072a5 */ /* 0x000fe4000f82001e */
[----:B------:R-:W-:Y:S02]  /*10070*/  UIMAD.WIDE.U32 UR30, UR29, UR37, URZ ;  /* 0x000000251d1e72a5 */ /* 0x000fe4000f8e003f */
[----:B------:R-:W-:Y:S02]  /*10080*/  UIMAD.WIDE.U32 UR32, UP2, UR29, UR36, UR32 ;  /* 0x000000241d2072a5 */ /* 0x000fe4000f840020 */
[----:B------:R-:W-:Y:S02]  /*10090*/  UIMAD UR37, UR29, UR37, URZ ;  /* 0x000000251d2572a4 */ /* 0x000fe4000f8e023f */
[----:B------:R-:W-:-:S02]  /*100a0*/  UIADD3.X UR30, UR31, UR29, URZ, UP1, !UPT ;  /* 0x0000001d1f1e7290 */ /* 0x000fc40008ffe43f */
[----:B------:R-:W-:-:S04]  /*100b0*/  UIADD3 UR33, UP4, UR37, UR33, URZ ;  /* 0x0000002125217290 */ /* 0x000fc8000ff9e03f */
[----:B------:R-:W-:Y:S02]  /*100c0*/  UIMAD.WIDE.U32 UR28, UR33, UR23, URZ ;  /* 0x00000017211c72a5 */ /* 0x000fe4000f8e003f */
[----:B------:R-:W-:Y:S02]  /*100d0*/  UIADD3.X UR36, URZ, URZ, UR30, UP4, UP2 ;  /* 0x0000003f3f247290 */ /* 0x000fe4000a7e441e */
[----:B------:R-:W-:Y:S02]  /*100e0*/  UIMAD UR29, UR33, UR34, UR29 ;  /* 0x00000022211d72a4 */ /* 0x000fe4000f8e021d */
[----:B------:R-:W-:Y:S02]  /*100f0*/  UIADD3 UR37, UP1, URZ, -UR28, URZ ;  /* 0x8000001c3f257290 */ /* 0x000fe4000ff3e03f */
[----:B------:R-:W-:Y:S02]  /*10100*/  UIMAD UR30, UR36, UR23, UR29 ;  /* 0x00000017241e72a4 */ /* 0x000fe4000f8e021d */
[----:B------:R-:W-:-:S02]  /*10110*/  UIMAD.WIDE.U32 UR28, UR33, UR37, URZ ;  /* 0x00000025211c72a5 */ /* 0x000fc4000f8e003f */
[----:B------:R-:W-:-:S05]  /*10120*/  UIADD3.X UR40, URZ, ~UR30, URZ, UP1, !UPT ;  /* 0x8000001e3f287290 */ /* 0x000fca0008ffe43f */
[----:B------:R-:W-:Y:S01]  /*10130*/  UMOV UR32, UR29 ;  /* 0x0000001d00207c82 */ /* 0x000fe20008000000 */
[----:B------:R-:W-:Y:S02]  /*10140*/  UIMAD.WIDE.U32 UR28, UR36, UR40, URZ ;  /* 0x00000028241c72a5 */ /* 0x000fe4000f8e003f */
[----:B------:R-:W-:Y:S02]  /*10150*/  UIMAD.WIDE.U32 UR30, UP1, UR33, UR40, UR32 ;  /* 0x00000028211e72a5 */ /* 0x000fe4000f820020 */
[----:B------:R-:W-:Y:S02]  /*10160*/  UIMAD UR32, UR36, UR40, URZ ;  /* 0x00000028242072a4 */ /* 0x000fe4000f8e023f */
[----:B------:R-:W-:Y:S02]  /*10170*/  UIMAD.WIDE.U32 UR30, UP2, UR36, UR37, UR30 ;  /* 0x00000025241e72a5 */ /* 0x000fe4000f84001e */
[----:B------:R-:W-:Y:S02]  /*10180*/  UIADD3.X UR36, UR29, UR36, URZ, UP1, !UPT ;  /* 0x000000241d247290 */ /* 0x000fe40008ffe43f */
[----:B------:R-:W-:-:S04]  /*10190*/  UIADD3 UR32, UP4, UR32, UR31, URZ ;  /* 0x0000001f20207290 */ /* 0x000fc8000ff9e03f */
[----:B------:R-:W-:Y:S02]  /*101a0*/  UIMAD.WIDE.U32 UR30, UR32, UR24, URZ ;  /* 0x00000018201e72a5 */ /* 0x000fe4000f8e003f */
[----:B------:R-:W-:-:S05]  /*101b0*/  UIADD3.X UR36, URZ, URZ, UR36, UP4, UP2 ;  /* 0x0000003f3f247290 */ /* 0x000fca000a7e4424 */
[----:B------:R-:W-:Y:S01]  /*101c0*/  UMOV UR30, UR31 ;  /* 0x0000001f001e7c82 */ /* 0x000fe20008000000 */
[----:B------:R-:W-:Y:S02]  /*101d0*/  UMOV UR31, URZ ;  /* 0x0000003f001f7c82 */ /* 0x000fe40008000000 */
[----:B------:R-:W-:Y:S02]  /*101e0*/  UIMAD.WIDE.U32 UR28, UR32, UR25, UR30 ;  /* 0x00000019201c72a5 */ /* 0x000fe4000f8e001e */
[----:B------:R-:W-:Y:S02]  /*101f0*/  UIMAD UR32, UR36, UR25, URZ ;  /* 0x00000019242072a4 */ /* 0x000fe4000f8e023f */
[----:B------:R-:W-:Y:S02]  /*10200*/  UIMAD.WIDE.U32 UR28, UP1, UR36, UR24, UR28 ;  /* 0x00000018241c72a5 */ /* 0x000fe4000f82001c */
[----:B------:R-:W-:Y:S02]  /*10210*/  UIMAD.WIDE.U32 UR30, UR36, UR25, URZ ;  /* 0x00000019241e72a5 */ /* 0x000fe4000f8e003f */
[----:B------:R-:W-:-:S02]  /*10220*/  UIADD3 UR32, UP2, UR32, UR29, URZ ;  /* 0x0000001d20207290 */ /* 0x000fc4000ff5e03f */
[----:B------:R-:W-:Y:S02]  /*10230*/  UIADD3.X UR30, UR31, URZ, URZ, UP1, !UPT ;  /* 0x0000003f1f1e7290 */ /* 0x000fe40008ffe43f */
[----:B------:R-:W-:Y:S02]  /*10240*/  UIMAD.WIDE.U32 UR28, UR32, UR23, URZ ;  /* 0x00000017201c72a5 */ /* 0x000fe4000f8e003f */
[----:B------:R-:W-:Y:S02]  /*10250*/  UIADD3.X UR30, URZ, UR30, URZ, UP2, !UPT ;  /* 0x0000001e3f1e7290 */ /* 0x000fe400097fe43f */
[----:B------:R-:W-:Y:S02]  /*10260*/  UIMAD UR29, UR32, UR34, UR29 ;  /* 0x00000022201d72a4 */ /* 0x000fe4000f8e021d */
[----:B------:R-:W-:Y:S02]  /*10270*/  UIADD3 UR31, UP2, -UR28, UR24, URZ ;  /* 0x000000181c1f7290 */ /* 0x000fe4000ff5e13f */
[----:B------:R-:W-:-:S02]  /*10280*/  UIMAD UR29, UR30, UR23, UR29 ;  /* 0x000000171e1d72a4 */ /* 0x000fc4000f8e021d */
[----:B------:R-:W-:Y:S02]  /*10290*/  UISETP.GE.U32.AND UP1, UPT, UR31, UR23, UPT ;  /* 0x000000171f00728c */ /* 0x000fe4000bf26070 */
[----:B------:R-:W-:Y:S02]  /*102a0*/  UIADD3.X UR30, ~UR29, UR25, URZ, UP2, !UPT ;  /* 0x000000191d1e7290 */ /* 0x000fe400097fe53f */
[----:B------:R-:W-:Y:S02]  /*102b0*/  UIADD3 UR25, UP2, -UR23, UR31, URZ ;  /* 0x0000001f17197290 */ /* 0x000fe4000ff5e13f */
[----:B------:R-:W-:Y:S02]  /*102c0*/  UISETP.GE.U32.AND.EX UP1, UPT, UR30, UR34, UPT, UP1 ;  /* 0x000000221e00728c */ /* 0x000fe4000bf26110 */
[----:B------:R-:W-:Y:S02]  /*102d0*/  UIADD3 UR28, UR32, 0x1, URZ ;  /* 0x00000001201c7890 */ /* 0x000fe4000fffe03f */
[----:B------:R-:W-:-:S02]  /*102e0*/  UIADD3.X UR29, ~UR34, UR30, URZ, UP2, !UPT ;  /* 0x0000001e221d7290 */ /* 0x000fc400097fe53f */
[----:B------:R-:W-:Y:S02]  /*102f0*/  USEL UR25, UR25, UR31, UP1 ;  /* 0x0000001f19197287 */ /* 0x000fe40008800000 */
[----:B------:R-:W-:Y:S02]  /*10300*/  USEL UR29, UR29, UR30, UP1 ;  /* 0x0000001e1d1d7287 */ /* 0x000fe40008800000 */
[----:B------:R-:W-:Y:S02]  /*10310*/  USEL UR32, UR28, UR32, UP1 ;  /* 0x000000201c207287 */ /* 0x000fe40008800000 */
[----:B------:R-:W-:Y:S02]  /*10320*/  UISETP.GE.U32.AND UP1, UPT, UR25, UR23, UPT ;  /* 0x000000171900728c */ /* 0x000fe4000bf26070 */
[----:B------:R-:W-:Y:S02]  /*10330*/  UISETP.NE.U32.AND UP2, UPT, UR23, URZ, UPT ;  /* 0x0000003f1700728c */ /* 0x000fe4000bf45070 */
[----:B------:R-:W-:-:S02]  /*10340*/  UIADD3 UR25, UR32, 0x1, URZ ;  /* 0x0000000120197890 */ /* 0x000fc4000fffe03f */
[----:B------:R-:W-:Y:S02]  /*10350*/  UISETP.GE.U32.AND.EX UP1, UPT, UR29, UR34, UPT, UP1 ;  /* 0x000000221d00728c */ /* 0x000fe4000bf26110 */
[----:B------:R-:W-:Y:S02]  /*10360*/  UISETP.NE.AND.EX UP2, UPT, UR34, URZ, UPT, UP2 ;  /* 0x0000003f2200728c */ /* 0x000fe4000bf45320 */
[----:B------:R-:W-:-:S04]  /*10370*/  USEL UR25, UR25, UR32, UP1 ;  /* 0x0000002019197287 */ /* 0x000fc80008800000 */
[----:B------:R-:W-:Y:S01]  /*10380*/  USEL UR28, UR25, 0xffffffff, UP2 ;  /* 0xffffffff191c7887 */ /* 0x000fe20009000000 */
[----:B------:R-:W-:Y:S11]  /*10390*/  RET.REL.NODEC R2 `(_ZN7cutlass13device_kernelINS_4gemm6kernel13GemmUniversalINS1_17GroupProblemShapeIN4cute5tupleIJiiiEEEEENS1_10collective13CollectiveMmaINS1_39MainloopSm90ArrayTmaGmmaWarpSpecializedILi6ENS6_IJNS5_1CILi2EEENSC_ILi1EEESE_EEENS1_40KernelPtrArrayTmaWarpSpecializedPingpongEEENS6_IJNSC_ILi128EEESI_NSC_ILi64EEEEEENS_6half_tEPNS6_IJlSE_NSC_ILi0EEEEEESL_SO_NS5_8TiledMMAINS5_8MMA_AtomIJNS5_4SM904GMMA26MMA_64x128x16_F32F16F16_SSILNSS_5MajorE0ELSU_0ELNSS_7ScaleInE1ELSV_1EEEEEENS5_6LayoutINS6_IJSE_SE_SE_EEENS6_IJSM_SM_SM_EEEEENS6_IJNS5_10UnderscoreES12_S12_EEEEENS5_13SM90_TMA_LOADENS5_14ComposedLayoutINS5_7SwizzleILi3ELi4ELi3EEENS5_18smem_ptr_flag_bitsILi16EEENSY_INS6_IJNSC_ILi8EEESJ_EEENS6_IJSJ_SE_EEEEEEEvNS5_8identityENS5_23SM90_TMA_LOAD_MULTICASTES1F_vS1G_EENS_8epilogue10collective18CollectiveEpilogueINS1J_30Sm90PtrArrayTmaWarpSpecializedILi4ELi2ELi16ELb1ELb0ELi2EEEJSK_NS6_IJSJ_NSC_ILi32EEEEEESL_PNS6_IJSE_lSM_EEESL_S1R_NS1J_6fusion15FusionCallbacksIS1N_NS1S_17LinearCombinationISL_fSL_fLNS_15FloatRoundStyleE2EEESK_S1P_JEEES15_NS16_IS18_S1A_NSY_INS6_IJSJ_S1B_EEENS6_IJSE_SJ_EEEEEEENS5_17SM75_U16x8_LDSM_TENS5_14SM90_TMA_STOREES21_NS5_17SM90_U16x8_STSM_TENS5_9Copy_AtomIJNS5_17SM90_U32x4_STSM_NESL_EEEvEEEvvEEEEvNT_6ParamsE) ;  /* 0xfffffefc02187950 */ /* 0x000ff60003c3ffff */
.L_x_331:
[----:B------:R-:W-:-:S00]  /*103a0*/  BRA `(.L_x_331) ;  /* 0xfffffffc00fc7947 */ /* 0x000fc0000383ffff */
[----:B------:R-:W-:-:S00]  /*103b0*/  NOP ;  /* 0x0000000000007918 */ /* 0x000fc00000000000 */
        /* <DEDUP_REMOVED lines=12> */
.L_x_332:


//--------------------- .nv.global.init           --------------------------
	.section	.nv.global.init,"aw",@progbits
.nv.global.init:
	.type		$str$24,@object
	.size		$str$24,($str$25 - $str$24)
$str$24:
        /*0000*/ 	.byte	0x28, 0x61, 0x64, 0x64, 0x72, 0x65, 0x73, 0x73, 0x20, 0x26, 0x20, 0x6d, 0x61, 0x73, 0x6b, 0x29
        /*0010*/ 	.byte	0x20, 0x3d, 0x3d, 0x20, 0x30, 0x00
	.type		$str$25,@object
	.size		$str$25,(__unnamed_1 - $str$25)
$str$25:
        /*0016*/ 	.byte	0x2f, 0x74, 0x6d, 0x70, 0x2f, 0x63, 0x75, 0x74, 0x6c, 0x61, 0x73, 0x73, 0x5f, 0x73, 0x77, 0x65
        /*0026*/ 	.byte	0x65, 0x70, 0x5f, 0x73, 0x72, 0x63, 0x2f, 0x69, 0x6e, 0x63, 0x6c, 0x75, 0x64, 0x65, 0x2f, 0x63
        /*0036*/ 	.byte	0x75, 0x74, 0x65, 0x2f, 0x70, 0x6f, 0x69, 0x6e, 0x74, 0x65, 0x72, 0x5f, 0x66, 0x6c, 0x61, 0x67
        /*0046*/ 	.byte	0x67, 0x65, 0x64, 0x2e, 0x68, 0x70, 0x70, 0x00
	.type		__unnamed_1,@object
	.size		__unnamed_1,(.L_0 - __unnamed_1)
__unnamed_1:
        /*004e*/ 	.byte	0x61, 0x75, 0x74, 0x6f, 0x20, 0x63, 0x75, 0x74, 0x65, 0x3a, 0x3a, 0x61, 0x73, 0x5f, 0x70, 0x6f
        /* <DEDUP_REMOVED lines=27> */
        /*020e*/ 	.byte	0x3e, 0x3e, 0x3e, 0x3e, 0x3e, 0x5d, 0x00
.L_0:


//--------------------- .nv.shared._ZN7cutlass13device_kernelINS_4gemm6kernel13GemmUniversalINS1_17GroupProblemShapeIN4cute5tupleIJiiiEEEEENS1_10collective13CollectiveMmaINS1_39MainloopSm90ArrayTmaGmmaWarpSpecializedILi6ENS6_IJNS5_1CILi2EEENSC_ILi1EEESE_EEENS1_40KernelPtrArrayTmaWarpSpecializedPingpongEEENS6_IJNSC_ILi128EEESI_NSC_ILi64EEEEEENS_6half_tEPNS6_IJlSE_NSC_ILi0EEEEEESL_SO_NS5_8TiledMMAINS5_8MMA_AtomIJNS5_4SM904GMMA26MMA_64x128x16_F32F16F16_SSILNSS_5MajorE0ELSU_0ELNSS_7ScaleInE1ELSV_1EEEEEENS5_6LayoutINS6_IJSE_SE_SE_EEENS6_IJSM_SM_SM_EEEEENS6_IJNS5_10UnderscoreES12_S12_EEEEENS5_13SM90_TMA_LOADENS5_14ComposedLayoutINS5_7SwizzleILi3ELi4ELi3EEENS5_18smem_ptr_flag_bitsILi16EEENSY_INS6_IJNSC_ILi8EEESJ_EEENS6_IJSJ_SE_EEEEEEEvNS5_8identityENS5_23SM90_TMA_LOAD_MULTICASTES1F_vS1G_EENS_8epilogue10collective18CollectiveEpilogueINS1J_30Sm90PtrArrayTmaWarpSpecializedILi4ELi2ELi16ELb1ELb0ELi2EEEJSK_NS6_IJSJ_NSC_ILi32EEEEEESL_PNS6_IJSE_lSM_EEESL_S1R_NS1J_6fusion15FusionCallbacksIS1N_NS1S_17LinearCombinationISL_fSL_fLNS_15FloatRoundStyleE2EEESK_S1P_JEEES15_NS16_IS18_S1A_NSY_INS6_IJSJ_S1B_EEENS6_IJSE_SJ_EEEEEEENS5_17SM75_U16x8_LDSM_TENS5_14SM90_TMA_STOREES21_NS5_17SM90_U16x8_STSM_TENS5_9Copy_AtomIJNS5_17SM90_U32x4_STSM_NESL_EEEvEEEvvEEEEvNT_6ParamsE --------------------------
	.section	.nv.shared._ZN7cutlass13device_kernelINS_4gemm6kernel13GemmUniversalINS1_17GroupProblemShapeIN4cute5tupleIJiiiEEEEENS1_10collective13CollectiveMmaINS1_39MainloopSm90ArrayTmaGmmaWarpSpecializedILi6ENS6_IJNS5_1CILi2EEENSC_ILi1EEESE_EEENS1_40KernelPtrArrayTmaWarpSpecializedPingpongEEENS6_IJNSC_ILi128EEESI_NSC_ILi64EEEEEENS_6half_tEPNS6_IJlSE_NSC_ILi0EEEEEESL_SO_NS5_8TiledMMAINS5_8MMA_AtomIJNS5_4SM904GMMA26MMA_64x128x16_F32F16F16_SSILNSS_5MajorE0ELSU_0ELNSS_7ScaleInE1ELSV_1EEEEEENS5_6LayoutINS6_IJSE_SE_SE_EEENS6_IJSM_SM_SM_EEEEENS6_IJNS5_10UnderscoreES12_S12_EEEEENS5_13SM90_TMA_LOADENS5_14ComposedLayoutINS5_7SwizzleILi3ELi4ELi3EEENS5_18smem_ptr_flag_bitsILi16EEENSY_INS6_IJNSC_ILi8EEESJ_EEENS6_IJSJ_SE_EEEEEEEvNS5_8identityENS5_23SM90_TMA_LOAD_MULTICASTES1F_vS1G_EENS_8epilogue10collective18CollectiveEpilogueINS1J_30Sm90PtrArrayTmaWarpSpecializedILi4ELi2ELi16ELb1ELb0ELi2EEEJSK_NS6_IJSJ_NSC_ILi32EEEEEESL_PNS6_IJSE_lSM_EEESL_S1R_NS1J_6fusion15FusionCallbacksIS1N_NS1S_17LinearCombinationISL_fSL_fLNS_15FloatRoundStyleE2EEESK_S1P_JEEES15_NS16_IS18_S1A_NSY_INS6_IJSJ_S1B_EEENS6_IJSE_SJ_EEEEEEENS5_17SM75_U16x8_LDSM_TENS5_14SM90_TMA_STOREES21_NS5_17SM90_U16x8_STSM_TENS5_9Copy_AtomIJNS5_17SM90_U32x4_STSM_NESL_EEEvEEEvvEEEEvNT_6ParamsE,"aw",@nobits
	.sectionflags	@""
	.align	16
	.zero		1024


//--------------------- .nv.shared.reserved.0     --------------------------
	.section	.nv.shared.reserved.0,"aw",@nobits
	.weak		__nv_reservedSMEM_offset_0_alias
	.size		__nv_reservedSMEM_offset_0_alias, 0, 0
	.other		__nv_reservedSMEM_offset_0_alias,@"STO_CUDA_RESERVED_SHARED STV_DEFAULT"
__nv_reservedSMEM_offset_0_alias:
	.zero		0


//--------------------- .nv.global                --------------------------
	.section	.nv.global,"aw",@nobits
.nv.global:
	.type		_ZN39_INTERNAL_1eba8844_4_k_cu_bd127dd2_29144cute1_E,@object
	.size		_ZN39_INTERNAL_1eba8844_4_k_cu_bd127dd2_29144cute1_E,(_ZN39_INTERNAL_1eba8844_4_k_cu_bd127dd2_29144cuda3std3__45__cpo6cbeginE - _ZN39_INTERNAL_1eba8844_4_k_cu_bd127dd2_29144cute1_E)
_ZN39_INTERNAL_1eba8844_4_k_cu_bd127dd2_29144cute1_E:
	.zero		1
	.type		_ZN39_INTERNAL_1eba8844_4_k_cu_bd127dd2_29144cuda3std3__45__cpo6cbeginE,@object
	.size		_ZN39_INTERNAL_1eba8844_4_k_cu_bd127dd2_29144cuda3std3__45__cpo6cbeginE,(_ZN39_INTERNAL_1eba8844_4_k_cu_bd127dd2_29144cuda3std3__48in_placeE - _ZN39_INTERNAL_1eba8844_4_k_cu_bd127dd2_29144cuda3std3__45__cpo6cbeginE)
_ZN39_INTERNAL_1eba8844_4_k_cu_bd127dd2_29144cuda3std3__45__cpo6cbeginE:
	.zero		1
	.type		_ZN39_INTERNAL_1eba8844_4_k_cu_bd127dd2_29144cuda3std3__48in_placeE,@object
	.size		_ZN39_INTERNAL_1eba8844_4_k_cu_bd127dd2_29144cuda3std3__48in_placeE,(_ZN39_INTERNAL_1eba8844_4_k_cu_bd127dd2_29144cuda3std6ranges3__45__cpo9iter_moveE - _ZN39_INTERNAL_1eba8844_4_k_cu_bd127dd2_29144cuda3std3__48in_placeE)
_ZN39_INTERNAL_1eba8844_4_k_cu_bd127dd2_29144cuda3std3__48in_placeE:
	.zero		1
	.type		_ZN39_INTERNAL_1eba8844_4_k_cu_bd127dd2_29144cuda3std6ranges3__45__cpo9iter_moveE,@object
	.size		_ZN39_INTERNAL_1eba8844_4_k_cu_bd127dd2_29144cuda3std6ranges3__45__cpo9iter_moveE,(_ZN39_INTERNAL_1eba8844_4_k_cu_bd127dd2_29144cuda3std3__45__cpo5beginE - _ZN39_INTERNAL_1eba8844_4_k_cu_bd127dd2_29144cuda3std6ranges3__45__cpo9iter_moveE)
_ZN39_INTERNAL_1eba8844_4_k_cu_bd127dd2_29144cuda3std6ranges3__45__cpo9iter_moveE:
	.zero		1
	.type		_ZN39_INTERNAL_1eba8844_4_k_cu_bd127dd2_29144cuda3std3__45__cpo5beginE,@object
	.size		_ZN39_INTERNAL_1eba8844_4_k_cu_bd127dd2_29144cuda3std3__45__cpo5beginE,(_ZN39_INTERNAL_1eba8844_4_k_cu_bd127dd2_29144cuda3std3__441_GLOBAL__N__1eba8844_4_k_cu_bd127dd2_29146ignoreE - _ZN39_INTERNAL_1eba8844_4_k_cu_bd127dd2_29144cuda3std3__45__cpo5beginE)
_ZN39_INTERNAL_1eba8844_4_k_cu_bd127dd2_29144cuda3std3__45__cpo5beginE:
	.zero		1
	.type		_ZN39_INTERNAL_1eba8844_4_k_cu_bd127dd2_29144cuda3std3__441_GLOBAL__N__1eba8844_4_k_cu_bd127dd2_29146ignoreE,@object
	.size		_ZN39_INTERNAL_1eba8844_4_k_cu_bd127dd2_29144cuda3std3__441_GLOBAL__N__1eba8844_4_k_cu_bd127dd2_29146ignoreE,(_ZN39_INTERNAL_1eba8844_4_k_cu_bd127dd2_29144cute7productE - _ZN39_INTERNAL_1eba8844_4_k_cu_bd127dd2_29144cuda3std3__441_GLOBAL__N__1eba8844_4_k_cu_bd127dd2_29146ignoreE)
_ZN39_INTERNAL_1eba8844_4_k_cu_bd127dd2_29144cuda3std3__441_GLOBAL__N__1eba8844_4_k_cu_bd127dd2_29146ignoreE:
	.zero		1
	.type		_ZN39_INTERNAL_1eba8844_4_k_cu_bd127dd2_29144cute7productE,@object
	.size		_ZN39_INTERNAL_1eba8844_4_k_cu_bd127dd2_29144cute7productE,(_ZN39_INTERNAL_1eba8844_4_k_cu_bd127dd2_29144cuda3std3__45__cpo3endE - _ZN39_INTERNAL_1eba8844_4_k_cu_bd127dd2_29144cute7productE)
_ZN39_INTERNAL_1eba8844_4_k_cu_bd127dd2_29144cute7productE:
	.zero		1
	.type		_ZN39_INTERNAL_1eba8844_4_k_cu_bd127dd2_29144cuda3std3__45__cpo3endE,@object
	.size		_ZN39_INTERNAL_1eba8844_4_k_cu_bd127dd2_29144cuda3std3__45__cpo3endE,(_ZN39_INTERNAL_1eba8844_4_k_cu_bd127dd2_29144cuda3std3__419piecewise_constructE - _ZN39_INTERNAL_1eba8844_4_k_cu_bd127dd2_29144cuda3std3__45__cpo3endE)
_ZN39_INTERNAL_1eba8844_4_k_cu_bd127dd2_29144cuda3std3__45__cpo3endE:
	.zero		1
	.type		_ZN39_INTERNAL_1eba8844_4_k_cu_bd127dd2_29144cuda3std3__419piecewise_constructE,@object
	.size		_ZN39_INTERNAL_1eba8844_4_k_cu_bd127dd2_29144cuda3std3__419piecewise_constructE,(_ZN39_INTERNAL_1eba8844_4_k_cu_bd127dd2_29144cuda3std3__45__cpo4cendE - _ZN39_INTERNAL_1eba8844_4_k_cu_bd127dd2_29144cuda3std3__419piecewise_constructE)
_ZN39_INTERNAL_1eba8844_4_k_cu_bd127dd2_29144cuda3std3__419piecewise_constructE:
	.zero		1
	.type		_ZN39_INTERNAL_1eba8844_4_k_cu_bd127dd2_29144cuda3std3__45__cpo4cendE,@object
	.size		_ZN39_INTERNAL_1eba8844_4_k_cu_bd127dd2_29144cuda3std3__45__cpo4cendE,(_ZN39_INTERNAL_1eba8844_4_k_cu_bd127dd2_29144cuda3std6ranges3__45__cpo4swapE - _ZN39_INTERNAL_1eba8844_4_k_cu_bd127dd2_29144cuda3std3__45__cpo4cendE)
_ZN39_INTERNAL_1eba8844_4_k_cu_bd127dd2_29144cuda3std3__45__cpo4cendE:
	.zero		1
	.type		_ZN39_INTERNAL_1eba8844_4_k_cu_bd127dd2_29144cuda3std6ranges3__45__cpo4swapE,@object
	.size		_ZN39_INTERNAL_1eba8844_4_k_cu_bd127dd2_29144cuda3std6ranges3__45__cpo4swapE,(.L_8 - _ZN39_INTERNAL_1eba8844_4_k_cu_bd127dd2_29144cuda3std6ranges3__45__cpo4swapE)
_ZN39_INTERNAL_1eba8844_4_k_cu_bd127dd2_29144cuda3std6ranges3__45__cpo4swapE:
	.zero		1
.L_8:


//--------------------- .nv.constant0._ZN7cutlass13device_kernelINS_4gemm6kernel13GemmUniversalINS1_17GroupProblemShapeIN4cute5tupleIJiiiEEEEENS1_10collective13CollectiveMmaINS1_39MainloopSm90ArrayTmaGmmaWarpSpecializedILi6ENS6_IJNS5_1CILi2EEENSC_ILi1EEESE_EEENS1_40KernelPtrArrayTmaWarpSpecializedPingpongEEENS6_IJNSC_ILi128EEESI_NSC_ILi64EEEEEENS_6half_tEPNS6_IJlSE_NSC_ILi0EEEEEESL_SO_NS5_8TiledMMAINS5_8MMA_AtomIJNS5_4SM904GMMA26MMA_64x128x16_F32F16F16_SSILNSS_5MajorE0ELSU_0ELNSS_7ScaleInE1ELSV_1EEEEEENS5_6LayoutINS6_IJSE_SE_SE_EEENS6_IJSM_SM_SM_EEEEENS6_IJNS5_10UnderscoreES12_S12_EEEEENS5_13SM90_TMA_LOADENS5_14ComposedLayoutINS5_7SwizzleILi3ELi4ELi3EEENS5_18smem_ptr_flag_bitsILi16EEENSY_INS6_IJNSC_ILi8EEESJ_EEENS6_IJSJ_SE_EEEEEEEvNS5_8identityENS5_23SM90_TMA_LOAD_MULTICASTES1F_vS1G_EENS_8epilogue10collective18CollectiveEpilogueINS1J_30Sm90PtrArrayTmaWarpSpecializedILi4ELi2ELi16ELb1ELb0ELi2EEEJSK_NS6_IJSJ_NSC_ILi32EEEEEESL_PNS6_IJSE_lSM_EEESL_S1R_NS1J_6fusion15FusionCallbacksIS1N_NS1S_17LinearCombinationISL_fSL_fLNS_15FloatRoundStyleE2EEESK_S1P_JEEES15_NS16_IS18_S1A_NSY_INS6_IJSJ_S1B_EEENS6_IJSE_SJ_EEEEEEENS5_17SM75_U16x8_LDSM_TENS5_14SM90_TMA_STOREES21_NS5_17SM90_U16x8_STSM_TENS5_9Copy_AtomIJNS5_17SM90_U32x4_STSM_NESL_EEEvEEEvvEEEEvNT_6ParamsE --------------------------
	.section	.nv.constant0._ZN7cutlass13device_kernelINS_4gemm6kernel13GemmUniversalINS1_17GroupProblemShapeIN4cute5tupleIJiiiEEEEENS1_10collective13CollectiveMmaINS1_39MainloopSm90ArrayTmaGmmaWarpSpecializedILi6ENS6_IJNS5_1CILi2EEENSC_ILi1EEESE_EEENS1_40KernelPtrArrayTmaWarpSpecializedPingpongEEENS6_IJNSC_ILi128EEESI_NSC_ILi64EEEEEENS_6half_tEPNS6_IJlSE_NSC_ILi0EEEEEESL_SO_NS5_8TiledMMAINS5_8MMA_AtomIJNS5_4SM904GMMA26MMA_64x128x16_F32F16F16_SSILNSS_5MajorE0ELSU_0ELNSS_7ScaleInE1ELSV_1EEEEEENS5_6LayoutINS6_IJSE_SE_SE_EEENS6_IJSM_SM_SM_EEEEENS6_IJNS5_10UnderscoreES12_S12_EEEEENS5_13SM90_TMA_LOADENS5_14ComposedLayoutINS5_7SwizzleILi3ELi4ELi3EEENS5_18smem_ptr_flag_bitsILi16EEENSY_INS6_IJNSC_ILi8EEESJ_EEENS6_IJSJ_SE_EEEEEEEvNS5_8identityENS5_23SM90_TMA_LOAD_MULTICASTES1F_vS1G_EENS_8epilogue10collective18CollectiveEpilogueINS1J_30Sm90PtrArrayTmaWarpSpecializedILi4ELi2ELi16ELb1ELb0ELi2EEEJSK_NS6_IJSJ_NSC_ILi32EEEEEESL_PNS6_IJSE_lSM_EEESL_S1R_NS1J_6fusion15FusionCallbacksIS1N_NS1S_17LinearCombinationISL_fSL_fLNS_15FloatRoundStyleE2EEESK_S1P_JEEES15_NS16_IS18_S1A_NSY_INS6_IJSJ_S1B_EEENS6_IJSE_SJ_EEEEEEENS5_17SM75_U16x8_LDSM_TENS5_14SM90_TMA_STOREES21_NS5_17SM90_U16x8_STSM_TENS5_9Copy_AtomIJNS5_17SM90_U32x4_STSM_NESL_EEEvEEEvvEEEEvNT_6ParamsE,"a",@progbits
	.sectionflags	@""
	.align	4
.nv.constant0._ZN7cutlass13device_kernelINS_4gemm6kernel13GemmUniversalINS1_17GroupProblemShapeIN4cute5tupleIJiiiEEEEENS1_10collective13CollectiveMmaINS1_39MainloopSm90ArrayTmaGmmaWarpSpecializedILi6ENS6_IJNS5_1CILi2EEENSC_ILi1EEESE_EEENS1_40KernelPtrArrayTmaWarpSpecializedPingpongEEENS6_IJNSC_ILi128EEESI_NSC_ILi64EEEEEENS_6half_tEPNS6_IJlSE_NSC_ILi0EEEEEESL_SO_NS5_8TiledMMAINS5_8MMA_AtomIJNS5_4SM904GMMA26MMA_64x128x16_F32F16F16_SSILNSS_5MajorE0ELSU_0ELNSS_7ScaleInE1ELSV_1EEEEEENS5_6LayoutINS6_IJSE_SE_SE_EEENS6_IJSM_SM_SM_EEEEENS6_IJNS5_10UnderscoreES12_S12_EEEEENS5_13SM90_TMA_LOADENS5_14ComposedLayoutINS5_7SwizzleILi3ELi4ELi3EEENS5_18smem_ptr_flag_bitsILi16EEENSY_INS6_IJNSC_ILi8EEESJ_EEENS6_IJSJ_SE_EEEEEEEvNS5_8identityENS5_23SM90_TMA_LOAD_MULTICASTES1F_vS1G_EENS_8epilogue10collective18CollectiveEpilogueINS1J_30Sm90PtrArrayTmaWarpSpecializedILi4ELi2ELi16ELb1ELb0ELi2EEEJSK_NS6_IJSJ_NSC_ILi32EEEEEESL_PNS6_IJSE_lSM_EEESL_S1R_NS1J_6fusion15FusionCallbacksIS1N_NS1S_17LinearCombinationISL_fSL_fLNS_15FloatRoundStyleE2EEESK_S1P_JEEES15_NS16_IS18_S1A_NSY_INS6_IJSJ_S1B_EEENS6_IJSE_SJ_EEEEEEENS5_17SM75_U16x8_LDSM_TENS5_14SM90_TMA_STOREES21_NS5_17SM90_U16x8_STSM_TENS5_9Copy_AtomIJNS5_17SM90_U32x4_STSM_NESL_EEEvEEEvvEEEEvNT_6ParamsE:
	.zero		2432


//--------------------- SYMBOLS --------------------------

	.type		.nv.reservedSmem.offset0,@object
	.size		.nv.reservedSmem.offset0,0x4
	.type		__assertfail,@function
